	.target	sm_90a

	.elftype	@"ET_EXEC"


//--------------------- .note.nv.tkinfo           --------------------------
	.section	.note.nv.tkinfo,"",@"SHT_NOTE"
	.sectionflags	@"SHF_NOTE_NV_TKINFO"
	.tkinfo
        /*0018*/ 	.word	0x00000002
        /*0030*/ 	.string	""
        /*0030*/ 	.string	"ptxas"
        /*0030*/ 	.string	"Cuda compilation tools, release 13.0, V13.0.88"
        /*0030*/ 	.string	"Build cuda_13.0.r13.0/compiler.36424714_0"
        /*0030*/ 	.string	"-arch sm_90a -m 64 "



//--------------------- .note.nv.cuinfo           --------------------------
	.section	.note.nv.cuinfo,"",@"SHT_NOTE"
	.sectionflags	@"SHF_NOTE_NV_CUINFO"
        /*0018*/ 	.short	0x0002
        /*001a*/ 	.short	0x005a
        /*001c*/ 	.short	0x0082
	.zero		2


//--------------------- .nv.info                  --------------------------
	.section	.nv.info,"",@"SHT_CUDA_INFO"
	.align	4


	//----- nvinfo : EIATTR_REGCOUNT
	.align		4
        /*0000*/ 	.byte	0x04, 0x2f
        /*0002*/ 	.short	(.L_21 - .L_20)
	.align		4
.L_20:
        /*0004*/ 	.word	index@(_ZN7cutlass13device_kernelIN5flash11enable_sm90INS1_16FlashAttnFwdSm90INS1_25CollectiveMainloopFwdSm90ILi2EN4cute5tupleIJNS5_1CILi1EEES8_S8_EEENS6_IJNS7_ILi192EEENS7_ILi128EEENS7_ILi96EEEEEELi96ENS_12float_e4m3_tEfNS_4arch4Sm90ELb1ELb0ELb1ELb1ELb0ELb1ELb0ELb1ELb1ELb1ELb0ELb0EEENS1_21CollectiveEpilogueFwdINS6_IJSA_SC_SB_EEES9_NS_10bfloat16_tESG_Li384ELb1ELb1ELb0ELb1EEENS1_36VarlenDynamicPersistentTileSchedulerILi192ELi128ELi384ELi128ELb0ELb1ELb1ELb1ELb1ELb1EEEEEEEEEvNT_6ParamsE)
        /*0008*/ 	.word	0x00000080


	//----- nvinfo : EIATTR_FRAME_SIZE
	.align		4
.L_21:
        /*000c*/ 	.byte	0x04, 0x11
        /*000e*/ 	.short	(.L_23 - .L_22)
	.align		4
.L_22:
        /*0010*/ 	.word	index@(_ZN7cutlass13device_kernelIN5flash11enable_sm90INS1_16FlashAttnFwdSm90INS1_25CollectiveMainloopFwdSm90ILi2EN4cute5tupleIJNS5_1CILi1EEES8_S8_EEENS6_IJNS7_ILi192EEENS7_ILi128EEENS7_ILi96EEEEEELi96ENS_12float_e4m3_tEfNS_4arch4Sm90ELb1ELb0ELb1ELb1ELb0ELb1ELb0ELb1ELb1ELb1ELb0ELb0EEENS1_21CollectiveEpilogueFwdINS6_IJSA_SC_SB_EEES9_NS_10bfloat16_tESG_Li384ELb1ELb1ELb0ELb1EEENS1_36VarlenDynamicPersistentTileSchedulerILi192ELi128ELi384ELi128ELb0ELb1ELb1ELb1ELb1ELb1EEEEEEEEEvNT_6ParamsE)
        /*0014*/ 	.word	0x00000088


	//----- nvinfo : EIATTR_REGCOUNT
	.align		4
.L_23:
        /*0018*/ 	.byte	0x04, 0x2f
        /*001a*/ 	.short	(.L_25 - .L_24)
	.align		4
.L_24:
        /*001c*/ 	.word	index@(_ZN7cutlass13device_kernelIN5flash11enable_sm90INS1_16FlashAttnFwdSm90INS1_25CollectiveMainloopFwdSm90ILi2EN4cute5tupleIJNS5_1CILi1EEES8_S8_EEENS6_IJNS7_ILi192EEENS7_ILi128EEENS7_ILi96EEEEEELi96ENS_12float_e4m3_tEfNS_4arch4Sm90ELb1ELb0ELb1ELb1ELb0ELb0ELb0ELb1ELb1ELb1ELb0ELb0EEENS1_21CollectiveEpilogueFwdINS6_IJSA_SC_SB_EEES9_NS_10bfloat16_tESG_Li384ELb1ELb1ELb0ELb1EEENS1_36VarlenDynamicPersistentTileSchedulerILi192ELi128ELi384ELi128ELb0ELb1ELb1ELb1ELb1ELb1EEEEEEEEEvNT_6ParamsE)
        /*0020*/ 	.word	0x00000080


	//----- nvinfo : EIATTR_FRAME_SIZE
	.align		4
.L_25:
        /*0024*/ 	.byte	0x04, 0x11
        /*0026*/ 	.short	(.L_27 - .L_26)
	.align		4
.L_26:
        /*0028*/ 	.word	index@(_ZN7cutlass13device_kernelIN5flash11enable_sm90INS1_16FlashAttnFwdSm90INS1_25CollectiveMainloopFwdSm90ILi2EN4cute5tupleIJNS5_1CILi1EEES8_S8_EEENS6_IJNS7_ILi192EEENS7_ILi128EEENS7_ILi96EEEEEELi96ENS_12float_e4m3_tEfNS_4arch4Sm90ELb1ELb0ELb1ELb1ELb0ELb0ELb0ELb1ELb1ELb1ELb0ELb0EEENS1_21CollectiveEpilogueFwdINS6_IJSA_SC_SB_EEES9_NS_10bfloat16_tESG_Li384ELb1ELb1ELb0ELb1EEENS1_36VarlenDynamicPersistentTileSchedulerILi192ELi128ELi384ELi128ELb0ELb1ELb1ELb1ELb1ELb1EEEEEEEEEvNT_6ParamsE)
        /*002c*/ 	.word	0x00000018


	//----- nvinfo : EIATTR_REGCOUNT
	.align		4
.L_27:
        /*0030*/ 	.byte	0x04, 0x2f
        /*0032*/ 	.short	(.L_29 - .L_28)
	.align		4
.L_28:
        /*0034*/ 	.word	index@(_ZN7cutlass13device_kernelIN5flash11enable_sm90INS1_16FlashAttnFwdSm90INS1_25CollectiveMainloopFwdSm90ILi2EN4cute5tupleIJNS5_1CILi1EEES8_S8_EEENS6_IJNS7_ILi192EEENS7_ILi128EEENS7_ILi96EEEEEELi96ENS_12float_e4m3_tEfNS_4arch4Sm90ELb1ELb0ELb1ELb0ELb0ELb0ELb0ELb1ELb1ELb1ELb0ELb0EEENS1_21CollectiveEpilogueFwdINS6_IJSA_SC_SB_EEES9_NS_10bfloat16_tESG_Li384ELb0ELb1ELb0ELb1EEENS1_30DynamicPersistentTileSchedulerILi384ELi128ELb0ELb1ELb1EEEEEEEEEvNT_6ParamsE)
        /*0038*/ 	.word	0x00000080


	//----- nvinfo : EIATTR_FRAME_SIZE
	.align		4
.L_29:
        /*003c*/ 	.byte	0x04, 0x11
        /*003e*/ 	.short	(.L_31 - .L_30)
	.align		4
.L_30:
        /*0040*/ 	.word	index@(_ZN7cutlass13device_kernelIN5flash11enable_sm90INS1_16FlashAttnFwdSm90INS1_25CollectiveMainloopFwdSm90ILi2EN4cute5tupleIJNS5_1CILi1EEES8_S8_EEENS6_IJNS7_ILi192EEENS7_ILi128EEENS7_ILi96EEEEEELi96ENS_12float_e4m3_tEfNS_4arch4Sm90ELb1ELb0ELb1ELb0ELb0ELb0ELb0ELb1ELb1ELb1ELb0ELb0EEENS1_21CollectiveEpilogueFwdINS6_IJSA_SC_SB_EEES9_NS_10bfloat16_tESG_Li384ELb0ELb1ELb0ELb1EEENS1_30DynamicPersistentTileSchedulerILi384ELi128ELb0ELb1ELb1EEEEEEEEEvNT_6ParamsE)
        /*0044*/ 	.word	0x00000008


	//----- nvinfo : EIATTR_REGCOUNT
	.align		4
.L_31:
        /*0048*/ 	.byte	0x04, 0x2f
        /*004a*/ 	.short	(.L_33 - .L_32)
	.align		4
.L_32:
        /*004c*/ 	.word	index@(_ZN7cutlass13device_kernelIN5flash11enable_sm90INS1_16FlashAttnFwdSm90INS1_25CollectiveMainloopFwdSm90ILi2EN4cute5tupleIJNS5_1CILi1EEES8_S8_EEENS6_IJNS7_ILi192EEENS7_ILi128EEENS7_ILi96EEEEEELi96ENS_12float_e4m3_tEfNS_4arch4Sm90ELb0ELb1ELb1ELb1ELb0ELb1ELb0ELb1ELb1ELb1ELb0ELb0EEENS1_21CollectiveEpilogueFwdINS6_IJSA_SC_SB_EEES9_NS_10bfloat16_tESG_Li384ELb1ELb1ELb0ELb1EEENS1_36VarlenDynamicPersistentTileSchedulerILi192ELi128ELi384ELi128ELb0ELb1ELb1ELb1ELb0ELb1EEEEEEEEEvNT_6ParamsE)
        /*0050*/ 	.word	0x00000080


	//----- nvinfo : EIATTR_FRAME_SIZE
	.align		4
.L_33:
        /*0054*/ 	.byte	0x04, 0x11
        /*0056*/ 	.short	(.L_35 - .L_34)
	.align		4
.L_34:
        /*0058*/ 	.word	index@(_ZN7cutlass13device_kernelIN5flash11enable_sm90INS1_16FlashAttnFwdSm90INS1_25CollectiveMainloopFwdSm90ILi2EN4cute5tupleIJNS5_1CILi1EEES8_S8_EEENS6_IJNS7_ILi192EEENS7_ILi128EEENS7_ILi96EEEEEELi96ENS_12float_e4m3_tEfNS_4arch4Sm90ELb0ELb1ELb1ELb1ELb0ELb1ELb0ELb1ELb1ELb1ELb0ELb0EEENS1_21CollectiveEpilogueFwdINS6_IJSA_SC_SB_EEES9_NS_10bfloat16_tESG_Li384ELb1ELb1ELb0ELb1EEENS1_36VarlenDynamicPersistentTileSchedulerILi192ELi128ELi384ELi128ELb0ELb1ELb1ELb1ELb0ELb1EEEEEEEEEvNT_6ParamsE)
        /*005c*/ 	.word	0x00000088


	//----- nvinfo : EIATTR_REGCOUNT
	.align		4
.L_35:
        /*0060*/ 	.byte	0x04, 0x2f
        /*0062*/ 	.short	(.L_37 - .L_36)
	.align		4
.L_36:
        /*0064*/ 	.word	index@(_ZN7cutlass13device_kernelIN5flash11enable_sm90INS1_16FlashAttnFwdSm90INS1_25CollectiveMainloopFwdSm90ILi2EN4cute5tupleIJNS5_1CILi1EEES8_S8_EEENS6_IJNS7_ILi192EEENS7_ILi128EEENS7_ILi96EEEEEELi96ENS_12float_e4m3_tEfNS_4arch4Sm90ELb0ELb1ELb1ELb1ELb0ELb0ELb0ELb1ELb1ELb1ELb0ELb0EEENS1_21CollectiveEpilogueFwdINS6_IJSA_SC_SB_EEES9_NS_10bfloat16_tESG_Li384ELb1ELb1ELb0ELb1EEENS1_36VarlenDynamicPersistentTileSchedulerILi192ELi128ELi384ELi128ELb0ELb1ELb1ELb1ELb0ELb1EEEEEEEEEvNT_6ParamsE)
        /*0068*/ 	.word	0x00000080


	//----- nvinfo : EIATTR_FRAME_SIZE
	.align		4
.L_37:
        /*006c*/ 	.byte	0x04, 0x11
        /*006e*/ 	.short	(.L_39 - .L_38)
	.align		4
.L_38:
        /*0070*/ 	.word	index@(_ZN7cutlass13device_kernelIN5flash11enable_sm90INS1_16FlashAttnFwdSm90INS1_25CollectiveMainloopFwdSm90ILi2EN4cute5tupleIJNS5_1CILi1EEES8_S8_EEENS6_IJNS7_ILi192EEENS7_ILi128EEENS7_ILi96EEEEEELi96ENS_12float_e4m3_tEfNS_4arch4Sm90ELb0ELb1ELb1ELb1ELb0ELb0ELb0ELb1ELb1ELb1ELb0ELb0EEENS1_21CollectiveEpilogueFwdINS6_IJSA_SC_SB_EEES9_NS_10bfloat16_tESG_Li384ELb1ELb1ELb0ELb1EEENS1_36VarlenDynamicPersistentTileSchedulerILi192ELi128ELi384ELi128ELb0ELb1ELb1ELb1ELb0ELb1EEEEEEEEEvNT_6ParamsE)
        /*0074*/ 	.word	0x00000010


	//----- nvinfo : EIATTR_REGCOUNT
	.align		4
.L_39:
        /*0078*/ 	.byte	0x04, 0x2f
        /*007a*/ 	.short	(.L_41 - .L_40)
	.align		4
.L_40:
        /*007c*/ 	.word	index@(_ZN7cutlass13device_kernelIN5flash11enable_sm90INS1_16FlashAttnFwdSm90INS1_25CollectiveMainloopFwdSm90ILi2EN4cute5tupleIJNS5_1CILi1EEES8_S8_EEENS6_IJNS7_ILi192EEENS7_ILi128EEENS7_ILi96EEEEEELi96ENS_12float_e4m3_tEfNS_4arch4Sm90ELb0ELb1ELb1ELb0ELb0ELb0ELb0ELb1ELb1ELb1ELb0ELb0EEENS1_21CollectiveEpilogueFwdINS6_IJSA_SC_SB_EEES9_NS_10bfloat16_tESG_Li384ELb0ELb1ELb0ELb1EEENS1_30DynamicPersistentTileSchedulerILi384ELi128ELb0ELb1ELb1EEEEEEEEEvNT_6ParamsE)
        /*0080*/ 	.word	0x00000080


	//----- nvinfo : EIATTR_FRAME_SIZE
	.align		4
.L_41:
        /*0084*/ 	.byte	0x04, 0x11
        /*0086*/ 	.short	(.L_43 - .L_42)
	.align		4
.L_42:
        /*0088*/ 	.word	index@(_ZN7cutlass13device_kernelIN5flash11enable_sm90INS1_16FlashAttnFwdSm90INS1_25CollectiveMainloopFwdSm90ILi2EN4cute5tupleIJNS5_1CILi1EEES8_S8_EEENS6_IJNS7_ILi192EEENS7_ILi128EEENS7_ILi96EEEEEELi96ENS_12float_e4m3_tEfNS_4arch4Sm90ELb0ELb1ELb1ELb0ELb0ELb0ELb0ELb1ELb1ELb1ELb0ELb0EEENS1_21CollectiveEpilogueFwdINS6_IJSA_SC_SB_EEES9_NS_10bfloat16_tESG_Li384ELb0ELb1ELb0ELb1EEENS1_30DynamicPersistentTileSchedulerILi384ELi128ELb0ELb1ELb1EEEEEEEEEvNT_6ParamsE)
        /*008c*/ 	.word	0x00000008


	//----- nvinfo : EIATTR_REGCOUNT
	.align		4
.L_43:
        /*0090*/ 	.byte	0x04, 0x2f
        /*0092*/ 	.short	(.L_45 - .L_44)
	.align		4
.L_44:
        /*0094*/ 	.word	index@(_ZN7cutlass13device_kernelIN5flash11enable_sm90INS1_16FlashAttnFwdSm90INS1_25CollectiveMainloopFwdSm90ILi2EN4cute5tupleIJNS5_1CILi1EEES8_S8_EEENS6_IJNS7_ILi192EEENS7_ILi128EEENS7_ILi96EEEEEELi96ENS_12float_e4m3_tEfNS_4arch4Sm90ELb0ELb0ELb1ELb1ELb0ELb1ELb0ELb1ELb1ELb1ELb0ELb0EEENS1_21CollectiveEpilogueFwdINS6_IJSA_SC_SB_EEES9_NS_10bfloat16_tESG_Li384ELb1ELb1ELb0ELb1EEENS1_36VarlenDynamicPersistentTileSchedulerILi192ELi128ELi384ELi128ELb0ELb1ELb1ELb0ELb1ELb1EEEEEEEEEvNT_6ParamsE)
        /*0098*/ 	.word	0x00000080


	//----- nvinfo : EIATTR_FRAME_SIZE
	.align		4
.L_45:
        /*009c*/ 	.byte	0x04, 0x11
        /*009e*/ 	.short	(.L_47 - .L_46)
	.align		4
.L_46:
        /*00a0*/ 	.word	index@(_ZN7cutlass13device_kernelIN5flash11enable_sm90INS1_16FlashAttnFwdSm90INS1_25CollectiveMainloopFwdSm90ILi2EN4cute5tupleIJNS5_1CILi1EEES8_S8_EEENS6_IJNS7_ILi192EEENS7_ILi128EEENS7_ILi96EEEEEELi96ENS_12float_e4m3_tEfNS_4arch4Sm90ELb0ELb0ELb1ELb1ELb0ELb1ELb0ELb1ELb1ELb1ELb0ELb0EEENS1_21CollectiveEpilogueFwdINS6_IJSA_SC_SB_EEES9_NS_10bfloat16_tESG_Li384ELb1ELb1ELb0ELb1EEENS1_36VarlenDynamicPersistentTileSchedulerILi192ELi128ELi384ELi128ELb0ELb1ELb1ELb0ELb1ELb1EEEEEEEEEvNT_6ParamsE)
        /*00a4*/ 	.word	0x00000070


	//----- nvinfo : EIATTR_REGCOUNT
	.align		4
.L_47:
        /*00a8*/ 	.byte	0x04, 0x2f
        /*00aa*/ 	.short	(.L_49 - .L_48)
	.align		4
.L_48:
        /*00ac*/ 	.word	index@(_ZN7cutlass13device_kernelIN5flash11enable_sm90INS1_16FlashAttnFwdSm90INS1_25CollectiveMainloopFwdSm90ILi2EN4cute5tupleIJNS5_1CILi1EEES8_S8_EEENS6_IJNS7_ILi192EEENS7_ILi128EEENS7_ILi96EEEEEELi96ENS_12float_e4m3_tEfNS_4arch4Sm90ELb0ELb0ELb1ELb1ELb0ELb0ELb0ELb1ELb1ELb1ELb0ELb0EEENS1_21CollectiveEpilogueFwdINS6_IJSA_SC_SB_EEES9_NS_10bfloat16_tESG_Li384ELb1ELb1ELb0ELb1EEENS1_36VarlenDynamicPersistentTileSchedulerILi192ELi128ELi384ELi128ELb0ELb1ELb1ELb0ELb1ELb1EEEEEEEEEvNT_6ParamsE)
        /*00b0*/ 	.word	0x00000080


	//----- nvinfo : EIATTR_FRAME_SIZE
	.align		4
.L_49:
        /*00b4*/ 	.byte	0x04, 0x11
        /*00b6*/ 	.short	(.L_51 - .L_50)
	.align		4
.L_50:
        /*00b8*/ 	.word	index@(_ZN7cutlass13device_kernelIN5flash11enable_sm90INS1_16FlashAttnFwdSm90INS1_25CollectiveMainloopFwdSm90ILi2EN4cute5tupleIJNS5_1CILi1EEES8_S8_EEENS6_IJNS7_ILi192EEENS7_ILi128EEENS7_ILi96EEEEEELi96ENS_12float_e4m3_tEfNS_4arch4Sm90ELb0ELb0ELb1ELb1ELb0ELb0ELb0ELb1ELb1ELb1ELb0ELb0EEENS1_21CollectiveEpilogueFwdINS6_IJSA_SC_SB_EEES9_NS_10bfloat16_tESG_Li384ELb1ELb1ELb0ELb1EEENS1_36VarlenDynamicPersistentTileSchedulerILi192ELi128ELi384ELi128ELb0ELb1ELb1ELb0ELb1ELb1EEEEEEEEEvNT_6ParamsE)
        /*00bc*/ 	.word	0x00000010


	//----- nvinfo : EIATTR_REGCOUNT
	.align		4
.L_51:
        /*00c0*/ 	.byte	0x04, 0x2f
        /*00c2*/ 	.short	(.L_53 - .L_52)
	.align		4
.L_52:
        /*00c4*/ 	.word	index@(_ZN7cutlass13device_kernelIN5flash11enable_sm90INS1_16FlashAttnFwdSm90INS1_25CollectiveMainloopFwdSm90ILi2EN4cute5tupleIJNS5_1CILi1EEES8_S8_EEENS6_IJNS7_ILi192EEENS7_ILi128EEENS7_ILi96EEEEEELi96ENS_12float_e4m3_tEfNS_4arch4Sm90ELb0ELb0ELb1ELb0ELb0ELb0ELb0ELb1ELb1ELb1ELb0ELb0EEENS1_21CollectiveEpilogueFwdINS6_IJSA_SC_SB_EEES9_NS_10bfloat16_tESG_Li384ELb0ELb1ELb0ELb1EEENS1_29StaticPersistentTileSchedulerILb0EEEEEEEEEvNT_6ParamsE)
        /*00c8*/ 	.word	0x00000080


	//----- nvinfo : EIATTR_FRAME_SIZE
	.align		4
.L_53:
        /*00cc*/ 	.byte	0x04, 0x11
        /*00ce*/ 	.short	(.L_55 - .L_54)
	.align		4
.L_54:
        /*00d0*/ 	.word	index@(_ZN7cutlass13device_kernelIN5flash11enable_sm90INS1_16FlashAttnFwdSm90INS1_25CollectiveMainloopFwdSm90ILi2EN4cute5tupleIJNS5_1CILi1EEES8_S8_EEENS6_IJNS7_ILi192EEENS7_ILi128EEENS7_ILi96EEEEEELi96ENS_12float_e4m3_tEfNS_4arch4Sm90ELb0ELb0ELb1ELb0ELb0ELb0ELb0ELb1ELb1ELb1ELb0ELb0EEENS1_21CollectiveEpilogueFwdINS6_IJSA_SC_SB_EEES9_NS_10bfloat16_tESG_Li384ELb0ELb1ELb0ELb1EEENS1_29StaticPersistentTileSchedulerILb0EEEEEEEEEvNT_6ParamsE)
        /*00d4*/ 	.word	0x00000000


	//----- nvinfo : EIATTR_MIN_STACK_SIZE
	.align		4
.L_55:
        /*00d8*/ 	.byte	0x04, 0x12
        /*00da*/ 	.short	(.L_57 - .L_56)
	.align		4
.L_56:
        /*00dc*/ 	.word	index@(_ZN7cutlass13device_kernelIN5flash11enable_sm90INS1_16FlashAttnFwdSm90INS1_25CollectiveMainloopFwdSm90ILi2EN4cute5tupleIJNS5_1CILi1EEES8_S8_EEENS6_IJNS7_ILi192EEENS7_ILi128EEENS7_ILi96EEEEEELi96ENS_12float_e4m3_tEfNS_4arch4Sm90ELb0ELb0ELb1ELb0ELb0ELb0ELb0ELb1ELb1ELb1ELb0ELb0EEENS1_21CollectiveEpilogueFwdINS6_IJSA_SC_SB_EEES9_NS_10bfloat16_tESG_Li384ELb0ELb1ELb0ELb1EEENS1_29StaticPersistentTileSchedulerILb0EEEEEEEEEvNT_6ParamsE)
        /*00e0*/ 	.word	0x00000000


	//----- nvinfo : EIATTR_MIN_STACK_SIZE
	.align		4
.L_57:
        /*00e4*/ 	.byte	0x04, 0x12
        /*00e6*/ 	.short	(.L_59 - .L_58)
	.align		4
.L_58:
        /*00e8*/ 	.word	index@(_ZN7cutlass13device_kernelIN5flash11enable_sm90INS1_16FlashAttnFwdSm90INS1_25CollectiveMainloopFwdSm90ILi2EN4cute5tupleIJNS5_1CILi1EEES8_S8_EEENS6_IJNS7_ILi192EEENS7_ILi128EEENS7_ILi96EEEEEELi96ENS_12float_e4m3_tEfNS_4arch4Sm90ELb0ELb0ELb1ELb1ELb0ELb0ELb0ELb1ELb1ELb1ELb0ELb0EEENS1_21CollectiveEpilogueFwdINS6_IJSA_SC_SB_EEES9_NS_10bfloat16_tESG_Li384ELb1ELb1ELb0ELb1EEENS1_36VarlenDynamicPersistentTileSchedulerILi192ELi128ELi384ELi128ELb0ELb1ELb1ELb0ELb1ELb1EEEEEEEEEvNT_6ParamsE)
        /*00ec*/ 	.word	0x00000010


	//----- nvinfo : EIATTR_MIN_STACK_SIZE
	.align		4
.L_59:
        /*00f0*/ 	.byte	0x04, 0x12
        /*00f2*/ 	.short	(.L_61 - .L_60)
	.align		4
.L_60:
        /*00f4*/ 	.word	index@(_ZN7cutlass13device_kernelIN5flash11enable_sm90INS1_16FlashAttnFwdSm90INS1_25CollectiveMainloopFwdSm90ILi2EN4cute5tupleIJNS5_1CILi1EEES8_S8_EEENS6_IJNS7_ILi192EEENS7_ILi128EEENS7_ILi96EEEEEELi96ENS_12float_e4m3_tEfNS_4arch4Sm90ELb0ELb0ELb1ELb1ELb0ELb1ELb0ELb1ELb1ELb1ELb0ELb0EEENS1_21CollectiveEpilogueFwdINS6_IJSA_SC_SB_EEES9_NS_10bfloat16_tESG_Li384ELb1ELb1ELb0ELb1EEENS1_36VarlenDynamicPersistentTileSchedulerILi192ELi128ELi384ELi128ELb0ELb1ELb1ELb0ELb1ELb1EEEEEEEEEvNT_6ParamsE)
        /*00f8*/ 	.word	0x00000070


	//----- nvinfo : EIATTR_MIN_STACK_SIZE
	.align		4
.L_61:
        /*00fc*/ 	.byte	0x04, 0x12
        /*00fe*/ 	.short	(.L_63 - .L_62)
	.align		4
.L_62:
        /*0100*/ 	.word	index@(_ZN7cutlass13device_kernelIN5flash11enable_sm90INS1_16FlashAttnFwdSm90INS1_25CollectiveMainloopFwdSm90ILi2EN4cute5tupleIJNS5_1CILi1EEES8_S8_EEENS6_IJNS7_ILi192EEENS7_ILi128EEENS7_ILi96EEEEEELi96ENS_12float_e4m3_tEfNS_4arch4Sm90ELb0ELb1ELb1ELb0ELb0ELb0ELb0ELb1ELb1ELb1ELb0ELb0EEENS1_21CollectiveEpilogueFwdINS6_IJSA_SC_SB_EEES9_NS_10bfloat16_tESG_Li384ELb0ELb1ELb0ELb1EEENS1_30DynamicPersistentTileSchedulerILi384ELi128ELb0ELb1ELb1EEEEEEEEEvNT_6ParamsE)
        /*0104*/ 	.word	0x00000008


	//----- nvinfo : EIATTR_MIN_STACK_SIZE
	.align		4
.L_63:
        /*0108*/ 	.byte	0x04, 0x12
        /*010a*/ 	.short	(.L_65 - .L_64)
	.align		4
.L_64:
        /*010c*/ 	.word	index@(_ZN7cutlass13device_kernelIN5flash11enable_sm90INS1_16FlashAttnFwdSm90INS1_25CollectiveMainloopFwdSm90ILi2EN4cute5tupleIJNS5_1CILi1EEES8_S8_EEENS6_IJNS7_ILi192EEENS7_ILi128EEENS7_ILi96EEEEEELi96ENS_12float_e4m3_tEfNS_4arch4Sm90ELb0ELb1ELb1ELb1ELb0ELb0ELb0ELb1ELb1ELb1ELb0ELb0EEENS1_21CollectiveEpilogueFwdINS6_IJSA_SC_SB_EEES9_NS_10bfloat16_tESG_Li384ELb1ELb1ELb0ELb1EEENS1_36VarlenDynamicPersistentTileSchedulerILi192ELi128ELi384ELi128ELb0ELb1ELb1ELb1ELb0ELb1EEEEEEEEEvNT_6ParamsE)
        /*0110*/ 	.word	0x00000010


	//----- nvinfo : EIATTR_MIN_STACK_SIZE
	.align		4
.L_65:
        /*0114*/ 	.byte	0x04, 0x12
        /*0116*/ 	.short	(.L_67 - .L_66)
	.align		4
.L_66:
        /*0118*/ 	.word	index@(_ZN7cutlass13device_kernelIN5flash11enable_sm90INS1_16FlashAttnFwdSm90INS1_25CollectiveMainloopFwdSm90ILi2EN4cute5tupleIJNS5_1CILi1EEES8_S8_EEENS6_IJNS7_ILi192EEENS7_ILi128EEENS7_ILi96EEEEEELi96ENS_12float_e4m3_tEfNS_4arch4Sm90ELb0ELb1ELb1ELb1ELb0ELb1ELb0ELb1ELb1ELb1ELb0ELb0EEENS1_21CollectiveEpilogueFwdINS6_IJSA_SC_SB_EEES9_NS_10bfloat16_tESG_Li384ELb1ELb1ELb0ELb1EEENS1_36VarlenDynamicPersistentTileSchedulerILi192ELi128ELi384ELi128ELb0ELb1ELb1ELb1ELb0ELb1EEEEEEEEEvNT_6ParamsE)
        /*011c*/ 	.word	0x00000088


	//----- nvinfo : EIATTR_MIN_STACK_SIZE
	.align		4
.L_67:
        /*0120*/ 	.byte	0x04, 0x12
        /*0122*/ 	.short	(.L_69 - .L_68)
	.align		4
.L_68:
        /*0124*/ 	.word	index@(_ZN7cutlass13device_kernelIN5flash11enable_sm90INS1_16FlashAttnFwdSm90INS1_25CollectiveMainloopFwdSm90ILi2EN4cute5tupleIJNS5_1CILi1EEES8_S8_EEENS6_IJNS7_ILi192EEENS7_ILi128EEENS7_ILi96EEEEEELi96ENS_12float_e4m3_tEfNS_4arch4Sm90ELb1ELb0ELb1ELb0ELb0ELb0ELb0ELb1ELb1ELb1ELb0ELb0EEENS1_21CollectiveEpilogueFwdINS6_IJSA_SC_SB_EEES9_NS_10bfloat16_tESG_Li384ELb0ELb1ELb0ELb1EEENS1_30DynamicPersistentTileSchedulerILi384ELi128ELb0ELb1ELb1EEEEEEEEEvNT_6ParamsE)
        /*0128*/ 	.word	0x00000008


	//----- nvinfo : EIATTR_MIN_STACK_SIZE
	.align		4
.L_69:
        /*012c*/ 	.byte	0x04, 0x12
        /*012e*/ 	.short	(.L_71 - .L_70)
	.align		4
.L_70:
        /*0130*/ 	.word	index@(_ZN7cutlass13device_kernelIN5flash11enable_sm90INS1_16FlashAttnFwdSm90INS1_25CollectiveMainloopFwdSm90ILi2EN4cute5tupleIJNS5_1CILi1EEES8_S8_EEENS6_IJNS7_ILi192EEENS7_ILi128EEENS7_ILi96EEEEEELi96ENS_12float_e4m3_tEfNS_4arch4Sm90ELb1ELb0ELb1ELb1ELb0ELb0ELb0ELb1ELb1ELb1ELb0ELb0EEENS1_21CollectiveEpilogueFwdINS6_IJSA_SC_SB_EEES9_NS_10bfloat16_tESG_Li384ELb1ELb1ELb0ELb1EEENS1_36VarlenDynamicPersistentTileSchedulerILi192ELi128ELi384ELi128ELb0ELb1ELb1ELb1ELb1ELb1EEEEEEEEEvNT_6ParamsE)
        /*0134*/ 	.word	0x00000018


	//----- nvinfo : EIATTR_MIN_STACK_SIZE
	.align		4
.L_71:
        /*0138*/ 	.byte	0x04, 0x12
        /*013a*/ 	.short	(.L_73 - .L_72)
	.align		4
.L_72:
        /*013c*/ 	.word	index@(_ZN7cutlass13device_kernelIN5flash11enable_sm90INS1_16FlashAttnFwdSm90INS1_25CollectiveMainloopFwdSm90ILi2EN4cute5tupleIJNS5_1CILi1EEES8_S8_EEENS6_IJNS7_ILi192EEENS7_ILi128EEENS7_ILi96EEEEEELi96ENS_12float_e4m3_tEfNS_4arch4Sm90ELb1ELb0ELb1ELb1ELb0ELb1ELb0ELb1ELb1ELb1ELb0ELb0EEENS1_21CollectiveEpilogueFwdINS6_IJSA_SC_SB_EEES9_NS_10bfloat16_tESG_Li384ELb1ELb1ELb0ELb1EEENS1_36VarlenDynamicPersistentTileSchedulerILi192ELi128ELi384ELi128ELb0ELb1ELb1ELb1ELb1ELb1EEEEEEEEEvNT_6ParamsE)
        /*0140*/ 	.word	0x00000088
.L_73:


//--------------------- .nv.compat                --------------------------
	.section	.nv.compat,"",@"SHT_CUDA_COMPAT_INFO"
	.align	4
        /*0000*/ 	.byte	0x02, 0x09, 0x01, 0x00, 0x02, 0x02, 0x04, 0x00, 0x02, 0x05, 0x05, 0x00, 0x03, 0x07, 0x01, 0x01
        /*0010*/ 	.byte	0x02, 0x03, 0x01, 0x00, 0x02, 0x06, 0x01, 0x00, 0x04, 0x0b, 0x08, 0x00, 0x00, 0x00, 0x00, 0x00
        /*0020*/ 	.byte	0x00, 0x00, 0x00, 0x00


//--------------------- .nv.info._ZN7cutlass13device_kernelIN5flash11enable_sm90INS1_16FlashAttnFwdSm90INS1_25CollectiveMainloopFwdSm90ILi2EN4cute5tupleIJNS5_1CILi1EEES8_S8_EEENS6_IJNS7_ILi192EEENS7_ILi128EEENS7_ILi96EEEEEELi96ENS_12float_e4m3_tEfNS_4arch4Sm90ELb0ELb0ELb1ELb0ELb0ELb0ELb0ELb1ELb1ELb1ELb0ELb0EEENS1_21CollectiveEpilogueFwdINS6_IJSA_SC_SB_EEES9_NS_10bfloat16_tESG_Li384ELb0ELb1ELb0ELb1EEENS1_29StaticPersistentTileSchedulerILb0EEEEEEEEEvNT_6ParamsE --------------------------
	.section	.nv.info._ZN7cutlass13device_kernelIN5flash11enable_sm90INS1_16FlashAttnFwdSm90INS1_25CollectiveMainloopFwdSm90ILi2EN4cute5tupleIJNS5_1CILi1EEES8_S8_EEENS6_IJNS7_ILi192EEENS7_ILi128EEENS7_ILi96EEEEEELi96ENS_12float_e4m3_tEfNS_4arch4Sm90ELb0ELb0ELb1ELb0ELb0ELb0ELb0ELb1ELb1ELb1ELb0ELb0EEENS1_21CollectiveEpilogueFwdINS6_IJSA_SC_SB_EEES9_NS_10bfloat16_tESG_Li384ELb0ELb1ELb0ELb1EEENS1_29StaticPersistentTileSchedulerILb0EEEEEEEEEvNT_6ParamsE,"",@"SHT_CUDA_INFO"
	.sectionflags	@""
	.align	4


	//----- nvinfo : EIATTR_CUDA_API_VERSION
	.align		4
        /*0000*/ 	.byte	0x04, 0x37
        /*0002*/ 	.short	(.L_75 - .L_74)
.L_74:
        /*0004*/ 	.word	0x00000082


	//----- nvinfo : EIATTR_KPARAM_INFO
	.align		4
.L_75:
        /*0008*/ 	.byte	0x04, 0x17
        /*000a*/ 	.short	(.L_77 - .L_76)
.L_76:
        /*000c*/ 	.word	0x00000000
        /*0010*/ 	.short	0x0000
        /*0012*/ 	.short	0x0070
        /*0014*/ 	.byte	0x00, 0xf0, 0x01, 0x28


	//----- nvinfo : EIATTR_SPARSE_MMA_MASK
	.align		4
.L_77:
        /*0018*/ 	.byte	0x03, 0x50
        /*001a*/ 	.short	0x0000


	//----- nvinfo : EIATTR_MAXREG_COUNT
	.align		4
        /*001c*/ 	.byte	0x03, 0x1b
        /*001e*/ 	.short	0x0080


	//----- nvinfo : EIATTR_NUM_BARRIERS
	.align		4
        /*0020*/ 	.byte	0x02, 0x4c
        /*0022*/ 	.byte	0x09
	.zero		1


	//----- nvinfo : EIATTR_EXTERNS
	.align		4
        /*0024*/ 	.byte	0x04, 0x0f
        /*0026*/ 	.short	(.L_79 - .L_78)


	//   ....[0]....
	.align		4
.L_78:
        /*0028*/ 	.word	index@(__assertfail)


	//----- nvinfo : EIATTR_MERCURY_ISA_VERSION
	.align		4
.L_79:
        /*002c*/ 	.byte	0x03, 0x5f
        /*002e*/ 	.short	0x0101


	//----- nvinfo : EIATTR_INT_WARP_WIDE_INSTR_OFFSETS
	.align		4
        /*0030*/ 	.byte	0x04, 0x31
        /*0032*/ 	.short	(.L_81 - .L_80)


	//   ....[0]....
.L_80:
        /*0034*/ 	.word	0x00000120


	//   ....[1]....
        /*0038*/ 	.word	0x00000160


	//   ....[2]....
        /*003c*/ 	.word	0x000001d0


	//----- nvinfo : EIATTR_COOP_GROUP_MASK_REGIDS
	.align		4
.L_81:
        /*0040*/ 	.byte	0x04, 0x29
        /*0042*/ 	.short	(.L_83 - .L_82)


	//   ....[0]....
.L_82:
        /*0044*/ 	.word	0xffffffff


	//   ....[1]....
        /*0048*/ 	.word	0xffffffff


	//   ....[2]....
        /*004c*/ 	.word	0xffffffff


	//   ....[3]....
        /*0050*/ 	.word	0xffffffff


	//   ....[4]....
        /*0054*/ 	.word	0xffffffff


	//   ....[5]....
        /*0058*/ 	.word	0xffffffff


	//   ....[6]....
        /*005c*/ 	.word	0xffffffff


	//   ....[7]....
        /*0060*/ 	.word	0xffffffff


	//   ....[8]....
        /*0064*/ 	.word	0xffffffff


	//   ....[9]....
        /*0068*/ 	.word	0xffffffff


	//   ....[10]....
        /*006c*/ 	.word	0xffffffff


	//   ....[11]....
        /*0070*/ 	.word	0xffffffff


	//   ....[12]....
        /*0074*/ 	.word	0xffffffff


	//   ....[13]....
        /*0078*/ 	.word	0xffffffff


	//   ....[14]....
        /*007c*/ 	.word	0xffffffff


	//   ....[15]....
        /*0080*/ 	.word	0xffffffff


	//   ....[16]....
        /*0084*/ 	.word	0xffffffff


	//   ....[17]....
        /*0088*/ 	.word	0xffffffff


	//   ....[18]....
        /*008c*/ 	.word	0xffffffff


	//   ....[19]....
        /*0090*/ 	.word	0xffffffff


	//   ....[20]....
        /*0094*/ 	.word	0xffffffff


	//   ....[21]....
        /*0098*/ 	.word	0xffffffff


	//   ....[22]....
        /*009c*/ 	.word	0xffffffff


	//   ....[23]....
        /*00a0*/ 	.word	0xffffffff


	//   ....[24]....
        /*00a4*/ 	.word	0xffffffff


	//   ....[25]....
        /*00a8*/ 	.word	0xffffffff


	//   ....[26]....
        /*00ac*/ 	.word	0xffffffff


	//   ....[27]....
        /*00b0*/ 	.word	0xffffffff


	//   ....[28]....
        /*00b4*/ 	.word	0xffffffff


	//   ....[29]....
        /*00b8*/ 	.word	0xffffffff


	//   ....[30]....
        /*00bc*/ 	.word	0xffffffff


	//   ....[31]....
        /*00c0*/ 	.word	0xffffffff


	//   ....[32]....
        /*00c4*/ 	.word	0xffffffff


	//   ....[33]....
        /*00c8*/ 	.word	0xffffffff


	//   ....[34]....
        /*00cc*/ 	.word	0xffffffff


	//   ....[35]....
        /*00d0*/ 	.word	0xffffffff


	//   ....[36]....
        /*00d4*/ 	.word	0xffffffff


	//   ....[37]....
        /*00d8*/ 	.word	0xffffffff


	//   ....[38]....
        /*00dc*/ 	.word	0xffffffff


	//   ....[39]....
        /*00e0*/ 	.word	0xffffffff


	//   ....[40]....
        /*00e4*/ 	.word	0xffffffff


	//   ....[41]....
        /*00e8*/ 	.word	0xffffffff


	//   ....[42]....
        /*00ec*/ 	.word	0xffffffff


	//   ....[43]....
        /*00f0*/ 	.word	0xffffffff


	//   ....[44]....
        /*00f4*/ 	.word	0xffffffff


	//   ....[45]....
        /*00f8*/ 	.word	0xffffffff


	//   ....[46]....
        /*00fc*/ 	.word	0xffffffff


	//   ....[47]....
        /*0100*/ 	.word	0xffffffff


	//   ....[48]....
        /*0104*/ 	.word	0xffffffff


	//   ....[49]....
        /*0108*/ 	.word	0xffffffff


	//   ....[50]....
        /*010c*/ 	.word	0xffffffff


	//   ....[51]....
        /*0110*/ 	.word	0xffffffff


	//   ....[52]....
        /*0114*/ 	.word	0xffffffff


	//   ....[53]....
        /*0118*/ 	.word	0xffffffff


	//   ....[54]....
        /*011c*/ 	.word	0xffffffff


	//   ....[55]....
        /*0120*/ 	.word	0xffffffff


	//   ....[56]....
        /*0124*/ 	.word	0xffffffff


	//   ....[57]....
        /*0128*/ 	.word	0xffffffff


	//   ....[58]....
        /*012c*/ 	.word	0xffffffff


	//   ....[59]....
        /*0130*/ 	.word	0xffffffff


	//   ....[60]....
        /*0134*/ 	.word	0x0500000f


	//   ....[61]....
        /*0138*/ 	.word	0x0500000f


	//   ....[62]....
        /*013c*/ 	.word	0x0500000f


	//   ....[63]....
        /*0140*/ 	.word	0x0500000f


	//   ....[64]....
        /*0144*/ 	.word	0x0500000f


	//   ....[65]....
        /*0148*/ 	.word	0x0500000f


	//   ....[66]....
        /*014c*/ 	.word	0x0500000f


	//----- nvinfo : EIATTR_COOP_GROUP_INSTR_OFFSETS
	.align		4
.L_83:
        /*0150*/ 	.byte	0x04, 0x28
        /*0152*/ 	.short	(.L_85 - .L_84)


	//   ....[0]....
.L_84:
        /*0154*/ 	.word	0x00000050


	//   ....[1]....
        /*0158*/ 	.word	0x00000130


	//   ....[2]....
        /*015c*/ 	.word	0x00000180


	//   ....[3]....
        /*0160*/ 	.word	0x000003b0


	//   ....[4]....
        /*0164*/ 	.word	0x00000510


	//   ....[5]....
        /*0168*/ 	.word	0x00000630


	//   ....[6]....
        /*016c*/ 	.word	0x00000790


	//   ....[7]....
        /*0170*/ 	.word	0x00000d60


	//   ....[8]....
        /*0174*/ 	.word	0x000029d0


	//   ....[9]....
        /*0178*/ 	.word	0x00002a30


	//   ....[10]....
        /*017c*/ 	.word	0x00002fd0


	//   ....[11]....
        /*0180*/ 	.word	0x00003080


	//   ....[12]....
        /*0184*/ 	.word	0x00004dd0


	//   ....[13]....
        /*0188*/ 	.word	0x00004df0


	//   ....[14]....
        /*018c*/ 	.word	0x00004e30


	//   ....[15]....
        /*0190*/ 	.word	0x00004e40


	//   ....[16]....
        /*0194*/ 	.word	0x00006460


	//   ....[17]....
        /*0198*/ 	.word	0x00006470


	//   ....[18]....
        /*019c*/ 	.word	0x000064f0


	//   ....[19]....
        /*01a0*/ 	.word	0x00006500


	//   ....[20]....
        /*01a4*/ 	.word	0x00007490


	//   ....[21]....
        /*01a8*/ 	.word	0x000074a0


	//   ....[22]....
        /*01ac*/ 	.word	0x000074b0


	//   ....[23]....
        /*01b0*/ 	.word	0x000074c0


	//   ....[24]....
        /*01b4*/ 	.word	0x000074d0


	//   ....[25]....
        /*01b8*/ 	.word	0x000074e0


	//   ....[26]....
        /*01bc*/ 	.word	0x000074f0


	//   ....[27]....
        /*01c0*/ 	.word	0x00007500


	//   ....[28]....
        /*01c4*/ 	.word	0x00007520


	//   ....[29]....
        /*01c8*/ 	.word	0x00007530


	//   ....[30]....
        /*01cc*/ 	.word	0x00007540


	//   ....[31]....
        /*01d0*/ 	.word	0x00007560


	//   ....[32]....
        /*01d4*/ 	.word	0x00007570


	//   ....[33]....
        /*01d8*/ 	.word	0x00007580


	//   ....[34]....
        /*01dc*/ 	.word	0x00007590


	//   ....[35]....
        /*01e0*/ 	.word	0x000075a0


	//   ....[36]....
        /*01e4*/ 	.word	0x000075b0


	//   ....[37]....
        /*01e8*/ 	.word	0x000075c0


	//   ....[38]....
        /*01ec*/ 	.word	0x000075d0


	//   ....[39]....
        /*01f0*/ 	.word	0x000075e0


	//   ....[40]....
        /*01f4*/ 	.word	0x000075f0


	//   ....[41]....
        /*01f8*/ 	.word	0x00007620


	//   ....[42]....
        /*01fc*/ 	.word	0x00007650


	//   ....[43]....
        /*0200*/ 	.word	0x00007660


	//   ....[44]....
        /*0204*/ 	.word	0x00007780


	//   ....[45]....
        /*0208*/ 	.word	0x000077b0


	//   ....[46]....
        /*020c*/ 	.word	0x000077e0


	//   ....[47]....
        /*0210*/ 	.word	0x00007810


	//   ....[48]....
        /*0214*/ 	.word	0x00007cb0


	//   ....[49]....
        /*0218*/ 	.word	0x00007cf0


	//   ....[50]....
        /*021c*/ 	.word	0x00007e00


	//   ....[51]....
        /*0220*/ 	.word	0x00007e40


	//   ....[52]....
        /*0224*/ 	.word	0x00008ac0


	//   ....[53]....
        /*0228*/ 	.word	0x00009830


	//   ....[54]....
        /*022c*/ 	.word	0x00009860


	//   ....[55]....
        /*0230*/ 	.word	0x00009890


	//   ....[56]....
        /*0234*/ 	.word	0x000098b0


	//   ....[57]....
        /*0238*/ 	.word	0x000098c0


	//   ....[58]....
        /*023c*/ 	.word	0x00009910


	//   ....[59]....
        /*0240*/ 	.word	0x0000b0e0


	//   ....[60]....
        /*0244*/ 	.word	0x0000b5d0


	//   ....[61]....
        /*0248*/ 	.word	0x0000b780


	//   ....[62]....
        /*024c*/ 	.word	0x0000b7d0


	//   ....[63]....
        /*0250*/ 	.word	0x0000b880


	//   ....[64]....
        /*0254*/ 	.word	0x0000b930


	//   ....[65]....
        /*0258*/ 	.word	0x0000b9b0


	//   ....[66]....
        /*025c*/ 	.word	0x0000baa0


	//----- nvinfo : EIATTR_REG_RECONFIG
	.align		4
.L_85:
        /*0260*/ 	.byte	0x01, 0x54
	.zero		2


	//----- nvinfo : EIATTR_SYSCALL_OFFSETS
	.align		4
        /*0264*/ 	.byte	0x04, 0x46
        /*0266*/ 	.short	(.L_87 - .L_86)


	//   ....[0]....
.L_86:
        /*0268*/ 	.word	0x000010c0


	//   ....[1]....
        /*026c*/ 	.word	0x000085b0


	//   ....[2]....
        /*0270*/ 	.word	0x000086f0


	//   ....[3]....
        /*0274*/ 	.word	0x00008830


	//   ....[4]....
        /*0278*/ 	.word	0x00008950


	//   ....[5]....
        /*027c*/ 	.word	0x000093b0


	//----- nvinfo : EIATTR_MBARRIER_INSTR_OFFSETS
	.align		4
.L_87:
        /*0280*/ 	.byte	0x04, 0x39
        /*0282*/ 	.short	(.L_89 - .L_88)


	//   ....[0]....
.L_88:
        /*0284*/ 	.word	0x00000260
        /*0288*/ 	.word	0x000000ff
        /*028c*/ 	.word	0x00019c00
        /*0290*/ 	.short	0x0100
        /*0292*/ 	.byte	0x08
	.zero		1


	//   ....[1]....
        /*0294*/ 	.word	0x00000270
        /*0298*/ 	.word	0x000000ff
        /*029c*/ 	.word	0x00019c20
        /*02a0*/ 	.short	0x0100
        /*02a2*/ 	.byte	0x08
	.zero		1


	//   ....[2]....
        /*02a4*/ 	.word	0x00000360
        /*02a8*/ 	.word	0x000000ff
        /*02ac*/ 	.word	0x00019c30
        /*02b0*/ 	.short	0x0100
        /*02b2*/ 	.byte	0x08
	.zero		1


	//   ....[3]....
        /*02b4*/ 	.word	0x00000370
        /*02b8*/ 	.word	0x000000ff
        /*02bc*/ 	.word	0x00019c40
        /*02c0*/ 	.short	0x0100
        /*02c2*/ 	.byte	0x08
	.zero		1


	//   ....[4]....
        /*02c4*/ 	.word	0x00000380
        /*02c8*/ 	.word	0x000000ff
        /*02cc*/ 	.word	0x00019c38
        /*02d0*/ 	.short	0x0100
        /*02d2*/ 	.byte	0x08
	.zero		1


	//   ....[5]....
        /*02d4*/ 	.word	0x00000390
        /*02d8*/ 	.word	0x000000ff
        /*02dc*/ 	.word	0x00019c48
        /*02e0*/ 	.short	0x0100
        /*02e2*/ 	.byte	0x08
	.zero		1


	//   ....[6]....
        /*02e4*/ 	.word	0x000004c0
        /*02e8*/ 	.word	0x000000ff
        /*02ec*/ 	.word	0x00019c50
        /*02f0*/ 	.short	0x0100
        /*02f2*/ 	.byte	0x08
	.zero		1


	//   ....[7]....
        /*02f4*/ 	.word	0x000004d0
        /*02f8*/ 	.word	0x000000ff
        /*02fc*/ 	.word	0x00019c60
        /*0300*/ 	.short	0x0100
        /*0302*/ 	.byte	0x08
	.zero		1


	//   ....[8]....
        /*0304*/ 	.word	0x000004e0
        /*0308*/ 	.word	0x000000ff
        /*030c*/ 	.word	0x00019c58
        /*0310*/ 	.short	0x0100
        /*0312*/ 	.byte	0x08
	.zero		1


	//   ....[9]....
        /*0314*/ 	.word	0x000004f0
        /*0318*/ 	.word	0x000000ff
        /*031c*/ 	.word	0x00019c68
        /*0320*/ 	.short	0x0100
        /*0322*/ 	.byte	0x08
	.zero		1


	//   ....[10]....
        /*0324*/ 	.word	0x000005e0
        /*0328*/ 	.word	0x000000ff
        /*032c*/ 	.word	0x00019c70
        /*0330*/ 	.short	0x0100
        /*0332*/ 	.byte	0x06
	.zero		1


	//   ....[11]....
        /*0334*/ 	.word	0x000005f0
        /*0338*/ 	.word	0x000000ff
        /*033c*/ 	.word	0x00019c80
        /*0340*/ 	.short	0x0100
        /*0342*/ 	.byte	0x06
	.zero		1


	//   ....[12]....
        /*0344*/ 	.word	0x00000600
        /*0348*/ 	.word	0x000000ff
        /*034c*/ 	.word	0x00019c78
        /*0350*/ 	.short	0x0100
        /*0352*/ 	.byte	0x06
	.zero		1


	//   ....[13]....
        /*0354*/ 	.word	0x00000610
        /*0358*/ 	.word	0x000000ff
        /*035c*/ 	.word	0x00019c88
        /*0360*/ 	.short	0x0100
        /*0362*/ 	.byte	0x06
	.zero		1


	//   ....[14]....
        /*0364*/ 	.word	0x00000740
        /*0368*/ 	.word	0x000000ff
        /*036c*/ 	.word	0x00019c90
        /*0370*/ 	.short	0x0100
        /*0372*/ 	.byte	0x08
	.zero		1


	//   ....[15]....
        /*0374*/ 	.word	0x00000750
        /*0378*/ 	.word	0x000000ff
        /*037c*/ 	.word	0x00019ca0
        /*0380*/ 	.short	0x0100
        /*0382*/ 	.byte	0x08
	.zero		1


	//   ....[16]....
        /*0384*/ 	.word	0x00000760
        /*0388*/ 	.word	0x000000ff
        /*038c*/ 	.word	0x00019c98
        /*0390*/ 	.short	0x0100
        /*0392*/ 	.byte	0x08
	.zero		1


	//   ....[17]....
        /*0394*/ 	.word	0x00000770
        /*0398*/ 	.word	0x000000ff
        /*039c*/ 	.word	0x00019ca8
        /*03a0*/ 	.short	0x0100
        /*03a2*/ 	.byte	0x08
	.zero		1


	//   ....[18]....
        /*03a4*/ 	.word	0x000008a0
        /*03a8*/ 	.word	0x000000ff
        /*03ac*/ 	.word	0x00019cb0
        /*03b0*/ 	.short	0x0100
        /*03b2*/ 	.byte	0x08
	.zero		1


	//   ....[19]....
        /*03b4*/ 	.word	0x000008b0
        /*03b8*/ 	.word	0x000000ff
        /*03bc*/ 	.word	0x00019cc0
        /*03c0*/ 	.short	0x0100
        /*03c2*/ 	.byte	0x08
	.zero		1


	//   ....[20]....
        /*03c4*/ 	.word	0x000008c0
        /*03c8*/ 	.word	0x000000ff
        /*03cc*/ 	.word	0x00019cb8
        /*03d0*/ 	.short	0x0100
        /*03d2*/ 	.byte	0x08
	.zero		1


	//   ....[21]....
        /*03d4*/ 	.word	0x000008d0
        /*03d8*/ 	.word	0x000000ff
        /*03dc*/ 	.word	0x00019cc8
        /*03e0*/ 	.short	0x0100
        /*03e2*/ 	.byte	0x08
	.zero		1


	//   ....[22]....
        /*03e4*/ 	.word	0x00001450
        /*03e8*/ 	.word	0x000000ff
        /*03ec*/ 	.word	0x00019c00
        /*03f0*/ 	.short	0x010a
        /*03f2*/ 	.byte	0x2b
	.zero		1


	//   ....[23]....
        /*03f4*/ 	.word	0x000014f0
        /*03f8*/ 	.word	0x00000003
        /*03fc*/ 	.word	0x00019c30
        /*0400*/ 	.short	0x010a
        /*0402*/ 	.byte	0x3f
	.zero		1


	//   ....[24]....
        /*0404*/ 	.word	0x00001560
        /*0408*/ 	.word	0x00000003
        /*040c*/ 	.word	0x00019c30
        /*0410*/ 	.short	0x010a
        /*0412*/ 	.byte	0x3f
	.zero		1


	//   ....[25]....
        /*0414*/ 	.word	0x00003460
        /*0418*/ 	.word	0x00000014
        /*041c*/ 	.word	0x00000000
        /*0420*/ 	.short	0x0101
        /*0422*/ 	.byte	0x3f
	.zero		1


	//   ....[26]....
        /*0424*/ 	.word	0x00003e20
        /*0428*/ 	.word	0x000000ff
        /*042c*/ 	.word	0x00019c30
        /*0430*/ 	.short	0x010a
        /*0432*/ 	.byte	0x14
	.zero		1


	//   ....[27]....
        /*0434*/ 	.word	0x00003e60
        /*0438*/ 	.word	0x000000ff
        /*043c*/ 	.word	0x00019c30
        /*0440*/ 	.short	0x010a
        /*0442*/ 	.byte	0x14
	.zero		1


	//   ....[28]....
        /*0444*/ 	.word	0x00003fc0
        /*0448*/ 	.word	0x000000ff
        /*044c*/ 	.word	0x00019c50
        /*0450*/ 	.short	0x010a
        /*0452*/ 	.byte	0x0e
	.zero		1


	//   ....[29]....
        /*0454*/ 	.word	0x00004000
        /*0458*/ 	.word	0x000000ff
        /*045c*/ 	.word	0x00019c50
        /*0460*/ 	.short	0x010a
        /*0462*/ 	.byte	0x0e
	.zero		1


	//   ....[30]....
        /*0464*/ 	.word	0x00005990
        /*0468*/ 	.word	0x00000004
        /*046c*/ 	.word	0x00000000
        /*0470*/ 	.short	0x0101
        /*0472*/ 	.byte	0x3f
	.zero		1


	//   ....[31]....
        /*0474*/ 	.word	0x00005c40
        /*0478*/ 	.word	0x000000ff
        /*047c*/ 	.word	0x00000000
        /*0480*/ 	.short	0x0101
        /*0482*/ 	.byte	0x06
	.zero		1


	//   ....[32]....
        /*0484*/ 	.word	0x00006170
        /*0488*/ 	.word	0x000000ff
        /*048c*/ 	.word	0x00019c50
        /*0490*/ 	.short	0x010a
        /*0492*/ 	.byte	0x04
	.zero		1


	//   ....[33]....
        /*0494*/ 	.word	0x000061b0
        /*0498*/ 	.word	0x000000ff
        /*049c*/ 	.word	0x00019c50
        /*04a0*/ 	.short	0x010a
        /*04a2*/ 	.byte	0x04
	.zero		1


	//   ....[34]....
        /*04a4*/ 	.word	0x00006c90
        /*04a8*/ 	.word	0x000000ff
        /*04ac*/ 	.word	0x00000000
        /*04b0*/ 	.short	0x0101
        /*04b2*/ 	.byte	0x04
	.zero		1


	//   ....[35]....
        /*04b4*/ 	.word	0x00007cd0
        /*04b8*/ 	.word	0x000000ff
        /*04bc*/ 	.word	0x00000000
        /*04c0*/ 	.short	0x0101
        /*04c2*/ 	.byte	0x2b
	.zero		1


	//   ....[36]....
        /*04c4*/ 	.word	0x00008cf0
        /*04c8*/ 	.word	0x00000005
        /*04cc*/ 	.word	0x00019c80
        /*04d0*/ 	.short	0x010a
        /*04d2*/ 	.byte	0x3f
	.zero		1


	//   ....[37]....
        /*04d4*/ 	.word	0x00008f60
        /*04d8*/ 	.word	0x00000005
        /*04dc*/ 	.word	0x00019c40
        /*04e0*/ 	.short	0x010a
        /*04e2*/ 	.byte	0x3f
	.zero		1


	//   ....[38]....
        /*04e4*/ 	.word	0x00009a90
        /*04e8*/ 	.word	0x000000ff
        /*04ec*/ 	.word	0x00019c00
        /*04f0*/ 	.short	0x0107
        /*04f2*/ 	.byte	0x28
	.zero		1


	//   ....[39]....
        /*04f4*/ 	.word	0x00009ae0
        /*04f8*/ 	.word	0x000000ff
        /*04fc*/ 	.word	0x00019c00
        /*0500*/ 	.short	0x0101
        /*0502*/ 	.byte	0x28
	.zero		1


	//   ....[40]....
        /*0504*/ 	.word	0x00009b10
        /*0508*/ 	.word	0x000000ff
        /*050c*/ 	.word	0x00019c20
        /*0510*/ 	.short	0x010a
        /*0512*/ 	.byte	0x28
	.zero		1


	//   ....[41]....
        /*0514*/ 	.word	0x00009dc0
        /*0518*/ 	.word	0x00000006
        /*051c*/ 	.word	0x00019c80
        /*0520*/ 	.short	0x010a
        /*0522*/ 	.byte	0x3f
	.zero		1


	//   ....[42]....
        /*0524*/ 	.word	0x0000a1f0
        /*0528*/ 	.word	0x00000006
        /*052c*/ 	.word	0x00019c40
        /*0530*/ 	.short	0x010a
        /*0532*/ 	.byte	0x3f
	.zero		1


	//   ....[43]....
        /*0534*/ 	.word	0x0000a6a0
        /*0538*/ 	.word	0x00000003
        /*053c*/ 	.word	0x00019c70
        /*0540*/ 	.short	0x010a
        /*0542*/ 	.byte	0x3f
	.zero		1


	//   ....[44]....
        /*0544*/ 	.word	0x0000a710
        /*0548*/ 	.word	0x00000003
        /*054c*/ 	.word	0x00019c60
        /*0550*/ 	.short	0x010a
        /*0552*/ 	.byte	0x3f
	.zero		1


	//   ....[45]....
        /*0554*/ 	.word	0x0000aa40
        /*0558*/ 	.word	0x00000003
        /*055c*/ 	.word	0x00019c50
        /*0560*/ 	.short	0x0101
        /*0562*/ 	.byte	0x3f
	.zero		1


	//   ....[46]....
        /*0564*/ 	.word	0x0000aab0
        /*0568*/ 	.word	0x00000002
        /*056c*/ 	.word	0x00000000
        /*0570*/ 	.short	0x0101
        /*0572*/ 	.byte	0x3f
	.zero		1


	//   ....[47]....
        /*0574*/ 	.word	0x0000ab90
        /*0578*/ 	.word	0x00000002
        /*057c*/ 	.word	0x00019c70
        /*0580*/ 	.short	0x010a
        /*0582*/ 	.byte	0x3f
	.zero		1


	//   ....[48]....
        /*0584*/ 	.word	0x0000ac00
        /*0588*/ 	.word	0x00000002
        /*058c*/ 	.word	0x00019c60
        /*0590*/ 	.short	0x010a
        /*0592*/ 	.byte	0x3f
	.zero		1


	//   ....[49]....
        /*0594*/ 	.word	0x0000af80
        /*0598*/ 	.word	0x00000002
        /*059c*/ 	.word	0x00019c50
        /*05a0*/ 	.short	0x0101
        /*05a2*/ 	.byte	0x3f
	.zero		1


	//   ....[50]....
        /*05a4*/ 	.word	0x0000afd0
        /*05a8*/ 	.word	0x00000000
        /*05ac*/ 	.word	0x00000000
        /*05b0*/ 	.short	0x0101
        /*05b2*/ 	.byte	0x3f
	.zero		1


	//   ....[51]....
        /*05b4*/ 	.word	0x0000b090
        /*05b8*/ 	.word	0x00000007
        /*05bc*/ 	.word	0x00019c20
        /*05c0*/ 	.short	0x010a
        /*05c2*/ 	.byte	0x3f
	.zero		1


	//   ....[52]....
        /*05c4*/ 	.word	0x0000b1e0
        /*05c8*/ 	.word	0x00000005
        /*05cc*/ 	.word	0x00000000
        /*05d0*/ 	.short	0x010a
        /*05d2*/ 	.byte	0x3f
	.zero		1


	//   ....[53]....
        /*05d4*/ 	.word	0x0000b250
        /*05d8*/ 	.word	0x00000003
        /*05dc*/ 	.word	0x00000000
        /*05e0*/ 	.short	0x010a
        /*05e2*/ 	.byte	0x3f
	.zero		1


	//   ....[54]....
        /*05e4*/ 	.word	0x0000b2a0
        /*05e8*/ 	.word	0x00000003
        /*05ec*/ 	.word	0x00019c60
        /*05f0*/ 	.short	0x010a
        /*05f2*/ 	.byte	0x3f
	.zero		1


	//   ....[55]....
        /*05f4*/ 	.word	0x0000b2f0
        /*05f8*/ 	.word	0x00000005
        /*05fc*/ 	.word	0x00019c60
        /*0600*/ 	.short	0x010a
        /*0602*/ 	.byte	0x3f
	.zero		1


	//   ....[56]....
        /*0604*/ 	.word	0x0000b330
        /*0608*/ 	.word	0x00000003
        /*060c*/ 	.word	0x00019c80
        /*0610*/ 	.short	0x010a
        /*0612*/ 	.byte	0x3f
	.zero		1


	//   ....[57]....
        /*0614*/ 	.word	0x0000b350
        /*0618*/ 	.word	0x00000005
        /*061c*/ 	.word	0x00019c80
        /*0620*/ 	.short	0x010a
        /*0622*/ 	.byte	0x3f
	.zero		1


	//   ....[58]....
        /*0624*/ 	.word	0x0000b3c0
        /*0628*/ 	.word	0x00000003
        /*062c*/ 	.word	0x00019c00
        /*0630*/ 	.short	0x010a
        /*0632*/ 	.byte	0x3f
	.zero		1


	//   ....[59]....
        /*0634*/ 	.word	0x0000b410
        /*0638*/ 	.word	0x00000003
        /*063c*/ 	.word	0x00019c30
        /*0640*/ 	.short	0x010a
        /*0642*/ 	.byte	0x3f
	.zero		1


	//   ....[60]....
        /*0644*/ 	.word	0x0000b470
        /*0648*/ 	.word	0x00000008
        /*064c*/ 	.word	0x00019c30
        /*0650*/ 	.short	0x010a
        /*0652*/ 	.byte	0x3f
	.zero		1


	//   ....[61]....
        /*0654*/ 	.word	0x0000b4d0
        /*0658*/ 	.word	0x00000008
        /*065c*/ 	.word	0x00019c50
        /*0660*/ 	.short	0x010a
        /*0662*/ 	.byte	0x3f
	.zero		1


	//   ....[62]....
        /*0664*/ 	.word	0x0000b530
        /*0668*/ 	.word	0x00000003
        /*066c*/ 	.word	0x00019c50
        /*0670*/ 	.short	0x010a
        /*0672*/ 	.byte	0x3f
	.zero		1


	//   ....[63]....
        /*0674*/ 	.word	0x0000b680
        /*0678*/ 	.word	0x00000005
        /*067c*/ 	.word	0x00019c80
        /*0680*/ 	.short	0x010a
        /*0682*/ 	.byte	0x3f
	.zero		1


	//   ....[64]....
        /*0684*/ 	.word	0x0000b6d0
        /*0688*/ 	.word	0x00000005
        /*068c*/ 	.word	0x00019c40
        /*0690*/ 	.short	0x010a
        /*0692*/ 	.byte	0x3f
	.zero		1


	//   ....[65]....
        /*0694*/ 	.word	0x0000bae0
        /*0698*/ 	.word	0x00000003
        /*069c*/ 	.word	0x00019c20
        /*06a0*/ 	.short	0x010a
        /*06a2*/ 	.byte	0x3f
	.zero		1


	//   ....[66]....
        /*06a4*/ 	.word	0x0000bb30
        /*06a8*/ 	.word	0x00000006
        /*06ac*/ 	.word	0x00019c80
        /*06b0*/ 	.short	0x010a
        /*06b2*/ 	.byte	0x3f
	.zero		1


	//   ....[67]....
        /*06b4*/ 	.word	0x0000bb80
        /*06b8*/ 	.word	0x00000006
        /*06bc*/ 	.word	0x00019c40
        /*06c0*/ 	.short	0x010a
        /*06c2*/ 	.byte	0x3f
	.zero		1


	//   ....[68]....
        /*06c4*/ 	.word	0x0000bbd0
        /*06c8*/ 	.word	0x00000003
        /*06cc*/ 	.word	0x00019c70
        /*06d0*/ 	.short	0x010a
        /*06d2*/ 	.byte	0x3f
	.zero		1


	//   ....[69]....
        /*06d4*/ 	.word	0x0000bc20
        /*06d8*/ 	.word	0x00000003
        /*06dc*/ 	.word	0x00019c60
        /*06e0*/ 	.short	0x010a
        /*06e2*/ 	.byte	0x3f
	.zero		1


	//   ....[70]....
        /*06e4*/ 	.word	0x0000bc70
        /*06e8*/ 	.word	0x00000002
        /*06ec*/ 	.word	0x00019c70
        /*06f0*/ 	.short	0x010a
        /*06f2*/ 	.byte	0x3f
	.zero		1


	//   ....[71]....
        /*06f4*/ 	.word	0x0000bcc0
        /*06f8*/ 	.word	0x00000002
        /*06fc*/ 	.word	0x00019c60
        /*0700*/ 	.short	0x010a
        /*0702*/ 	.byte	0x3f
	.zero		1


	//   ....[72]....
        /*0704*/ 	.word	0x0000bd10
        /*0708*/ 	.word	0x00000007
        /*070c*/ 	.word	0x00019c20
        /*0710*/ 	.short	0x010a
        /*0712*/ 	.byte	0x3f
	.zero		1


	//   ....[73]....
        /*0714*/ 	.word	0x0000bd60
        /*0718*/ 	.word	0x00000005
        /*071c*/ 	.word	0x00000000
        /*0720*/ 	.short	0x010a
        /*0722*/ 	.byte	0x3f
	.zero		1


	//   ....[74]....
        /*0724*/ 	.word	0x0000bdb0
        /*0728*/ 	.word	0x00000003
        /*072c*/ 	.word	0x00000000
        /*0730*/ 	.short	0x010a
        /*0732*/ 	.byte	0x3f
	.zero		1


	//   ....[75]....
        /*0734*/ 	.word	0x0000be00
        /*0738*/ 	.word	0x00000003
        /*073c*/ 	.word	0x00019c60
        /*0740*/ 	.short	0x010a
        /*0742*/ 	.byte	0x3f
	.zero		1


	//   ....[76]....
        /*0744*/ 	.word	0x0000be50
        /*0748*/ 	.word	0x00000005
        /*074c*/ 	.word	0x00019c60
        /*0750*/ 	.short	0x010a
        /*0752*/ 	.byte	0x3f
	.zero		1


	//   ....[77]....
        /*0754*/ 	.word	0x0000bea0
        /*0758*/ 	.word	0x00000003
        /*075c*/ 	.word	0x00019c80
        /*0760*/ 	.short	0x010a
        /*0762*/ 	.byte	0x3f
	.zero		1


	//----- nvinfo : EIATTR_NUM_MBARRIERS
	.align		4
.L_89:
        /*0764*/ 	.byte	0x03, 0x38
        /*0766*/ 	.short	0x0016


	//----- nvinfo : EIATTR_EXIT_INSTR_OFFSETS
	.align		4
        /*0768*/ 	.byte	0x04, 0x1c
        /*076a*/ 	.short	(.L_91 - .L_90)


	//   ....[0]....
.L_90:
        /*076c*/ 	.word	0x000009f0


	//   ....[1]....
        /*0770*/ 	.word	0x00007f60


	//   ....[2]....
        /*0774*/ 	.word	0x0000b100


	//   ....[3]....
        /*0778*/ 	.word	0x0000b3a0


	//----- nvinfo : EIATTR_MAX_THREADS
	.align		4
.L_91:
        /*077c*/ 	.byte	0x04, 0x05
        /*077e*/ 	.short	(.L_93 - .L_92)
.L_92:
        /*0780*/ 	.word	0x00000200
        /*0784*/ 	.word	0x00000001
        /*0788*/ 	.word	0x00000001


	//----- nvinfo : EIATTR_CRS_STACK_SIZE
	.align		4
.L_93:
        /*078c*/ 	.byte	0x04, 0x1e
        /*078e*/ 	.short	(.L_95 - .L_94)
.L_94:
        /*0790*/ 	.word	0x00000000


	//----- nvinfo : EIATTR_CBANK_PARAM_SIZE
	.align		4
.L_95:
        /*0794*/ 	.byte	0x03, 0x19
        /*0796*/ 	.short	0x0a70


	//----- nvinfo : EIATTR_PARAM_CBANK
	.align		4
        /*0798*/ 	.byte	0x04, 0x0a
        /*079a*/ 	.short	(.L_97 - .L_96)
	.align		4
.L_96:
        /*079c*/ 	.word	index@(.nv.constant0._ZN7cutlass13device_kernelIN5flash11enable_sm90INS1_16FlashAttnFwdSm90INS1_25CollectiveMainloopFwdSm90ILi2EN4cute5tupleIJNS5_1CILi1EEES8_S8_EEENS6_IJNS7_ILi192EEENS7_ILi128EEENS7_ILi96EEEEEELi96ENS_12float_e4m3_tEfNS_4arch4Sm90ELb0ELb0ELb1ELb0ELb0ELb0ELb0ELb1ELb1ELb1ELb0ELb0EEENS1_21CollectiveEpilogueFwdINS6_IJSA_SC_SB_EEES9_NS_10bfloat16_tESG_Li384ELb0ELb1ELb0ELb1EEENS1_29StaticPersistentTileSchedulerILb0EEEEEEEEEvNT_6ParamsE)
        /*07a0*/ 	.short	0x0210
        /*07a2*/ 	.short	0x0a70


	//----- nvinfo : EIATTR_SW_WAR
	.align		4
.L_97:
        /*07a4*/ 	.byte	0x04, 0x36
        /*07a6*/ 	.short	(.L_99 - .L_98)
.L_98:
        /*07a8*/ 	.word	0x00000008
.L_99:


//--------------------- .nv.info._ZN7cutlass13device_kernelIN5flash11enable_sm90INS1_16FlashAttnFwdSm90INS1_25CollectiveMainloopFwdSm90ILi2EN4cute5tupleIJNS5_1CILi1EEES8_S8_EEENS6_IJNS7_ILi192EEENS7_ILi128EEENS7_ILi96EEEEEELi96ENS_12float_e4m3_tEfNS_4arch4Sm90ELb0ELb0ELb1ELb1ELb0ELb0ELb0ELb1ELb1ELb1ELb0ELb0EEENS1_21CollectiveEpilogueFwdINS6_IJSA_SC_SB_EEES9_NS_10bfloat16_tESG_Li384ELb1ELb1ELb0ELb1EEENS1_36VarlenDynamicPersistentTileSchedulerILi192ELi128ELi384ELi128ELb0ELb1ELb1ELb0ELb1ELb1EEEEEEEEEvNT_6ParamsE --------------------------
	.section	.nv.info._ZN7cutlass13device_kernelIN5flash11enable_sm90INS1_16FlashAttnFwdSm90INS1_25CollectiveMainloopFwdSm90ILi2EN4cute5tupleIJNS5_1CILi1EEES8_S8_EEENS6_IJNS7_ILi192EEENS7_ILi128EEENS7_ILi96EEEEEELi96ENS_12float_e4m3_tEfNS_4arch4Sm90ELb0ELb0ELb1ELb1ELb0ELb0ELb0ELb1ELb1ELb1ELb0ELb0EEENS1_21CollectiveEpilogueFwdINS6_IJSA_SC_SB_EEES9_NS_10bfloat16_tESG_Li384ELb1ELb1ELb0ELb1EEENS1_36VarlenDynamicPersistentTileSchedulerILi192ELi128ELi384ELi128ELb0ELb1ELb1ELb0ELb1ELb1EEEEEEEEEvNT_6ParamsE,"",@"SHT_CUDA_INFO"
	.sectionflags	@""
	.align	4


	//----- nvinfo : EIATTR_CUDA_API_VERSION
	.align		4
        /*0000*/ 	.byte	0x04, 0x37
        /*0002*/ 	.short	(.L_101 - .L_100)
.L_100:
        /*0004*/ 	.word	0x00000082


	//----- nvinfo : EIATTR_KPARAM_INFO
	.align		4
.L_101:
        /*0008*/ 	.byte	0x04, 0x17
        /*000a*/ 	.short	(.L_103 - .L_102)
.L_102:
        /*000c*/ 	.word	0x00000000
        /*0010*/ 	.short	0x0000
        /*0012*/ 	.short	0x0070
        /*0014*/ 	.byte	0x00, 0xf0, 0x01, 0x2a


	//----- nvinfo : EIATTR_SPARSE_MMA_MASK
	.align		4
.L_103:
        /*0018*/ 	.byte	0x03, 0x50
        /*001a*/ 	.short	0x0000


	//----- nvinfo : EIATTR_MAXREG_COUNT
	.align		4
        /*001c*/ 	.byte	0x03, 0x1b
        /*001e*/ 	.short	0x0080


	//----- nvinfo : EIATTR_NUM_BARRIERS
	.align		4
        /*0020*/ 	.byte	0x02, 0x4c
        /*0022*/ 	.byte	0x09
	.zero		1


	//----- nvinfo : EIATTR_EXTERNS
	.align		4
        /*0024*/ 	.byte	0x04, 0x0f
        /*0026*/ 	.short	(.L_105 - .L_104)


	//   ....[0]....
	.align		4
.L_104:
        /*0028*/ 	.word	index@(__assertfail)


	//----- nvinfo : EIATTR_ANNOTATIONS
	.align		4
.L_105:
        /*002c*/ 	.byte	0x04, 0x55
        /*002e*/ 	.short	(.L_107 - .L_106)


	//   ....[0]....
.L_106:
        /*0030*/ 	.word	0x00000001
        /*0034*/ 	.byte	0xf0, 0x9a, 0x00, 0x00, 0x01, 0x00, 0x00, 0x00, 0xf0, 0x9d, 0x00, 0x00, 0x01, 0x00, 0x00, 0x00
        /*0044*/ 	.byte	0x20, 0x9e, 0x00, 0x00, 0x01, 0x00, 0x00, 0x00, 0x30, 0x9e, 0x00, 0x00, 0x01, 0x00, 0x00, 0x00
        /*0054*/ 	.byte	0x30, 0xb9, 0x00, 0x00, 0x01, 0x00, 0x00, 0x00, 0xc0, 0xbc, 0x00, 0x00, 0x01, 0x00, 0x00, 0x00
        /*0064*/ 	.byte	0xe0, 0xbc, 0x00, 0x00, 0x01, 0x00, 0x00, 0x00, 0xb0, 0xc9, 0x00, 0x00, 0x01, 0x00, 0x00, 0x00
        /*0074*/ 	.byte	0xf0, 0xcf, 0x00, 0x00, 0x01, 0x00, 0x00, 0x00, 0x70, 0xdd, 0x00, 0x00


	//----- nvinfo : EIATTR_MERCURY_ISA_VERSION
	.align		4
.L_107:
        /*0080*/ 	.byte	0x03, 0x5f
        /*0082*/ 	.short	0x0101


	//----- nvinfo : EIATTR_UNUSED_LOAD_BYTE_OFFSET
	.align		4
        /*0084*/ 	.byte	0x04, 0x44
        /*0086*/ 	.short	(.L_109 - .L_108)


	//   ....[0]....
.L_108:
        /*0088*/ 	.word	0x00000a00
        /*008c*/ 	.word	0x0000fff0


	//   ....[1]....
        /*0090*/ 	.word	0x00007000
        /*0094*/ 	.word	0x0000fff0


	//----- nvinfo : EIATTR_INT_WARP_WIDE_INSTR_OFFSETS
	.align		4
.L_109:
        /*0098*/ 	.byte	0x04, 0x31
        /*009a*/ 	.short	(.L_111 - .L_110)


	//   ....[0]....
.L_110:
        /*009c*/ 	.word	0x00000130


	//   ....[1]....
        /*00a0*/ 	.word	0x00000170


	//   ....[2]....
        /*00a4*/ 	.word	0x000001e0


	//   ....[3]....
        /*00a8*/ 	.word	0x0000a460


	//   ....[4]....
        /*00ac*/ 	.word	0x0000a4f0


	//   ....[5]....
        /*00b0*/ 	.word	0x0000ce10


	//   ....[6]....
        /*00b4*/ 	.word	0x0000cea0


	//----- nvinfo : EIATTR_COOP_GROUP_MASK_REGIDS
	.align		4
.L_111:
        /*00b8*/ 	.byte	0x04, 0x29
        /*00ba*/ 	.short	(.L_113 - .L_112)


	//   ....[0]....
.L_112:
        /*00bc*/ 	.word	0xffffffff


	//   ....[1]....
        /*00c0*/ 	.word	0xffffffff


	//   ....[2]....
        /*00c4*/ 	.word	0xffffffff


	//   ....[3]....
        /*00c8*/ 	.word	0xffffffff


	//   ....[4]....
        /*00cc*/ 	.word	0xffffffff


	//   ....[5]....
        /*00d0*/ 	.word	0xffffffff


	//   ....[6]....
        /*00d4*/ 	.word	0xffffffff


	//   ....[7]....
        /*00d8*/ 	.word	0xffffffff


	//   ....[8]....
        /*00dc*/ 	.word	0xffffffff


	//   ....[9]....
        /*00e0*/ 	.word	0xffffffff


	//   ....[10]....
        /*00e4*/ 	.word	0xffffffff


	//   ....[11]....
        /*00e8*/ 	.word	0xffffffff


	//   ....[12]....
        /*00ec*/ 	.word	0xffffffff


	//   ....[13]....
        /*00f0*/ 	.word	0xffffffff


	//   ....[14]....
        /*00f4*/ 	.word	0xffffffff


	//   ....[15]....
        /*00f8*/ 	.word	0xffffffff


	//   ....[16]....
        /*00fc*/ 	.word	0xffffffff


	//   ....[17]....
        /*0100*/ 	.word	0xffffffff


	//   ....[18]....
        /*0104*/ 	.word	0xffffffff


	//   ....[19]....
        /*0108*/ 	.word	0xffffffff


	//   ....[20]....
        /*010c*/ 	.word	0xffffffff


	//   ....[21]....
        /*0110*/ 	.word	0xffffffff


	//   ....[22]....
        /*0114*/ 	.word	0xffffffff


	//   ....[23]....
        /*0118*/ 	.word	0xffffffff


	//   ....[24]....
        /*011c*/ 	.word	0xffffffff


	//   ....[25]....
        /*0120*/ 	.word	0xffffffff


	//   ....[26]....
        /*0124*/ 	.word	0xffffffff


	//   ....[27]....
        /*0128*/ 	.word	0xffffffff


	//   ....[28]....
        /*012c*/ 	.word	0xffffffff


	//   ....[29]....
        /*0130*/ 	.word	0xffffffff


	//   ....[30]....
        /*0134*/ 	.word	0xffffffff


	//   ....[31]....
        /*0138*/ 	.word	0xffffffff


	//   ....[32]....
        /*013c*/ 	.word	0xffffffff


	//   ....[33]....
        /*0140*/ 	.word	0xffffffff


	//   ....[34]....
        /*0144*/ 	.word	0xffffffff


	//   ....[35]....
        /*0148*/ 	.word	0xffffffff


	//   ....[36]....
        /*014c*/ 	.word	0xffffffff


	//   ....[37]....
        /*0150*/ 	.word	0xffffffff


	//   ....[38]....
        /*0154*/ 	.word	0xffffffff


	//   ....[39]....
        /*0158*/ 	.word	0xffffffff


	//   ....[40]....
        /*015c*/ 	.word	0xffffffff


	//   ....[41]....
        /*0160*/ 	.word	0xffffffff


	//   ....[42]....
        /*0164*/ 	.word	0xffffffff


	//   ....[43]....
        /*0168*/ 	.word	0xffffffff


	//   ....[44]....
        /*016c*/ 	.word	0xffffffff


	//   ....[45]....
        /*0170*/ 	.word	0xffffffff


	//   ....[46]....
        /*0174*/ 	.word	0xffffffff


	//   ....[47]....
        /*0178*/ 	.word	0xffffffff


	//   ....[48]....
        /*017c*/ 	.word	0xffffffff


	//   ....[49]....
        /*0180*/ 	.word	0xffffffff


	//   ....[50]....
        /*0184*/ 	.word	0xffffffff


	//   ....[51]....
        /*0188*/ 	.word	0xffffffff


	//   ....[52]....
        /*018c*/ 	.word	0xffffffff


	//   ....[53]....
        /*0190*/ 	.word	0xffffffff


	//   ....[54]....
        /*0194*/ 	.word	0xffffffff


	//   ....[55]....
        /*0198*/ 	.word	0xffffffff


	//   ....[56]....
        /*019c*/ 	.word	0xffffffff


	//   ....[57]....
        /*01a0*/ 	.word	0xffffffff


	//   ....[58]....
        /*01a4*/ 	.word	0xffffffff


	//   ....[59]....
        /*01a8*/ 	.word	0xffffffff


	//   ....[60]....
        /*01ac*/ 	.word	0xffffffff


	//   ....[61]....
        /*01b0*/ 	.word	0xffffffff


	//   ....[62]....
        /*01b4*/ 	.word	0xffffffff


	//   ....[63]....
        /*01b8*/ 	.word	0xffffffff


	//   ....[64]....
        /*01bc*/ 	.word	0xffffffff


	//   ....[65]....
        /*01c0*/ 	.word	0xffffffff


	//   ....[66]....
        /*01c4*/ 	.word	0xffffffff


	//   ....[67]....
        /*01c8*/ 	.word	0xffffffff


	//   ....[68]....
        /*01cc*/ 	.word	0xffffffff


	//   ....[69]....
        /*01d0*/ 	.word	0xffffffff


	//   ....[70]....
        /*01d4*/ 	.word	0xffffffff


	//   ....[71]....
        /*01d8*/ 	.word	0xffffffff


	//   ....[72]....
        /*01dc*/ 	.word	0xffffffff


	//   ....[73]....
        /*01e0*/ 	.word	0xffffffff


	//   ....[74]....
        /*01e4*/ 	.word	0xffffffff


	//   ....[75]....
        /*01e8*/ 	.word	0xffffffff


	//   ....[76]....
        /*01ec*/ 	.word	0xffffffff


	//   ....[77]....
        /*01f0*/ 	.word	0xffffffff


	//   ....[78]....
        /*01f4*/ 	.word	0xffffffff


	//   ....[79]....
        /*01f8*/ 	.word	0xffffffff


	//   ....[80]....
        /*01fc*/ 	.word	0xffffffff


	//   ....[81]....
        /*0200*/ 	.word	0xffffffff


	//   ....[82]....
        /*0204*/ 	.word	0xffffffff


	//   ....[83]....
        /*0208*/ 	.word	0xffffffff


	//   ....[84]....
        /*020c*/ 	.word	0xffffffff


	//   ....[85]....
        /*0210*/ 	.word	0xffffffff


	//   ....[86]....
        /*0214*/ 	.word	0xffffffff


	//   ....[87]....
        /*0218*/ 	.word	0xffffffff


	//   ....[88]....
        /*021c*/ 	.word	0xffffffff


	//   ....[89]....
        /*0220*/ 	.word	0xffffffff


	//   ....[90]....
        /*0224*/ 	.word	0xffffffff


	//   ....[91]....
        /*0228*/ 	.word	0xffffffff


	//   ....[92]....
        /*022c*/ 	.word	0xffffffff


	//   ....[93]....
        /*0230*/ 	.word	0xffffffff


	//   ....[94]....
        /*0234*/ 	.word	0xffffffff


	//   ....[95]....
        /*0238*/ 	.word	0xffffffff


	//   ....[96]....
        /*023c*/ 	.word	0xffffffff


	//   ....[97]....
        /*0240*/ 	.word	0x0500000f


	//   ....[98]....
        /*0244*/ 	.word	0x0500000f


	//   ....[99]....
        /*0248*/ 	.word	0x0500000f


	//   ....[100]....
        /*024c*/ 	.word	0x0500000f


	//   ....[101]....
        /*0250*/ 	.word	0x0500000f


	//   ....[102]....
        /*0254*/ 	.word	0x0500000f


	//   ....[103]....
        /*0258*/ 	.word	0x0500000f


	//   ....[104]....
        /*025c*/ 	.word	0x0500000f


	//----- nvinfo : EIATTR_COOP_GROUP_INSTR_OFFSETS
	.align		4
.L_113:
        /*0260*/ 	.byte	0x04, 0x28
        /*0262*/ 	.short	(.L_115 - .L_114)


	//   ....[0]....
.L_114:
        /*0264*/ 	.word	0x00000060


	//   ....[1]....
        /*0268*/ 	.word	0x00000140


	//   ....[2]....
        /*026c*/ 	.word	0x00000190


	//   ....[3]....
        /*0270*/ 	.word	0x000003c0


	//   ....[4]....
        /*0274*/ 	.word	0x00000520


	//   ....[5]....
        /*0278*/ 	.word	0x00000640


	//   ....[6]....
        /*027c*/ 	.word	0x000007a0


	//   ....[7]....
        /*0280*/ 	.word	0x00001310


	//   ....[8]....
        /*0284*/ 	.word	0x00002de0


	//   ....[9]....
        /*0288*/ 	.word	0x00002e40


	//   ....[10]....
        /*028c*/ 	.word	0x00003430


	//   ....[11]....
        /*0290*/ 	.word	0x000034c0


	//   ....[12]....
        /*0294*/ 	.word	0x00005260


	//   ....[13]....
        /*0298*/ 	.word	0x00005280


	//   ....[14]....
        /*029c*/ 	.word	0x000052a0


	//   ....[15]....
        /*02a0*/ 	.word	0x000052c0


	//   ....[16]....
        /*02a4*/ 	.word	0x00006950


	//   ....[17]....
        /*02a8*/ 	.word	0x00006970


	//   ....[18]....
        /*02ac*/ 	.word	0x000069f0


	//   ....[19]....
        /*02b0*/ 	.word	0x00006a00


	//   ....[20]....
        /*02b4*/ 	.word	0x000076d0


	//   ....[21]....
        /*02b8*/ 	.word	0x000076e0


	//   ....[22]....
        /*02bc*/ 	.word	0x000076f0


	//   ....[23]....
        /*02c0*/ 	.word	0x00007700


	//   ....[24]....
        /*02c4*/ 	.word	0x00007710


	//   ....[25]....
        /*02c8*/ 	.word	0x00007720


	//   ....[26]....
        /*02cc*/ 	.word	0x00007730


	//   ....[27]....
        /*02d0*/ 	.word	0x00007740


	//   ....[28]....
        /*02d4*/ 	.word	0x00007770


	//   ....[29]....
        /*02d8*/ 	.word	0x00007780


	//   ....[30]....
        /*02dc*/ 	.word	0x000077b0


	//   ....[31]....
        /*02e0*/ 	.word	0x000077d0


	//   ....[32]....
        /*02e4*/ 	.word	0x00007800


	//   ....[33]....
        /*02e8*/ 	.word	0x00007810


	//   ....[34]....
        /*02ec*/ 	.word	0x00007840


	//   ....[35]....
        /*02f0*/ 	.word	0x00007850


	//   ....[36]....
        /*02f4*/ 	.word	0x00007860


	//   ....[37]....
        /*02f8*/ 	.word	0x00007890


	//   ....[38]....
        /*02fc*/ 	.word	0x000078a0


	//   ....[39]....
        /*0300*/ 	.word	0x000078c0


	//   ....[40]....
        /*0304*/ 	.word	0x000078d0


	//   ....[41]....
        /*0308*/ 	.word	0x000078e0


	//   ....[42]....
        /*030c*/ 	.word	0x00007910


	//   ....[43]....
        /*0310*/ 	.word	0x00007940


	//   ....[44]....
        /*0314*/ 	.word	0x00007f10


	//   ....[45]....
        /*0318*/ 	.word	0x00007f50


	//   ....[46]....
        /*031c*/ 	.word	0x00007f80


	//   ....[47]....
        /*0320*/ 	.word	0x00007fb0


	//   ....[48]....
        /*0324*/ 	.word	0x00008480


	//   ....[49]....
        /*0328*/ 	.word	0x000084b0


	//   ....[50]....
        /*032c*/ 	.word	0x000085c0


	//   ....[51]....
        /*0330*/ 	.word	0x000085e0


	//   ....[52]....
        /*0334*/ 	.word	0x00008f00


	//   ....[53]....
        /*0338*/ 	.word	0x00008f10


	//   ....[54]....
        /*033c*/ 	.word	0x00009010


	//   ....[55]....
        /*0340*/ 	.word	0x00009030


	//   ....[56]....
        /*0344*/ 	.word	0x000091b0


	//   ....[57]....
        /*0348*/ 	.word	0x00009380


	//   ....[58]....
        /*034c*/ 	.word	0x000093b0


	//   ....[59]....
        /*0350*/ 	.word	0x000093e0


	//   ....[60]....
        /*0354*/ 	.word	0x00009410


	//   ....[61]....
        /*0358*/ 	.word	0x00009440


	//   ....[62]....
        /*035c*/ 	.word	0x00009480


	//   ....[63]....
        /*0360*/ 	.word	0x00009600


	//   ....[64]....
        /*0364*/ 	.word	0x00009630


	//   ....[65]....
        /*0368*/ 	.word	0x00009660


	//   ....[66]....
        /*036c*/ 	.word	0x00009690


	//   ....[67]....
        /*0370*/ 	.word	0x000096c0


	//   ....[68]....
        /*0374*/ 	.word	0x00009700


	//   ....[69]....
        /*0378*/ 	.word	0x00009780


	//   ....[70]....
        /*037c*/ 	.word	0x000097c0


	//   ....[71]....
        /*0380*/ 	.word	0x00009850


	//   ....[72]....
        /*0384*/ 	.word	0x0000abb0


	//   ....[73]....
        /*0388*/ 	.word	0x0000b9f0


	//   ....[74]....
        /*038c*/ 	.word	0x0000ba20


	//   ....[75]....
        /*0390*/ 	.word	0x0000ba50


	//   ....[76]....
        /*0394*/ 	.word	0x0000ba60


	//   ....[77]....
        /*0398*/ 	.word	0x0000ba70


	//   ....[78]....
        /*039c*/ 	.word	0x0000bb30


	//   ....[79]....
        /*03a0*/ 	.word	0x0000d5a0


	//   ....[80]....
        /*03a4*/ 	.word	0x0000d5d0


	//   ....[81]....
        /*03a8*/ 	.word	0x0000d600


	//   ....[82]....
        /*03ac*/ 	.word	0x0000d610


	//   ....[83]....
        /*03b0*/ 	.word	0x0000d640


	//   ....[84]....
        /*03b4*/ 	.word	0x0000d650


	//   ....[85]....
        /*03b8*/ 	.word	0x0000d680


	//   ....[86]....
        /*03bc*/ 	.word	0x0000d6c0


	//   ....[87]....
        /*03c0*/ 	.word	0x0000d800


	//   ....[88]....
        /*03c4*/ 	.word	0x0000d830


	//   ....[89]....
        /*03c8*/ 	.word	0x0000d860


	//   ....[90]....
        /*03cc*/ 	.word	0x0000d890


	//   ....[91]....
        /*03d0*/ 	.word	0x0000d8c0


	//   ....[92]....
        /*03d4*/ 	.word	0x0000d900


	//   ....[93]....
        /*03d8*/ 	.word	0x0000d990


	//   ....[94]....
        /*03dc*/ 	.word	0x0000d9d0


	//   ....[95]....
        /*03e0*/ 	.word	0x0000da60


	//   ....[96]....
        /*03e4*/ 	.word	0x0000de90


	//   ....[97]....
        /*03e8*/ 	.word	0x0000e370


	//   ....[98]....
        /*03ec*/ 	.word	0x0000e530


	//   ....[99]....
        /*03f0*/ 	.word	0x0000e590


	//   ....[100]....
        /*03f4*/ 	.word	0x0000e5f0


	//   ....[101]....
        /*03f8*/ 	.word	0x0000e6f0


	//   ....[102]....
        /*03fc*/ 	.word	0x0000e760


	//   ....[103]....
        /*0400*/ 	.word	0x0000e830


	//   ....[104]....
        /*0404*/ 	.word	0x0000eb70


	//----- nvinfo : EIATTR_REG_RECONFIG
	.align		4
.L_115:
        /*0408*/ 	.byte	0x01, 0x54
	.zero		2


	//----- nvinfo : EIATTR_SYSCALL_OFFSETS
	.align		4
        /*040c*/ 	.byte	0x04, 0x46
        /*040e*/ 	.short	(.L_117 - .L_116)


	//   ....[0]....
.L_116:
        /*0410*/ 	.word	0x00001500


	//   ....[1]....
        /*0414*/ 	.word	0x0000a650


	//   ....[2]....
        /*0418*/ 	.word	0x0000a7c0


	//   ....[3]....
        /*041c*/ 	.word	0x0000a910


	//   ....[4]....
        /*0420*/ 	.word	0x0000aa50


	//   ....[5]....
        /*0424*/ 	.word	0x0000b500


	//----- nvinfo : EIATTR_MBARRIER_INSTR_OFFSETS
	.align		4
.L_117:
        /*0428*/ 	.byte	0x04, 0x39
        /*042a*/ 	.short	(.L_119 - .L_118)


	//   ....[0]....
.L_118:
        /*042c*/ 	.word	0x00000270
        /*0430*/ 	.word	0x000000ff
        /*0434*/ 	.word	0x00019c00
        /*0438*/ 	.short	0x0100
        /*043a*/ 	.byte	0x08
	.zero		1


	//   ....[1]....
        /*043c*/ 	.word	0x00000280
        /*0440*/ 	.word	0x000000ff
        /*0444*/ 	.word	0x00019c20
        /*0448*/ 	.short	0x0100
        /*044a*/ 	.byte	0x08
	.zero		1


	//   ....[2]....
        /*044c*/ 	.word	0x00000370
        /*0450*/ 	.word	0x000000ff
        /*0454*/ 	.word	0x00019c30
        /*0458*/ 	.short	0x0100
        /*045a*/ 	.byte	0x08
	.zero		1


	//   ....[3]....
        /*045c*/ 	.word	0x00000380
        /*0460*/ 	.word	0x000000ff
        /*0464*/ 	.word	0x00019c40
        /*0468*/ 	.short	0x0100
        /*046a*/ 	.byte	0x08
	.zero		1


	//   ....[4]....
        /*046c*/ 	.word	0x00000390
        /*0470*/ 	.word	0x000000ff
        /*0474*/ 	.word	0x00019c38
        /*0478*/ 	.short	0x0100
        /*047a*/ 	.byte	0x08
	.zero		1


	//   ....[5]....
        /*047c*/ 	.word	0x000003a0
        /*0480*/ 	.word	0x000000ff
        /*0484*/ 	.word	0x00019c48
        /*0488*/ 	.short	0x0100
        /*048a*/ 	.byte	0x08
	.zero		1


	//   ....[6]....
        /*048c*/ 	.word	0x000004d0
        /*0490*/ 	.word	0x000000ff
        /*0494*/ 	.word	0x00019c50
        /*0498*/ 	.short	0x0100
        /*049a*/ 	.byte	0x08
	.zero		1


	//   ....[7]....
        /*049c*/ 	.word	0x000004e0
        /*04a0*/ 	.word	0x000000ff
        /*04a4*/ 	.word	0x00019c60
        /*04a8*/ 	.short	0x0100
        /*04aa*/ 	.byte	0x08
	.zero		1


	//   ....[8]....
        /*04ac*/ 	.word	0x000004f0
        /*04b0*/ 	.word	0x000000ff
        /*04b4*/ 	.word	0x00019c58
        /*04b8*/ 	.short	0x0100
        /*04ba*/ 	.byte	0x08
	.zero		1


	//   ....[9]....
        /*04bc*/ 	.word	0x00000500
        /*04c0*/ 	.word	0x000000ff
        /*04c4*/ 	.word	0x00019c68
        /*04c8*/ 	.short	0x0100
        /*04ca*/ 	.byte	0x08
	.zero		1


	//   ....[10]....
        /*04cc*/ 	.word	0x000005f0
        /*04d0*/ 	.word	0x000000ff
        /*04d4*/ 	.word	0x00019c70
        /*04d8*/ 	.short	0x0100
        /*04da*/ 	.byte	0x06
	.zero		1


	//   ....[11]....
        /*04dc*/ 	.word	0x00000600
        /*04e0*/ 	.word	0x000000ff
        /*04e4*/ 	.word	0x00019c80
        /*04e8*/ 	.short	0x0100
        /*04ea*/ 	.byte	0x06
	.zero		1


	//   ....[12]....
        /*04ec*/ 	.word	0x00000610
        /*04f0*/ 	.word	0x000000ff
        /*04f4*/ 	.word	0x00019c78
        /*04f8*/ 	.short	0x0100
        /*04fa*/ 	.byte	0x06
	.zero		1


	//   ....[13]....
        /*04fc*/ 	.word	0x00000620
        /*0500*/ 	.word	0x000000ff
        /*0504*/ 	.word	0x00019c88
        /*0508*/ 	.short	0x0100
        /*050a*/ 	.byte	0x06
	.zero		1


	//   ....[14]....
        /*050c*/ 	.word	0x00000750
        /*0510*/ 	.word	0x000000ff
        /*0514*/ 	.word	0x00019c90
        /*0518*/ 	.short	0x0100
        /*051a*/ 	.byte	0x08
	.zero		1


	//   ....[15]....
        /*051c*/ 	.word	0x00000760
        /*0520*/ 	.word	0x000000ff
        /*0524*/ 	.word	0x00019ca0
        /*0528*/ 	.short	0x0100
        /*052a*/ 	.byte	0x08
	.zero		1


	//   ....[16]....
        /*052c*/ 	.word	0x00000770
        /*0530*/ 	.word	0x000000ff
        /*0534*/ 	.word	0x00019c98
        /*0538*/ 	.short	0x0100
        /*053a*/ 	.byte	0x08
	.zero		1


	//   ....[17]....
        /*053c*/ 	.word	0x00000780
        /*0540*/ 	.word	0x000000ff
        /*0544*/ 	.word	0x00019ca8
        /*0548*/ 	.short	0x0100
        /*054a*/ 	.byte	0x08
	.zero		1


	//   ....[18]....
        /*054c*/ 	.word	0x000008b0
        /*0550*/ 	.word	0x000000ff
        /*0554*/ 	.word	0x00019cb0
        /*0558*/ 	.short	0x0100
        /*055a*/ 	.byte	0x08
	.zero		1


	//   ....[19]....
        /*055c*/ 	.word	0x000008c0
        /*0560*/ 	.word	0x000000ff
        /*0564*/ 	.word	0x00019cc0
        /*0568*/ 	.short	0x0100
        /*056a*/ 	.byte	0x08
	.zero		1


	//   ....[20]....
        /*056c*/ 	.word	0x000008d0
        /*0570*/ 	.word	0x000000ff
        /*0574*/ 	.word	0x00019cb8
        /*0578*/ 	.short	0x0100
        /*057a*/ 	.byte	0x08
	.zero		1


	//   ....[21]....
        /*057c*/ 	.word	0x000008e0
        /*0580*/ 	.word	0x000000ff
        /*0584*/ 	.word	0x00019cc8
        /*0588*/ 	.short	0x0100
        /*058a*/ 	.byte	0x08
	.zero		1


	//   ....[22]....
        /*058c*/ 	.word	0x00001870
        /*0590*/ 	.word	0x00000002
        /*0594*/ 	.word	0x00019c00
        /*0598*/ 	.short	0x010a
        /*059a*/ 	.byte	0x3f
	.zero		1


	//   ....[23]....
        /*059c*/ 	.word	0x00001910
        /*05a0*/ 	.word	0x00000004
        /*05a4*/ 	.word	0x00019c30
        /*05a8*/ 	.short	0x010a
        /*05aa*/ 	.byte	0x3f
	.zero		1


	//   ....[24]....
        /*05ac*/ 	.word	0x00001980
        /*05b0*/ 	.word	0x00000004
        /*05b4*/ 	.word	0x00019c30
        /*05b8*/ 	.short	0x010a
        /*05ba*/ 	.byte	0x3f
	.zero		1


	//   ....[25]....
        /*05bc*/ 	.word	0x00003900
        /*05c0*/ 	.word	0x00000019
        /*05c4*/ 	.word	0x00000000
        /*05c8*/ 	.short	0x0101
        /*05ca*/ 	.byte	0x3f
	.zero		1


	//   ....[26]....
        /*05cc*/ 	.word	0x000042a0
        /*05d0*/ 	.word	0x00000006
        /*05d4*/ 	.word	0x00019c30
        /*05d8*/ 	.short	0x010a
        /*05da*/ 	.byte	0x3f
	.zero		1


	//   ....[27]....
        /*05dc*/ 	.word	0x000042e0
        /*05e0*/ 	.word	0x00000006
        /*05e4*/ 	.word	0x00019c30
        /*05e8*/ 	.short	0x010a
        /*05ea*/ 	.byte	0x3f
	.zero		1


	//   ....[28]....
        /*05ec*/ 	.word	0x00004450
        /*05f0*/ 	.word	0x000000ff
        /*05f4*/ 	.word	0x00019c50
        /*05f8*/ 	.short	0x010a
        /*05fa*/ 	.byte	0x0b
	.zero		1


	//   ....[29]....
        /*05fc*/ 	.word	0x00004490
        /*0600*/ 	.word	0x000000ff
        /*0604*/ 	.word	0x00019c50
        /*0608*/ 	.short	0x010a
        /*060a*/ 	.byte	0x0b
	.zero		1


	//   ....[30]....
        /*060c*/ 	.word	0x00005e30
        /*0610*/ 	.word	0x00000005
        /*0614*/ 	.word	0x00000000
        /*0618*/ 	.short	0x0101
        /*061a*/ 	.byte	0x3f
	.zero		1


	//   ....[31]....
        /*061c*/ 	.word	0x00006150
        /*0620*/ 	.word	0x000000ff
        /*0624*/ 	.word	0x00000000
        /*0628*/ 	.short	0x0101
        /*062a*/ 	.byte	0x06
	.zero		1


	//   ....[32]....
        /*062c*/ 	.word	0x00006610
        /*0630*/ 	.word	0x0000000f
        /*0634*/ 	.word	0x00019c50
        /*0638*/ 	.short	0x010a
        /*063a*/ 	.byte	0x3f
	.zero		1


	//   ....[33]....
        /*063c*/ 	.word	0x00006660
        /*0640*/ 	.word	0x0000000f
        /*0644*/ 	.word	0x00019c50
        /*0648*/ 	.short	0x010a
        /*064a*/ 	.byte	0x3f
	.zero		1


	//   ....[34]....
        /*064c*/ 	.word	0x00006ca0
        /*0650*/ 	.word	0x00000003
        /*0654*/ 	.word	0x00000000
        /*0658*/ 	.short	0x0101
        /*065a*/ 	.byte	0x3f
	.zero		1


	//   ....[35]....
        /*065c*/ 	.word	0x000084a0
        /*0660*/ 	.word	0x00000003
        /*0664*/ 	.word	0x00000000
        /*0668*/ 	.short	0x0101
        /*066a*/ 	.byte	0x3f
	.zero		1


	//   ....[36]....
        /*066c*/ 	.word	0x0000ae00
        /*0670*/ 	.word	0x00000002
        /*0674*/ 	.word	0x00019c80
        /*0678*/ 	.short	0x010a
        /*067a*/ 	.byte	0x3f
	.zero		1


	//   ....[37]....
        /*067c*/ 	.word	0x0000b060
        /*0680*/ 	.word	0x00000002
        /*0684*/ 	.word	0x00019c40
        /*0688*/ 	.short	0x010a
        /*068a*/ 	.byte	0x3f
	.zero		1


	//   ....[38]....
        /*068c*/ 	.word	0x0000bc40
        /*0690*/ 	.word	0x00000011
        /*0694*/ 	.word	0x00019c00
        /*0698*/ 	.short	0x0107
        /*069a*/ 	.byte	0x3f
	.zero		1


	//   ....[39]....
        /*069c*/ 	.word	0x0000bd40
        /*06a0*/ 	.word	0x00000011
        /*06a4*/ 	.word	0x00019c00
        /*06a8*/ 	.short	0x0101
        /*06aa*/ 	.byte	0x3f
	.zero		1


	//   ....[40]....
        /*06ac*/ 	.word	0x0000bd60
        /*06b0*/ 	.word	0x00000011
        /*06b4*/ 	.word	0x00019c20
        /*06b8*/ 	.short	0x010a
        /*06ba*/ 	.byte	0x3f
	.zero		1


	//   ....[41]....
        /*06bc*/ 	.word	0x0000c050
        /*06c0*/ 	.word	0x00000004
        /*06c4*/ 	.word	0x00019c80
        /*06c8*/ 	.short	0x010a
        /*06ca*/ 	.byte	0x3f
	.zero		1


	//   ....[42]....
        /*06cc*/ 	.word	0x0000c470
        /*06d0*/ 	.word	0x00000004
        /*06d4*/ 	.word	0x00019c40
        /*06d8*/ 	.short	0x010a
        /*06da*/ 	.byte	0x3f
	.zero		1


	//   ....[43]....
        /*06dc*/ 	.word	0x0000c910
        /*06e0*/ 	.word	0x00000003
        /*06e4*/ 	.word	0x00019c70
        /*06e8*/ 	.short	0x010a
        /*06ea*/ 	.byte	0x3f
	.zero		1


	//   ....[44]....
        /*06ec*/ 	.word	0x0000c990
        /*06f0*/ 	.word	0x00000003
        /*06f4*/ 	.word	0x00019c60
        /*06f8*/ 	.short	0x010a
        /*06fa*/ 	.byte	0x3f
	.zero		1


	//   ....[45]....
        /*06fc*/ 	.word	0x0000ccf0
        /*0700*/ 	.word	0x00000003
        /*0704*/ 	.word	0x00019c50
        /*0708*/ 	.short	0x0101
        /*070a*/ 	.byte	0x3f
	.zero		1


	//   ....[46]....
        /*070c*/ 	.word	0x0000cd70
        /*0710*/ 	.word	0x00000002
        /*0714*/ 	.word	0x00000000
        /*0718*/ 	.short	0x0101
        /*071a*/ 	.byte	0x3f
	.zero		1


	//   ....[47]....
        /*071c*/ 	.word	0x0000cf60
        /*0720*/ 	.word	0x00000003
        /*0724*/ 	.word	0x00019c70
        /*0728*/ 	.short	0x010a
        /*072a*/ 	.byte	0x3f
	.zero		1


	//   ....[48]....
        /*072c*/ 	.word	0x0000cfd0
        /*0730*/ 	.word	0x00000003
        /*0734*/ 	.word	0x00019c60
        /*0738*/ 	.short	0x010a
        /*073a*/ 	.byte	0x3f
	.zero		1


	//   ....[49]....
        /*073c*/ 	.word	0x0000d330
        /*0740*/ 	.word	0x00000003
        /*0744*/ 	.word	0x00019c50
        /*0748*/ 	.short	0x0101
        /*074a*/ 	.byte	0x3f
	.zero		1


	//   ....[50]....
        /*074c*/ 	.word	0x0000d380
        /*0750*/ 	.word	0x00000000
        /*0754*/ 	.word	0x00000000
        /*0758*/ 	.short	0x0101
        /*075a*/ 	.byte	0x3f
	.zero		1


	//   ....[51]....
        /*075c*/ 	.word	0x0000de10
        /*0760*/ 	.word	0x00000007
        /*0764*/ 	.word	0x00019c20
        /*0768*/ 	.short	0x010a
        /*076a*/ 	.byte	0x3f
	.zero		1


	//   ....[52]....
        /*076c*/ 	.word	0x0000dfb0
        /*0770*/ 	.word	0x00000005
        /*0774*/ 	.word	0x00000000
        /*0778*/ 	.short	0x010a
        /*077a*/ 	.byte	0x3f
	.zero		1


	//   ....[53]....
        /*077c*/ 	.word	0x0000e020
        /*0780*/ 	.word	0x00000003
        /*0784*/ 	.word	0x00000000
        /*0788*/ 	.short	0x010a
        /*078a*/ 	.byte	0x3f
	.zero		1


	//   ....[54]....
        /*078c*/ 	.word	0x0000e070
        /*0790*/ 	.word	0x00000003
        /*0794*/ 	.word	0x00019c60
        /*0798*/ 	.short	0x010a
        /*079a*/ 	.byte	0x3f
	.zero		1


	//   ....[55]....
        /*079c*/ 	.word	0x0000e0c0
        /*07a0*/ 	.word	0x00000005
        /*07a4*/ 	.word	0x00019c60
        /*07a8*/ 	.short	0x010a
        /*07aa*/ 	.byte	0x3f
	.zero		1


	//   ....[56]....
        /*07ac*/ 	.word	0x0000e100
        /*07b0*/ 	.word	0x00000003
        /*07b4*/ 	.word	0x00019c80
        /*07b8*/ 	.short	0x010a
        /*07ba*/ 	.byte	0x3f
	.zero		1


	//   ....[57]....
        /*07bc*/ 	.word	0x0000e120
        /*07c0*/ 	.word	0x00000005
        /*07c4*/ 	.word	0x00019c80
        /*07c8*/ 	.short	0x010a
        /*07ca*/ 	.byte	0x3f
	.zero		1


	//   ....[58]....
        /*07cc*/ 	.word	0x0000e180
        /*07d0*/ 	.word	0x00000002
        /*07d4*/ 	.word	0x00019c00
        /*07d8*/ 	.short	0x010a
        /*07da*/ 	.byte	0x3f
	.zero		1


	//   ....[59]....
        /*07dc*/ 	.word	0x0000e1d0
        /*07e0*/ 	.word	0x00000004
        /*07e4*/ 	.word	0x00019c30
        /*07e8*/ 	.short	0x010a
        /*07ea*/ 	.byte	0x3f
	.zero		1


	//   ....[60]....
        /*07ec*/ 	.word	0x0000e220
        /*07f0*/ 	.word	0x00000006
        /*07f4*/ 	.word	0x00019c30
        /*07f8*/ 	.short	0x010a
        /*07fa*/ 	.byte	0x3f
	.zero		1


	//   ....[61]....
        /*07fc*/ 	.word	0x0000e280
        /*0800*/ 	.word	0x0000000a
        /*0804*/ 	.word	0x00019c50
        /*0808*/ 	.short	0x010a
        /*080a*/ 	.byte	0x3f
	.zero		1


	//   ....[62]....
        /*080c*/ 	.word	0x0000e2d0
        /*0810*/ 	.word	0x0000000f
        /*0814*/ 	.word	0x00019c50
        /*0818*/ 	.short	0x010a
        /*081a*/ 	.byte	0x3f
	.zero		1


	//   ....[63]....
        /*081c*/ 	.word	0x0000e420
        /*0820*/ 	.word	0x00000002
        /*0824*/ 	.word	0x00019c80
        /*0828*/ 	.short	0x010a
        /*082a*/ 	.byte	0x3f
	.zero		1


	//   ....[64]....
        /*082c*/ 	.word	0x0000e470
        /*0830*/ 	.word	0x00000002
        /*0834*/ 	.word	0x00019c40
        /*0838*/ 	.short	0x010a
        /*083a*/ 	.byte	0x3f
	.zero		1


	//   ....[65]....
        /*083c*/ 	.word	0x0000e860
        /*0840*/ 	.word	0x00000011
        /*0844*/ 	.word	0x00019c20
        /*0848*/ 	.short	0x010a
        /*084a*/ 	.byte	0x3f
	.zero		1


	//   ....[66]....
        /*084c*/ 	.word	0x0000e8b0
        /*0850*/ 	.word	0x00000004
        /*0854*/ 	.word	0x00019c80
        /*0858*/ 	.short	0x010a
        /*085a*/ 	.byte	0x3f
	.zero		1


	//   ....[67]....
        /*085c*/ 	.word	0x0000e900
        /*0860*/ 	.word	0x00000004
        /*0864*/ 	.word	0x00019c40
        /*0868*/ 	.short	0x010a
        /*086a*/ 	.byte	0x3f
	.zero		1


	//   ....[68]....
        /*086c*/ 	.word	0x0000e950
        /*0870*/ 	.word	0x00000003
        /*0874*/ 	.word	0x00019c70
        /*0878*/ 	.short	0x010a
        /*087a*/ 	.byte	0x3f
	.zero		1


	//   ....[69]....
        /*087c*/ 	.word	0x0000e9a0
        /*0880*/ 	.word	0x00000003
        /*0884*/ 	.word	0x00019c60
        /*0888*/ 	.short	0x010a
        /*088a*/ 	.byte	0x3f
	.zero		1


	//   ....[70]....
        /*088c*/ 	.word	0x0000e9f0
        /*0890*/ 	.word	0x00000003
        /*0894*/ 	.word	0x00019c70
        /*0898*/ 	.short	0x010a
        /*089a*/ 	.byte	0x3f
	.zero		1


	//   ....[71]....
        /*089c*/ 	.word	0x0000ea40
        /*08a0*/ 	.word	0x00000003
        /*08a4*/ 	.word	0x00019c60
        /*08a8*/ 	.short	0x010a
        /*08aa*/ 	.byte	0x3f
	.zero		1


	//   ....[72]....
        /*08ac*/ 	.word	0x0000ea90
        /*08b0*/ 	.word	0x00000007
        /*08b4*/ 	.word	0x00019c20
        /*08b8*/ 	.short	0x010a
        /*08ba*/ 	.byte	0x3f
	.zero		1


	//   ....[73]....
        /*08bc*/ 	.word	0x0000ec30
        /*08c0*/ 	.word	0x00000005
        /*08c4*/ 	.word	0x00000000
        /*08c8*/ 	.short	0x010a
        /*08ca*/ 	.byte	0x3f
	.zero		1


	//   ....[74]....
        /*08cc*/ 	.word	0x0000ec80
        /*08d0*/ 	.word	0x00000003
        /*08d4*/ 	.word	0x00000000
        /*08d8*/ 	.short	0x010a
        /*08da*/ 	.byte	0x3f
	.zero		1


	//   ....[75]....
        /*08dc*/ 	.word	0x0000ecd0
        /*08e0*/ 	.word	0x00000003
        /*08e4*/ 	.word	0x00019c60
        /*08e8*/ 	.short	0x010a
        /*08ea*/ 	.byte	0x3f
	.zero		1


	//   ....[76]....
        /*08ec*/ 	.word	0x0000ed20
        /*08f0*/ 	.word	0x00000005
        /*08f4*/ 	.word	0x00019c60
        /*08f8*/ 	.short	0x010a
        /*08fa*/ 	.byte	0x3f
	.zero		1


	//   ....[77]....
        /*08fc*/ 	.word	0x0000ed70
        /*0900*/ 	.word	0x00000003
        /*0904*/ 	.word	0x00019c80
        /*0908*/ 	.short	0x010a
        /*090a*/ 	.byte	0x3f
	.zero		1


	//----- nvinfo : EIATTR_NUM_MBARRIERS
	.align		4
.L_119:
        /*090c*/ 	.byte	0x03, 0x38
        /*090e*/ 	.short	0x0016


	//----- nvinfo : EIATTR_EXIT_INSTR_OFFSETS
	.align		4
        /*0910*/ 	.byte	0x04, 0x1c
        /*0912*/ 	.short	(.L_121 - .L_120)


	//   ....[0]....
.L_120:
        /*0914*/ 	.word	0x00000a40


	//   ....[1]....
        /*0918*/ 	.word	0x00009150


	//   ....[2]....
        /*091c*/ 	.word	0x0000e170


	//----- nvinfo : EIATTR_MAX_THREADS
	.align		4
.L_121:
        /*0920*/ 	.byte	0x04, 0x05
        /*0922*/ 	.short	(.L_123 - .L_122)
.L_122:
        /*0924*/ 	.word	0x00000200
        /*0928*/ 	.word	0x00000001
        /*092c*/ 	.word	0x00000001


	//----- nvinfo : EIATTR_CRS_STACK_SIZE
	.align		4
.L_123:
        /*0930*/ 	.byte	0x04, 0x1e
        /*0932*/ 	.short	(.L_125 - .L_124)
.L_124:
        /*0934*/ 	.word	0x00000000


	//----- nvinfo : EIATTR_CBANK_PARAM_SIZE
	.align		4
.L_125:
        /*0938*/ 	.byte	0x03, 0x19
        /*093a*/ 	.short	0x0af0


	//----- nvinfo : EIATTR_PARAM_CBANK
	.align		4
        /*093c*/ 	.byte	0x04, 0x0a
        /*093e*/ 	.short	(.L_127 - .L_126)
	.align		4
.L_126:
        /*0940*/ 	.word	index@(.nv.constant0._ZN7cutlass13device_kernelIN5flash11enable_sm90INS1_16FlashAttnFwdSm90INS1_25CollectiveMainloopFwdSm90ILi2EN4cute5tupleIJNS5_1CILi1EEES8_S8_EEENS6_IJNS7_ILi192EEENS7_ILi128EEENS7_ILi96EEEEEELi96ENS_12float_e4m3_tEfNS_4arch4Sm90ELb0ELb0ELb1ELb1ELb0ELb0ELb0ELb1ELb1ELb1ELb0ELb0EEENS1_21CollectiveEpilogueFwdINS6_IJSA_SC_SB_EEES9_NS_10bfloat16_tESG_Li384ELb1ELb1ELb0ELb1EEENS1_36VarlenDynamicPersistentTileSchedulerILi192ELi128ELi384ELi128ELb0ELb1ELb1ELb0ELb1ELb1EEEEEEEEEvNT_6ParamsE)
        /*0944*/ 	.short	0x0210
        /*0946*/ 	.short	0x0af0


	//----- nvinfo : EIATTR_SW_WAR
	.align		4
.L_127:
        /*0948*/ 	.byte	0x04, 0x36
        /*094a*/ 	.short	(.L_129 - .L_128)
.L_128:
        /*094c*/ 	.word	0x00000008
.L_129:


//--------------------- .nv.info._ZN7cutlass13device_kernelIN5flash11enable_sm90INS1_16FlashAttnFwdSm90INS1_25CollectiveMainloopFwdSm90ILi2EN4cute5tupleIJNS5_1CILi1EEES8_S8_EEENS6_IJNS7_ILi192EEENS7_ILi128EEENS7_ILi96EEEEEELi96ENS_12float_e4m3_tEfNS_4arch4Sm90ELb0ELb0ELb1ELb1ELb0ELb1ELb0ELb1ELb1ELb1ELb0ELb0EEENS1_21CollectiveEpilogueFwdINS6_IJSA_SC_SB_EEES9_NS_10bfloat16_tESG_Li384ELb1ELb1ELb0ELb1EEENS1_36VarlenDynamicPersistentTileSchedulerILi192ELi128ELi384ELi128ELb0ELb1ELb1ELb0ELb1ELb1EEEEEEEEEvNT_6ParamsE --------------------------
	.section	.nv.info._ZN7cutlass13device_kernelIN5flash11enable_sm90INS1_16FlashAttnFwdSm90INS1_25CollectiveMainloopFwdSm90ILi2EN4cute5tupleIJNS5_1CILi1EEES8_S8_EEENS6_IJNS7_ILi192EEENS7_ILi128EEENS7_ILi96EEEEEELi96ENS_12float_e4m3_tEfNS_4arch4Sm90ELb0ELb0ELb1ELb1ELb0ELb1ELb0ELb1ELb1ELb1ELb0ELb0EEENS1_21CollectiveEpilogueFwdINS6_IJSA_SC_SB_EEES9_NS_10bfloat16_tESG_Li384ELb1ELb1ELb0ELb1EEENS1_36VarlenDynamicPersistentTileSchedulerILi192ELi128ELi384ELi128ELb0ELb1ELb1ELb0ELb1ELb1EEEEEEEEEvNT_6ParamsE,"",@"SHT_CUDA_INFO"
	.sectionflags	@""
	.align	4


	//----- nvinfo : EIATTR_CUDA_API_VERSION
	.align		4
        /*0000*/ 	.byte	0x04, 0x37
        /*0002*/ 	.short	(.L_131 - .L_130)
.L_130:
        /*0004*/ 	.word	0x00000082


	//----- nvinfo : EIATTR_KPARAM_INFO
	.align		4
.L_131:
        /*0008*/ 	.byte	0x04, 0x17
        /*000a*/ 	.short	(.L_133 - .L_132)
.L_132:
        /*000c*/ 	.word	0x00000000
        /*0010*/ 	.short	0x0000
        /*0012*/ 	.short	0x0070
        /*0014*/ 	.byte	0x00, 0xf0, 0x01, 0x2a


	//----- nvinfo : EIATTR_SPARSE_MMA_MASK
	.align		4
.L_133:
        /*0018*/ 	.byte	0x03, 0x50
        /*001a*/ 	.short	0x0000


	//----- nvinfo : EIATTR_MAXREG_COUNT
	.align		4
        /*001c*/ 	.byte	0x03, 0x1b
        /*001e*/ 	.short	0x0080


	//----- nvinfo : EIATTR_NUM_BARRIERS
	.align		4
        /*0020*/ 	.byte	0x02, 0x4c
        /*0022*/ 	.byte	0x10
	.zero		1


	//----- nvinfo : EIATTR_EXTERNS
	.align		4
        /*0024*/ 	.byte	0x04, 0x0f
        /*0026*/ 	.short	(.L_135 - .L_134)


	//   ....[0]....
	.align		4
.L_134:
        /*0028*/ 	.word	index@(__assertfail)


	//----- nvinfo : EIATTR_ANNOTATIONS
	.align		4
.L_135:
        /*002c*/ 	.byte	0x04, 0x55
        /*002e*/ 	.short	(.L_137 - .L_136)


	//   ....[0]....
.L_136:
        /*0030*/ 	.word	0x00000001
        /*0034*/ 	.byte	0x90, 0x0a, 0x00, 0x00, 0x01, 0x00, 0x00, 0x00, 0xb0, 0x0c, 0x00, 0x00, 0x01, 0x00, 0x00, 0x00
        /* <DEDUP_REMOVED lines=70> */
        /*04a4*/ 	.byte	0x70, 0x7f, 0x01, 0x00, 0x01, 0x00, 0x00, 0x00, 0x40, 0x8d, 0x01, 0x00


	//----- nvinfo : EIATTR_MERCURY_ISA_VERSION
	.align		4
.L_137:
        /*04b0*/ 	.byte	0x03, 0x5f
        /*04b2*/ 	.short	0x0101


	//----- nvinfo : EIATTR_UNUSED_LOAD_BYTE_OFFSET
	.align		4
        /*04b4*/ 	.byte	0x04, 0x44
        /*04b6*/ 	.short	(.L_139 - .L_138)


	//   ....[0]....
.L_138:
        /*04b8*/ 	.word	0x00000aa0
        /*04bc*/ 	.word	0x0000fff0


	//   ....[1]....
        /*04c0*/ 	.word	0x000108e0
        /*04c4*/ 	.word	0x0000fff0


	//----- nvinfo : EIATTR_INT_WARP_WIDE_INSTR_OFFSETS
	.align		4
.L_139:
        /*04c8*/ 	.byte	0x04, 0x31
        /*04ca*/ 	.short	(.L_141 - .L_140)


	//   ....[0]....
.L_140:
        /*04cc*/ 	.word	0x00000190


	//   ....[1]....
        /*04d0*/ 	.word	0x000001d0


	//   ....[2]....
        /*04d4*/ 	.word	0x00000240


	//   ....[3]....
        /*04d8*/ 	.word	0x00015310


	//   ....[4]....
        /*04dc*/ 	.word	0x000153a0


	//   ....[5]....
        /*04e0*/ 	.word	0x00017d70


	//   ....[6]....
        /*04e4*/ 	.word	0x00017e00


	//----- nvinfo : EIATTR_COOP_GROUP_MASK_REGIDS
	.align		4
.L_141:
        /*04e8*/ 	.byte	0x04, 0x29
        /*04ea*/ 	.short	(.L_143 - .L_142)


	//   ....[0]....
.L_142:
        /*04ec*/ 	.word	0xffffffff


	//   ....[1]....
        /*04f0*/ 	.word	0xffffffff


	//   ....[2]....
        /*04f4*/ 	.word	0xffffffff


	//   ....[3]....
        /*04f8*/ 	.word	0xffffffff


	//   ....[4]....
        /*04fc*/ 	.word	0xffffffff


	//   ....[5]....
        /*0500*/ 	.word	0xffffffff


	//   ....[6]....
        /*0504*/ 	.word	0xffffffff


	//   ....[7]....
        /*0508*/ 	.word	0xffffffff


	//   ....[8]....
        /*050c*/ 	.word	0xffffffff


	//   ....[9]....
        /*0510*/ 	.word	0xffffffff


	//   ....[10]....
        /*0514*/ 	.word	0xffffffff


	//   ....[11]....
        /*0518*/ 	.word	0xffffffff


	//   ....[12]....
        /*051c*/ 	.word	0xffffffff


	//   ....[13]....
        /*0520*/ 	.word	0xffffffff


	//   ....[14]....
        /*0524*/ 	.word	0xffffffff


	//   ....[15]....
        /*0528*/ 	.word	0xffffffff


	//   ....[16]....
        /*052c*/ 	.word	0xffffffff


	//   ....[17]....
        /*0530*/ 	.word	0xffffffff


	//   ....[18]....
        /*0534*/ 	.word	0xffffffff


	//   ....[19]....
        /*0538*/ 	.word	0xffffffff


	//   ....[20]....
        /*053c*/ 	.word	0xffffffff


	//   ....[21]....
        /*0540*/ 	.word	0xffffffff


	//   ....[22]....
        /*0544*/ 	.word	0xffffffff


	//   ....[23]....
        /*0548*/ 	.word	0xffffffff


	//   ....[24]....
        /*054c*/ 	.word	0xffffffff


	//   ....[25]....
        /*0550*/ 	.word	0xffffffff


	//   ....[26]....
        /*0554*/ 	.word	0xffffffff


	//   ....[27]....
        /*0558*/ 	.word	0xffffffff


	//   ....[28]....
        /*055c*/ 	.word	0xffffffff


	//   ....[29]....
        /*0560*/ 	.word	0xffffffff


	//   ....[30]....
        /*0564*/ 	.word	0xffffffff


	//   ....[31]....
        /*0568*/ 	.word	0xffffffff


	//   ....[32]....
        /*056c*/ 	.word	0xffffffff


	//   ....[33]....
        /*0570*/ 	.word	0xffffffff


	//   ....[34]....
        /*0574*/ 	.word	0xffffffff


	//   ....[35]....
        /*0578*/ 	.word	0xffffffff


	//   ....[36]....
        /*057c*/ 	.word	0xffffffff


	//   ....[37]....
        /*0580*/ 	.word	0xffffffff


	//   ....[38]....
        /*0584*/ 	.word	0xffffffff


	//   ....[39]....
        /*0588*/ 	.word	0xffffffff


	//   ....[40]....
        /*058c*/ 	.word	0xffffffff


	//   ....[41]....
        /*0590*/ 	.word	0xffffffff


	//   ....[42]....
        /*0594*/ 	.word	0xffffffff


	//   ....[43]....
        /*0598*/ 	.word	0xffffffff


	//   ....[44]....
        /*059c*/ 	.word	0xffffffff


	//   ....[45]....
        /*05a0*/ 	.word	0xffffffff


	//   ....[46]....
        /*05a4*/ 	.word	0xffffffff


	//   ....[47]....
        /*05a8*/ 	.word	0xffffffff


	//   ....[48]....
        /*05ac*/ 	.word	0xffffffff


	//   ....[49]....
        /*05b0*/ 	.word	0xffffffff


	//   ....[50]....
        /*05b4*/ 	.word	0xffffffff


	//   ....[51]....
        /*05b8*/ 	.word	0xffffffff


	//   ....[52]....
        /*05bc*/ 	.word	0xffffffff


	//   ....[53]....
        /*05c0*/ 	.word	0xffffffff


	//   ....[54]....
        /*05c4*/ 	.word	0xffffffff


	//   ....[55]....
        /*05c8*/ 	.word	0xffffffff


	//   ....[56]....
        /*05cc*/ 	.word	0xffffffff


	//   ....[57]....
        /*05d0*/ 	.word	0xffffffff


	//   ....[58]....
        /*05d4*/ 	.word	0xffffffff


	//   ....[59]....
        /*05d8*/ 	.word	0xffffffff


	//   ....[60]....
        /*05dc*/ 	.word	0xffffffff


	//   ....[61]....
        /*05e0*/ 	.word	0xffffffff


	//   ....[62]....
        /*05e4*/ 	.word	0xffffffff


	//   ....[63]....
        /*05e8*/ 	.word	0xffffffff


	//   ....[64]....
        /*05ec*/ 	.word	0xffffffff


	//   ....[65]....
        /*05f0*/ 	.word	0xffffffff


	//   ....[66]....
        /*05f4*/ 	.word	0xffffffff


	//   ....[67]....
        /*05f8*/ 	.word	0xffffffff


	//   ....[68]....
        /*05fc*/ 	.word	0xffffffff


	//   ....[69]....
        /*0600*/ 	.word	0xffffffff


	//   ....[70]....
        /*0604*/ 	.word	0xffffffff


	//   ....[71]....
        /*0608*/ 	.word	0xffffffff


	//   ....[72]....
        /*060c*/ 	.word	0xffffffff


	//   ....[73]....
        /*0610*/ 	.word	0xffffffff


	//   ....[74]....
        /*0614*/ 	.word	0xffffffff


	//   ....[75]....
        /*0618*/ 	.word	0xffffffff


	//   ....[76]....
        /*061c*/ 	.word	0xffffffff


	//   ....[77]....
        /*0620*/ 	.word	0xffffffff


	//   ....[78]....
        /*0624*/ 	.word	0xffffffff


	//   ....[79]....
        /*0628*/ 	.word	0xffffffff


	//   ....[80]....
        /*062c*/ 	.word	0xffffffff


	//   ....[81]....
        /*0630*/ 	.word	0xffffffff


	//   ....[82]....
        /*0634*/ 	.word	0xffffffff


	//   ....[83]....
        /*0638*/ 	.word	0xffffffff


	//   ....[84]....
        /*063c*/ 	.word	0xffffffff


	//   ....[85]....
        /*0640*/ 	.word	0xffffffff


	//   ....[86]....
        /*0644*/ 	.word	0xffffffff


	//   ....[87]....
        /*0648*/ 	.word	0xffffffff


	//   ....[88]....
        /*064c*/ 	.word	0xffffffff


	//   ....[89]....
        /*0650*/ 	.word	0xffffffff


	//   ....[90]....
        /*0654*/ 	.word	0xffffffff


	//   ....[91]....
        /*0658*/ 	.word	0xffffffff


	//   ....[92]....
        /*065c*/ 	.word	0xffffffff


	//   ....[93]....
        /*0660*/ 	.word	0xffffffff


	//   ....[94]....
        /*0664*/ 	.word	0xffffffff


	//   ....[95]....
        /*0668*/ 	.word	0xffffffff


	//   ....[96]....
        /*066c*/ 	.word	0xffffffff


	//   ....[97]....
        /*0670*/ 	.word	0xffffffff


	//   ....[98]....
        /*0674*/ 	.word	0xffffffff


	//   ....[99]....
        /*0678*/ 	.word	0xffffffff


	//   ....[100]....
        /*067c*/ 	.word	0xffffffff


	//   ....[101]....
        /*0680*/ 	.word	0xffffffff


	//   ....[102]....
        /*0684*/ 	.word	0xffffffff


	//   ....[103]....
        /*0688*/ 	.word	0xffffffff


	//   ....[104]....
        /*068c*/ 	.word	0xffffffff


	//   ....[105]....
        /*0690*/ 	.word	0xffffffff


	//   ....[106]....
        /*0694*/ 	.word	0x0500000f


	//   ....[107]....
        /*0698*/ 	.word	0x0500000f


	//   ....[108]....
        /*069c*/ 	.word	0x0500000f


	//   ....[109]....
        /*06a0*/ 	.word	0x0500000f


	//   ....[110]....
        /*06a4*/ 	.word	0x0500000f


	//   ....[111]....
        /*06a8*/ 	.word	0x0500000f


	//   ....[112]....
        /*06ac*/ 	.word	0x0500000f


	//   ....[113]....
        /*06b0*/ 	.word	0x0500000f


	//   ....[114]....
        /*06b4*/ 	.word	0x0500000f


	//   ....[115]....
        /*06b8*/ 	.word	0x0500000f


	//   ....[116]....
        /*06bc*/ 	.word	0x0500000f


	//   ....[117]....
        /*06c0*/ 	.word	0x0500000f


	//   ....[118]....
        /*06c4*/ 	.word	0x0500000f


	//   ....[119]....
        /*06c8*/ 	.word	0x0500000f


	//   ....[120]....
        /*06cc*/ 	.word	0x0500000f


	//   ....[121]....
        /*06d0*/ 	.word	0x0500000f


	//   ....[122]....
        /*06d4*/ 	.word	0x0500000f


	//   ....[123]....
        /*06d8*/ 	.word	0x0500000f


	//   ....[124]....
        /*06dc*/ 	.word	0x0500000f


	//   ....[125]....
        /*06e0*/ 	.word	0x0500000f


	//   ....[126]....
        /*06e4*/ 	.word	0x0500000f


	//   ....[127]....
        /*06e8*/ 	.word	0x0500000f


	//   ....[128]....
        /*06ec*/ 	.word	0x0500000f


	//   ....[129]....
        /*06f0*/ 	.word	0x0500000f


	//   ....[130]....
        /*06f4*/ 	.word	0x0500000f


	//   ....[131]....
        /*06f8*/ 	.word	0x0500000f


	//   ....[132]....
        /*06fc*/ 	.word	0x0500000f


	//   ....[133]....
        /*0700*/ 	.word	0x0500000f


	//   ....[134]....
        /*0704*/ 	.word	0x0500000f


	//   ....[135]....
        /*0708*/ 	.word	0x0500000f


	//   ....[136]....
        /*070c*/ 	.word	0x0500000f


	//   ....[137]....
        /*0710*/ 	.word	0x0500000f


	//   ....[138]....
        /*0714*/ 	.word	0x0500000f


	//   ....[139]....
        /*0718*/ 	.word	0x0500000f


	//----- nvinfo : EIATTR_COOP_GROUP_INSTR_OFFSETS
	.align		4
.L_143:
        /*071c*/ 	.byte	0x04, 0x28
        /*071e*/ 	.short	(.L_145 - .L_144)


	//   ....[0]....
.L_144:
        /*0720*/ 	.word	0x00000070


	//   ....[1]....
        /*0724*/ 	.word	0x000001a0


	//   ....[2]....
        /*0728*/ 	.word	0x000001f0


	//   ....[3]....
        /*072c*/ 	.word	0x00000420


	//   ....[4]....
        /*0730*/ 	.word	0x00000580


	//   ....[5]....
        /*0734*/ 	.word	0x000006a0


	//   ....[6]....
        /*0738*/ 	.word	0x00000800


	//   ....[7]....
        /*073c*/ 	.word	0x000067e0


	//   ....[8]....
        /*0740*/ 	.word	0x00006ff0


	//   ....[9]....
        /*0744*/ 	.word	0x00007000


	//   ....[10]....
        /*0748*/ 	.word	0x00007010


	//   ....[11]....
        /*074c*/ 	.word	0x00007020


	//   ....[12]....
        /*0750*/ 	.word	0x00008b10


	//   ....[13]....
        /*0754*/ 	.word	0x00008b20


	//   ....[14]....
        /*0758*/ 	.word	0x00008b30


	//   ....[15]....
        /*075c*/ 	.word	0x00008b40


	//   ....[16]....
        /*0760*/ 	.word	0x0000c210


	//   ....[17]....
        /*0764*/ 	.word	0x0000c2c0


	//   ....[18]....
        /*0768*/ 	.word	0x0000c620


	//   ....[19]....
        /*076c*/ 	.word	0x0000c650


	//   ....[20]....
        /*0770*/ 	.word	0x0000ead0


	//   ....[21]....
        /*0774*/ 	.word	0x0000eae0


	//   ....[22]....
        /*0778*/ 	.word	0x0000eb20


	//   ....[23]....
        /*077c*/ 	.word	0x0000eb50


	//   ....[24]....
        /*0780*/ 	.word	0x00010220


	//   ....[25]....
        /*0784*/ 	.word	0x00010230


	//   ....[26]....
        /*0788*/ 	.word	0x00010270


	//   ....[27]....
        /*078c*/ 	.word	0x00010350


	//   ....[28]....
        /*0790*/ 	.word	0x00010ea0


	//   ....[29]....
        /*0794*/ 	.word	0x00010ed0


	//   ....[30]....
        /*0798*/ 	.word	0x00010f00


	//   ....[31]....
        /*079c*/ 	.word	0x00010f20


	//   ....[32]....
        /*07a0*/ 	.word	0x00010f40


	//   ....[33]....
        /*07a4*/ 	.word	0x00010f60


	//   ....[34]....
        /*07a8*/ 	.word	0x00010f90


	//   ....[35]....
        /*07ac*/ 	.word	0x00010fb0


	//   ....[36]....
        /*07b0*/ 	.word	0x00010fc0


	//   ....[37]....
        /*07b4*/ 	.word	0x00010fd0


	//   ....[38]....
        /*07b8*/ 	.word	0x00010fe0


	//   ....[39]....
        /*07bc*/ 	.word	0x00010ff0


	//   ....[40]....
        /*07c0*/ 	.word	0x00011020


	//   ....[41]....
        /*07c4*/ 	.word	0x00011030


	//   ....[42]....
        /*07c8*/ 	.word	0x00011040


	//   ....[43]....
        /*07cc*/ 	.word	0x00011050


	//   ....[44]....
        /*07d0*/ 	.word	0x00011060


	//   ....[45]....
        /*07d4*/ 	.word	0x00011070


	//   ....[46]....
        /*07d8*/ 	.word	0x00011080


	//   ....[47]....
        /*07dc*/ 	.word	0x00011090


	//   ....[48]....
        /*07e0*/ 	.word	0x000110a0


	//   ....[49]....
        /*07e4*/ 	.word	0x000110b0


	//   ....[50]....
        /*07e8*/ 	.word	0x000110c0


	//   ....[51]....
        /*07ec*/ 	.word	0x000110d0


	//   ....[52]....
        /*07f0*/ 	.word	0x00011870


	//   ....[53]....
        /*07f4*/ 	.word	0x000118b0


	//   ....[54]....
        /*07f8*/ 	.word	0x00011900


	//   ....[55]....
        /*07fc*/ 	.word	0x00011910


	//   ....[56]....
        /*0800*/ 	.word	0x00011e20


	//   ....[57]....
        /*0804*/ 	.word	0x00011e50


	//   ....[58]....
        /*0808*/ 	.word	0x00011f50


	//   ....[59]....
        /*080c*/ 	.word	0x00011f70


	//   ....[60]....
        /*0810*/ 	.word	0x000128b0


	//   ....[61]....
        /*0814*/ 	.word	0x000128c0


	//   ....[62]....
        /*0818*/ 	.word	0x000129c0


	//   ....[63]....
        /*081c*/ 	.word	0x000129e0


	//   ....[64]....
        /*0820*/ 	.word	0x00012b70


	//   ....[65]....
        /*0824*/ 	.word	0x00012d30


	//   ....[66]....
        /*0828*/ 	.word	0x00012d60


	//   ....[67]....
        /*082c*/ 	.word	0x00012d90


	//   ....[68]....
        /*0830*/ 	.word	0x00012dc0


	//   ....[69]....
        /*0834*/ 	.word	0x00012df0


	//   ....[70]....
        /*0838*/ 	.word	0x00012e20


	//   ....[71]....
        /*083c*/ 	.word	0x00012f90


	//   ....[72]....
        /*0840*/ 	.word	0x00012fc0


	//   ....[73]....
        /*0844*/ 	.word	0x00012ff0


	//   ....[74]....
        /*0848*/ 	.word	0x00013020


	//   ....[75]....
        /*084c*/ 	.word	0x00013050


	//   ....[76]....
        /*0850*/ 	.word	0x00013080


	//   ....[77]....
        /*0854*/ 	.word	0x00013110


	//   ....[78]....
        /*0858*/ 	.word	0x00013140


	//   ....[79]....
        /*085c*/ 	.word	0x000131c0


	//   ....[80]....
        /*0860*/ 	.word	0x00013ec0


	//   ....[81]....
        /*0864*/ 	.word	0x00015a50


	//   ....[82]....
        /*0868*/ 	.word	0x00016910


	//   ....[83]....
        /*086c*/ 	.word	0x00016940


	//   ....[84]....
        /*0870*/ 	.word	0x00016960


	//   ....[85]....
        /*0874*/ 	.word	0x00016970


	//   ....[86]....
        /*0878*/ 	.word	0x00016a70


	//   ....[87]....
        /*087c*/ 	.word	0x00016a80


	//   ....[88]....
        /*0880*/ 	.word	0x000184d0


	//   ....[89]....
        /*0884*/ 	.word	0x00018500


	//   ....[90]....
        /*0888*/ 	.word	0x00018540


	//   ....[91]....
        /*088c*/ 	.word	0x00018570


	//   ....[92]....
        /*0890*/ 	.word	0x000185a0


	//   ....[93]....
        /*0894*/ 	.word	0x000185d0


	//   ....[94]....
        /*0898*/ 	.word	0x00018600


	//   ....[95]....
        /*089c*/ 	.word	0x00018630


	//   ....[96]....
        /*08a0*/ 	.word	0x000187b0


	//   ....[97]....
        /*08a4*/ 	.word	0x000187e0


	//   ....[98]....
        /*08a8*/ 	.word	0x00018810


	//   ....[99]....
        /*08ac*/ 	.word	0x00018840


	//   ....[100]....
        /*08b0*/ 	.word	0x00018870


	//   ....[101]....
        /*08b4*/ 	.word	0x000188a0


	//   ....[102]....
        /*08b8*/ 	.word	0x00018960


	//   ....[103]....
        /*08bc*/ 	.word	0x00018980


	//   ....[104]....
        /*08c0*/ 	.word	0x000189f0


	//   ....[105]....
        /*08c4*/ 	.word	0x00018e60


	//   ....[106]....
        /*08c8*/ 	.word	0x000192e0


	//   ....[107]....
        /*08cc*/ 	.word	0x00019370


	//   ....[108]....
        /*08d0*/ 	.word	0x000193c0


	//   ....[109]....
        /*08d4*/ 	.word	0x00019410


	//   ....[110]....
        /*08d8*/ 	.word	0x000194f0


	//   ....[111]....
        /*08dc*/ 	.word	0x00019580


	//   ....[112]....
        /*08e0*/ 	.word	0x000195d0


	//   ....[113]....
        /*08e4*/ 	.word	0x00019620


	//   ....[114]....
        /*08e8*/ 	.word	0x00019880


	//   ....[115]....
        /*08ec*/ 	.word	0x00019b60


	//   ....[116]....
        /*08f0*/ 	.word	0x00019d30


	//   ....[117]....
        /*08f4*/ 	.word	0x00019d90


	//   ....[118]....
        /*08f8*/ 	.word	0x00019df0


	//   ....[119]....
        /*08fc*/ 	.word	0x00019e90


	//   ....[120]....
        /*0900*/ 	.word	0x00019f60


	//   ....[121]....
        /*0904*/ 	.word	0x0001a040


	//   ....[122]....
        /*0908*/ 	.word	0x0001a310


	//   ....[123]....
        /*090c*/ 	.word	0x0001a3b0


	//   ....[124]....
        /*0910*/ 	.word	0x0001a4d0


	//   ....[125]....
        /*0914*/ 	.word	0x0001a540


	//   ....[126]....
        /*0918*/ 	.word	0x0001a5b0


	//   ....[127]....
        /*091c*/ 	.word	0x0001a620


	//   ....[128]....
        /*0920*/ 	.word	0x0001a690


	//   ....[129]....
        /*0924*/ 	.word	0x0001a710


	//   ....[130]....
        /*0928*/ 	.word	0x0001a7a0


	//   ....[131]....
        /*092c*/ 	.word	0x0001a830


	//   ....[132]....
        /*0930*/ 	.word	0x0001a8a0


	//   ....[133]....
        /*0934*/ 	.word	0x0001a910


	//   ....[134]....
        /*0938*/ 	.word	0x0001a980


	//   ....[135]....
        /*093c*/ 	.word	0x0001aa00


	//   ....[136]....
        /*0940*/ 	.word	0x0001aa70


	//   ....[137]....
        /*0944*/ 	.word	0x0001ab10


	//   ....[138]....
        /*0948*/ 	.word	0x0001aba0


	//   ....[139]....
        /*094c*/ 	.word	0x0001acc0


	//----- nvinfo : EIATTR_REG_RECONFIG
	.align		4
.L_145:
        /*0950*/ 	.byte	0x01, 0x54
	.zero		2


	//----- nvinfo : EIATTR_SYSCALL_OFFSETS
	.align		4
        /*0954*/ 	.byte	0x04, 0x46
        /*0956*/ 	.short	(.L_147 - .L_146)


	//   ....[0]....
.L_146:
        /*0958*/ 	.word	0x00001980


	//   ....[1]....
        /*095c*/ 	.word	0x00001ad0


	//   ....[2]....
        /*0960*/ 	.word	0x00006950


	//   ....[3]....
        /*0964*/ 	.word	0x00006f30


	//   ....[4]....
        /*0968*/ 	.word	0x00015500


	//   ....[5]....
        /*096c*/ 	.word	0x00015670


	//   ....[6]....
        /*0970*/ 	.word	0x000157c0


	//   ....[7]....
        /*0974*/ 	.word	0x00015900


	//   ....[8]....
        /*0978*/ 	.word	0x000163c0


	//----- nvinfo : EIATTR_MBARRIER_INSTR_OFFSETS
	.align		4
.L_147:
        /*097c*/ 	.byte	0x04, 0x39
        /*097e*/ 	.short	(.L_149 - .L_148)


	//   ....[0]....
.L_148:
        /*0980*/ 	.word	0x000002d0
        /*0984*/ 	.word	0x000000ff
        /*0988*/ 	.word	0x00019c00
        /*098c*/ 	.short	0x0100
        /*098e*/ 	.byte	0x08
	.zero		1


	//   ....[1]....
        /*0990*/ 	.word	0x000002e0
        /*0994*/ 	.word	0x000000ff
        /*0998*/ 	.word	0x00019c20
        /*099c*/ 	.short	0x0100
        /*099e*/ 	.byte	0x08
	.zero		1


	//   ....[2]....
        /*09a0*/ 	.word	0x000003d0
        /*09a4*/ 	.word	0x000000ff
        /*09a8*/ 	.word	0x00019c30
        /*09ac*/ 	.short	0x0100
        /*09ae*/ 	.byte	0x08
	.zero		1


	//   ....[3]....
        /*09b0*/ 	.word	0x000003e0
        /*09b4*/ 	.word	0x000000ff
        /*09b8*/ 	.word	0x00019c40
        /*09bc*/ 	.short	0x0100
        /*09be*/ 	.byte	0x08
	.zero		1


	//   ....[4]....
        /*09c0*/ 	.word	0x000003f0
        /*09c4*/ 	.word	0x000000ff
        /*09c8*/ 	.word	0x00019c38
        /*09cc*/ 	.short	0x0100
        /*09ce*/ 	.byte	0x08
	.zero		1


	//   ....[5]....
        /*09d0*/ 	.word	0x00000400
        /*09d4*/ 	.word	0x000000ff
        /*09d8*/ 	.word	0x00019c48
        /*09dc*/ 	.short	0x0100
        /*09de*/ 	.byte	0x08
	.zero		1


	//   ....[6]....
        /*09e0*/ 	.word	0x00000530
        /*09e4*/ 	.word	0x000000ff
        /*09e8*/ 	.word	0x00019c50
        /*09ec*/ 	.short	0x0100
        /*09ee*/ 	.byte	0x08
	.zero		1


	//   ....[7]....
        /*09f0*/ 	.word	0x00000540
        /*09f4*/ 	.word	0x000000ff
        /*09f8*/ 	.word	0x00019c60
        /*09fc*/ 	.short	0x0100
        /*09fe*/ 	.byte	0x08
	.zero		1


	//   ....[8]....
        /*0a00*/ 	.word	0x00000550
        /*0a04*/ 	.word	0x000000ff
        /*0a08*/ 	.word	0x00019c58
        /*0a0c*/ 	.short	0x0100
        /*0a0e*/ 	.byte	0x08
	.zero		1


	//   ....[9]....
        /*0a10*/ 	.word	0x00000560
        /*0a14*/ 	.word	0x000000ff
        /*0a18*/ 	.word	0x00019c68
        /*0a1c*/ 	.short	0x0100
        /*0a1e*/ 	.byte	0x08
	.zero		1


	//   ....[10]....
        /*0a20*/ 	.word	0x00000650
        /*0a24*/ 	.word	0x000000ff
        /*0a28*/ 	.word	0x00019c70
        /*0a2c*/ 	.short	0x0100
        /*0a2e*/ 	.byte	0x06
	.zero		1


	//   ....[11]....
        /*0a30*/ 	.word	0x00000660
        /*0a34*/ 	.word	0x000000ff
        /*0a38*/ 	.word	0x00019c80
        /*0a3c*/ 	.short	0x0100
        /*0a3e*/ 	.byte	0x06
	.zero		1


	//   ....[12]....
        /*0a40*/ 	.word	0x00000670
        /*0a44*/ 	.word	0x000000ff
        /*0a48*/ 	.word	0x00019c78
        /*0a4c*/ 	.short	0x0100
        /*0a4e*/ 	.byte	0x06
	.zero		1


	//   ....[13]....
        /*0a50*/ 	.word	0x00000680
        /*0a54*/ 	.word	0x000000ff
        /*0a58*/ 	.word	0x00019c88
        /*0a5c*/ 	.short	0x0100
        /*0a5e*/ 	.byte	0x06
	.zero		1


	//   ....[14]....
        /*0a60*/ 	.word	0x000007b0
        /*0a64*/ 	.word	0x000000ff
        /*0a68*/ 	.word	0x00019c90
        /*0a6c*/ 	.short	0x0100
        /*0a6e*/ 	.byte	0x08
	.zero		1


	//   ....[15]....
        /*0a70*/ 	.word	0x000007c0
        /*0a74*/ 	.word	0x000000ff
        /*0a78*/ 	.word	0x00019ca0
        /*0a7c*/ 	.short	0x0100
        /*0a7e*/ 	.byte	0x08
	.zero		1


	//   ....[16]....
        /*0a80*/ 	.word	0x000007d0
        /*0a84*/ 	.word	0x000000ff
        /*0a88*/ 	.word	0x00019c98
        /*0a8c*/ 	.short	0x0100
        /*0a8e*/ 	.byte	0x08
	.zero		1


	//   ....[17]....
        /*0a90*/ 	.word	0x000007e0
        /*0a94*/ 	.word	0x000000ff
        /*0a98*/ 	.word	0x00019ca8
        /*0a9c*/ 	.short	0x0100
        /*0a9e*/ 	.byte	0x08
	.zero		1


	//   ....[18]....
        /*0aa0*/ 	.word	0x00000910
        /*0aa4*/ 	.word	0x000000ff
        /*0aa8*/ 	.word	0x00019cb0
        /*0aac*/ 	.short	0x0100
        /*0aae*/ 	.byte	0x08
	.zero		1


	//   ....[19]....
        /*0ab0*/ 	.word	0x00000920
        /*0ab4*/ 	.word	0x000000ff
        /*0ab8*/ 	.word	0x00019cc0
        /*0abc*/ 	.short	0x0100
        /*0abe*/ 	.byte	0x08
	.zero		1


	//   ....[20]....
        /*0ac0*/ 	.word	0x00000930
        /*0ac4*/ 	.word	0x000000ff
        /*0ac8*/ 	.word	0x00019cb8
        /*0acc*/ 	.short	0x0100
        /*0ace*/ 	.byte	0x08
	.zero		1


	//   ....[21]....
        /*0ad0*/ 	.word	0x00000940
        /*0ad4*/ 	.word	0x000000ff
        /*0ad8*/ 	.word	0x00019cc8
        /*0adc*/ 	.short	0x0100
        /*0ade*/ 	.byte	0x08
	.zero		1


	//   ....[22]....
        /*0ae0*/ 	.word	0x000027d0
        /*0ae4*/ 	.word	0x00000053
        /*0ae8*/ 	.word	0x00019c90
        /*0aec*/ 	.short	0x010a
        /*0aee*/ 	.byte	0x3f
	.zero		1


	//   ....[23]....
        /*0af0*/ 	.word	0x00003ff0
        /*0af4*/ 	.word	0x00000053
        /*0af8*/ 	.word	0x00019c90
        /*0afc*/ 	.short	0x010a
        /*0afe*/ 	.byte	0x3f
	.zero		1


	//   ....[24]....
        /*0b00*/ 	.word	0x00006030
        /*0b04*/ 	.word	0x00000053
        /*0b08*/ 	.word	0x00019c90
        /*0b0c*/ 	.short	0x010a
        /*0b0e*/ 	.byte	0x3f
	.zero		1


	//   ....[25]....
        /*0b10*/ 	.word	0x00006200
        /*0b14*/ 	.word	0x00000008
        /*0b18*/ 	.word	0x00000000
        /*0b1c*/ 	.short	0x0101
        /*0b1e*/ 	.byte	0x3f
	.zero		1


	//   ....[26]....
        /*0b20*/ 	.word	0x00006240
        /*0b24*/ 	.word	0x00000053
        /*0b28*/ 	.word	0x00019cb0
        /*0b2c*/ 	.short	0x010a
        /*0b2e*/ 	.byte	0x3f
	.zero		1


	//   ....[27]....
        /*0b30*/ 	.word	0x000064b0
        /*0b34*/ 	.word	0x00000053
        /*0b38*/ 	.word	0x00000000
        /*0b3c*/ 	.short	0x0101
        /*0b3e*/ 	.byte	0x3f
	.zero		1


	//   ....[28]....
        /*0b40*/ 	.word	0x00006c90
        /*0b44*/ 	.word	0x00000010
        /*0b48*/ 	.word	0x00019c00
        /*0b4c*/ 	.short	0x010a
        /*0b4e*/ 	.byte	0x3f
	.zero		1


	//   ....[29]....
        /*0b50*/ 	.word	0x00006ce0
        /*0b54*/ 	.word	0x00000010
        /*0b58*/ 	.word	0x00019c00
        /*0b5c*/ 	.short	0x010a
        /*0b5e*/ 	.byte	0x3f
	.zero		1


	//   ....[30]....
        /*0b60*/ 	.word	0x00007340
        /*0b64*/ 	.word	0x00000010
        /*0b68*/ 	.word	0x00019c00
        /*0b6c*/ 	.short	0x010a
        /*0b6e*/ 	.byte	0x3f
	.zero		1


	//   ....[31]....
        /*0b70*/ 	.word	0x00008e50
        /*0b74*/ 	.word	0x00000010
        /*0b78*/ 	.word	0x00019c00
        /*0b7c*/ 	.short	0x010a
        /*0b7e*/ 	.byte	0x3f
	.zero		1


	//   ....[32]....
        /*0b80*/ 	.word	0x0000afd0
        /*0b84*/ 	.word	0x00000000
        /*0b88*/ 	.word	0x00019c30
        /*0b8c*/ 	.short	0x010a
        /*0b8e*/ 	.byte	0x3f
	.zero		1


	//   ....[33]....
        /*0b90*/ 	.word	0x0000b070
        /*0b94*/ 	.word	0x00000000
        /*0b98*/ 	.word	0x00019c30
        /*0b9c*/ 	.short	0x010a
        /*0b9e*/ 	.byte	0x3f
	.zero		1


	//   ....[34]....
        /*0ba0*/ 	.word	0x0000ce10
        /*0ba4*/ 	.word	0x00000035
        /*0ba8*/ 	.word	0x00000000
        /*0bac*/ 	.short	0x0101
        /*0bae*/ 	.byte	0x3f
	.zero		1


	//   ....[35]....
        /*0bb0*/ 	.word	0x0000d9d0
        /*0bb4*/ 	.word	0x0000000f
        /*0bb8*/ 	.word	0x00019c30
        /*0bbc*/ 	.short	0x010a
        /*0bbe*/ 	.byte	0x3f
	.zero		1


	//   ....[36]....
        /*0bc0*/ 	.word	0x0000da40
        /*0bc4*/ 	.word	0x0000000f
        /*0bc8*/ 	.word	0x00019c30
        /*0bcc*/ 	.short	0x010a
        /*0bce*/ 	.byte	0x3f
	.zero		1


	//   ....[37]....
        /*0bd0*/ 	.word	0x0000dc50
        /*0bd4*/ 	.word	0x00000014
        /*0bd8*/ 	.word	0x00019c50
        /*0bdc*/ 	.short	0x010a
        /*0bde*/ 	.byte	0x3f
	.zero		1


	//   ....[38]....
        /*0be0*/ 	.word	0x0000dca0
        /*0be4*/ 	.word	0x00000014
        /*0be8*/ 	.word	0x00019c50
        /*0bec*/ 	.short	0x010a
        /*0bee*/ 	.byte	0x3f
	.zero		1


	//   ....[39]....
        /*0bf0*/ 	.word	0x0000f100
        /*0bf4*/ 	.word	0x0000000f
        /*0bf8*/ 	.word	0x00000000
        /*0bfc*/ 	.short	0x0101
        /*0bfe*/ 	.byte	0x3f
	.zero		1


	//   ....[40]....
        /*0c00*/ 	.word	0x0000fe50
        /*0c04*/ 	.word	0x00000014
        /*0c08*/ 	.word	0x00000000
        /*0c0c*/ 	.short	0x0101
        /*0c0e*/ 	.byte	0x3f
	.zero		1


	//   ....[41]....
        /*0c10*/ 	.word	0x0000fed0
        /*0c14*/ 	.word	0x0000000a
        /*0c18*/ 	.word	0x00019c50
        /*0c1c*/ 	.short	0x010a
        /*0c1e*/ 	.byte	0x3f
	.zero		1


	//   ....[42]....
        /*0c20*/ 	.word	0x0000ff20
        /*0c24*/ 	.word	0x0000000a
        /*0c28*/ 	.word	0x00019c50
        /*0c2c*/ 	.short	0x010a
        /*0c2e*/ 	.byte	0x3f
	.zero		1


	//   ....[43]....
        /*0c30*/ 	.word	0x00010810
        /*0c34*/ 	.word	0x00000004
        /*0c38*/ 	.word	0x00000000
        /*0c3c*/ 	.short	0x0101
        /*0c3e*/ 	.byte	0x3f
	.zero		1


	//   ....[44]....
        /*0c40*/ 	.word	0x00011e40
        /*0c44*/ 	.word	0x00000000
        /*0c48*/ 	.word	0x00000000
        /*0c4c*/ 	.short	0x0101
        /*0c4e*/ 	.byte	0x3f
	.zero		1


	//   ....[45]....
        /*0c50*/ 	.word	0x00013fa0
        /*0c54*/ 	.word	0x00000016
        /*0c58*/ 	.word	0x00019c20
        /*0c5c*/ 	.short	0x010a
        /*0c5e*/ 	.byte	0x3f
	.zero		1


	//   ....[46]....
        /*0c60*/ 	.word	0x00014030
        /*0c64*/ 	.word	0x00000008
        /*0c68*/ 	.word	0x00019ca0
        /*0c6c*/ 	.short	0x010a
        /*0c6e*/ 	.byte	0x3f
	.zero		1


	//   ....[47]....
        /*0c70*/ 	.word	0x00014480
        /*0c74*/ 	.word	0x00000008
        /*0c78*/ 	.word	0x00019cc0
        /*0c7c*/ 	.short	0x010a
        /*0c7e*/ 	.byte	0x3f
	.zero		1


	//   ....[48]....
        /*0c80*/ 	.word	0x00014990
        /*0c84*/ 	.word	0x00000008
        /*0c88*/ 	.word	0x00019ca0
        /*0c8c*/ 	.short	0x010a
        /*0c8e*/ 	.byte	0x3f
	.zero		1


	//   ....[49]....
        /*0c90*/ 	.word	0x00014dd0
        /*0c94*/ 	.word	0x00000008
        /*0c98*/ 	.word	0x00019cc0
        /*0c9c*/ 	.short	0x010a
        /*0c9e*/ 	.byte	0x3f
	.zero		1


	//   ....[50]....
        /*0ca0*/ 	.word	0x00015c80
        /*0ca4*/ 	.word	0x00000004
        /*0ca8*/ 	.word	0x00019c80
        /*0cac*/ 	.short	0x010a
        /*0cae*/ 	.byte	0x3f
	.zero		1


	//   ....[51]....
        /*0cb0*/ 	.word	0x00015ee0
        /*0cb4*/ 	.word	0x00000004
        /*0cb8*/ 	.word	0x00019c40
        /*0cbc*/ 	.short	0x010a
        /*0cbe*/ 	.byte	0x3f
	.zero		1


	//   ....[52]....
        /*0cc0*/ 	.word	0x00016b60
        /*0cc4*/ 	.word	0x00000016
        /*0cc8*/ 	.word	0x00019c00
        /*0ccc*/ 	.short	0x0107
        /*0cce*/ 	.byte	0x3f
	.zero		1


	//   ....[53]....
        /*0cd0*/ 	.word	0x00016c60
        /*0cd4*/ 	.word	0x00000016
        /*0cd8*/ 	.word	0x00019c00
        /*0cdc*/ 	.short	0x0101
        /*0cde*/ 	.byte	0x3f
	.zero		1


	//   ....[54]....
        /*0ce0*/ 	.word	0x00016c80
        /*0ce4*/ 	.word	0x00000016
        /*0ce8*/ 	.word	0x00019c20
        /*0cec*/ 	.short	0x010a
        /*0cee*/ 	.byte	0x3f
	.zero		1


	//   ....[55]....
        /*0cf0*/ 	.word	0x00016f80
        /*0cf4*/ 	.word	0x00000006
        /*0cf8*/ 	.word	0x00019c80
        /*0cfc*/ 	.short	0x010a
        /*0cfe*/ 	.byte	0x3f
	.zero		1


	//   ....[56]....
        /*0d00*/ 	.word	0x000173b0
        /*0d04*/ 	.word	0x00000006
        /*0d08*/ 	.word	0x00019c40
        /*0d0c*/ 	.short	0x010a
        /*0d0e*/ 	.byte	0x3f
	.zero		1


	//   ....[57]....
        /*0d10*/ 	.word	0x00017860
        /*0d14*/ 	.word	0x00000003
        /*0d18*/ 	.word	0x00019c70
        /*0d1c*/ 	.short	0x010a
        /*0d1e*/ 	.byte	0x3f
	.zero		1


	//   ....[58]....
        /*0d20*/ 	.word	0x000178d0
        /*0d24*/ 	.word	0x00000003
        /*0d28*/ 	.word	0x00019c60
        /*0d2c*/ 	.short	0x010a
        /*0d2e*/ 	.byte	0x3f
	.zero		1


	//   ....[59]....
        /*0d30*/ 	.word	0x00017c50
        /*0d34*/ 	.word	0x00000003
        /*0d38*/ 	.word	0x00019c50
        /*0d3c*/ 	.short	0x0101
        /*0d3e*/ 	.byte	0x3f
	.zero		1


	//   ....[60]....
        /*0d40*/ 	.word	0x00017cd0
        /*0d44*/ 	.word	0x00000003
        /*0d48*/ 	.word	0x00000000
        /*0d4c*/ 	.short	0x0101
        /*0d4e*/ 	.byte	0x3f
	.zero		1


	//   ....[61]....
        /*0d50*/ 	.word	0x00017ec0
        /*0d54*/ 	.word	0x00000003
        /*0d58*/ 	.word	0x00019c70
        /*0d5c*/ 	.short	0x010a
        /*0d5e*/ 	.byte	0x3f
	.zero		1


	//   ....[62]....
        /*0d60*/ 	.word	0x00017f30
        /*0d64*/ 	.word	0x00000003
        /*0d68*/ 	.word	0x00019c60
        /*0d6c*/ 	.short	0x010a
        /*0d6e*/ 	.byte	0x3f
	.zero		1


	//   ....[63]....
        /*0d70*/ 	.word	0x000182b0
        /*0d74*/ 	.word	0x00000003
        /*0d78*/ 	.word	0x00019c50
        /*0d7c*/ 	.short	0x0101
        /*0d7e*/ 	.byte	0x3f
	.zero		1


	//   ....[64]....
        /*0d80*/ 	.word	0x00018300
        /*0d84*/ 	.word	0x00000000
        /*0d88*/ 	.word	0x00000000
        /*0d8c*/ 	.short	0x0101
        /*0d8e*/ 	.byte	0x3f
	.zero		1


	//   ....[65]....
        /*0d90*/ 	.word	0x00018de0
        /*0d94*/ 	.word	0x00000009
        /*0d98*/ 	.word	0x00019c20
        /*0d9c*/ 	.short	0x010a
        /*0d9e*/ 	.byte	0x3f
	.zero		1


	//   ....[66]....
        /*0da0*/ 	.word	0x00018f70
        /*0da4*/ 	.word	0x00000007
        /*0da8*/ 	.word	0x00000000
        /*0dac*/ 	.short	0x010a
        /*0dae*/ 	.byte	0x3f
	.zero		1


	//   ....[67]....
        /*0db0*/ 	.word	0x00018fe0
        /*0db4*/ 	.word	0x00000003
        /*0db8*/ 	.word	0x00000000
        /*0dbc*/ 	.short	0x010a
        /*0dbe*/ 	.byte	0x3f
	.zero		1


	//   ....[68]....
        /*0dc0*/ 	.word	0x00019030
        /*0dc4*/ 	.word	0x00000003
        /*0dc8*/ 	.word	0x00019c60
        /*0dcc*/ 	.short	0x010a
        /*0dce*/ 	.byte	0x3f
	.zero		1


	//   ....[69]....
        /*0dd0*/ 	.word	0x00019080
        /*0dd4*/ 	.word	0x00000005
        /*0dd8*/ 	.word	0x00019c60
        /*0ddc*/ 	.short	0x010a
        /*0dde*/ 	.byte	0x3f
	.zero		1


	//   ....[70]....
        /*0de0*/ 	.word	0x000190c0
        /*0de4*/ 	.word	0x00000003
        /*0de8*/ 	.word	0x00019c80
        /*0dec*/ 	.short	0x010a
        /*0dee*/ 	.byte	0x3f
	.zero		1


	//   ....[71]....
        /*0df0*/ 	.word	0x000190e0
        /*0df4*/ 	.word	0x00000005
        /*0df8*/ 	.word	0x00019c80
        /*0dfc*/ 	.short	0x010a
        /*0dfe*/ 	.byte	0x3f
	.zero		1


	//   ....[72]....
        /*0e00*/ 	.word	0x00019140
        /*0e04*/ 	.word	0x00000053
        /*0e08*/ 	.word	0x00019c90
        /*0e0c*/ 	.short	0x010a
        /*0e0e*/ 	.byte	0x3f
	.zero		1


	//   ....[73]....
        /*0e10*/ 	.word	0x00019190
        /*0e14*/ 	.word	0x00000053
        /*0e18*/ 	.word	0x00019c90
        /*0e1c*/ 	.short	0x010a
        /*0e1e*/ 	.byte	0x3f
	.zero		1


	//   ....[74]....
        /*0e20*/ 	.word	0x000191e0
        /*0e24*/ 	.word	0x00000053
        /*0e28*/ 	.word	0x00019c90
        /*0e2c*/ 	.short	0x010a
        /*0e2e*/ 	.byte	0x3f
	.zero		1


	//   ....[75]....
        /*0e30*/ 	.word	0x00019230
        /*0e34*/ 	.word	0x00000053
        /*0e38*/ 	.word	0x00019cb0
        /*0e3c*/ 	.short	0x010a
        /*0e3e*/ 	.byte	0x3f
	.zero		1


	//   ....[76]....
        /*0e40*/ 	.word	0x00019440
        /*0e44*/ 	.word	0x00000010
        /*0e48*/ 	.word	0x00019c00
        /*0e4c*/ 	.short	0x010a
        /*0e4e*/ 	.byte	0x3f
	.zero		1


	//   ....[77]....
        /*0e50*/ 	.word	0x00019660
        /*0e54*/ 	.word	0x00000010
        /*0e58*/ 	.word	0x00019c00
        /*0e5c*/ 	.short	0x010a
        /*0e5e*/ 	.byte	0x3f
	.zero		1


	//   ....[78]....
        /*0e60*/ 	.word	0x000196b0
        /*0e64*/ 	.word	0x00000000
        /*0e68*/ 	.word	0x00019c30
        /*0e6c*/ 	.short	0x010a
        /*0e6e*/ 	.byte	0x3f
	.zero		1


	//   ....[79]....
        /*0e70*/ 	.word	0x00019700
        /*0e74*/ 	.word	0x0000000f
        /*0e78*/ 	.word	0x00019c30
        /*0e7c*/ 	.short	0x010a
        /*0e7e*/ 	.byte	0x3f
	.zero		1


	//   ....[80]....
        /*0e80*/ 	.word	0x00019750
        /*0e84*/ 	.word	0x00000014
        /*0e88*/ 	.word	0x00019c50
        /*0e8c*/ 	.short	0x010a
        /*0e8e*/ 	.byte	0x3f
	.zero		1


	//   ....[81]....
        /*0e90*/ 	.word	0x000197a0
        /*0e94*/ 	.word	0x0000000a
        /*0e98*/ 	.word	0x00019c50
        /*0e9c*/ 	.short	0x010a
        /*0e9e*/ 	.byte	0x3f
	.zero		1


	//   ....[82]....
        /*0ea0*/ 	.word	0x00019940
        /*0ea4*/ 	.word	0x00000016
        /*0ea8*/ 	.word	0x00019c20
        /*0eac*/ 	.short	0x010a
        /*0eae*/ 	.byte	0x3f
	.zero		1


	//   ....[83]....
        /*0eb0*/ 	.word	0x00019990
        /*0eb4*/ 	.word	0x00000008
        /*0eb8*/ 	.word	0x00019ca0
        /*0ebc*/ 	.short	0x010a
        /*0ebe*/ 	.byte	0x3f
	.zero		1


	//   ....[84]....
        /*0ec0*/ 	.word	0x000199e0
        /*0ec4*/ 	.word	0x00000008
        /*0ec8*/ 	.word	0x00019cc0
        /*0ecc*/ 	.short	0x010a
        /*0ece*/ 	.byte	0x3f
	.zero		1


	//   ....[85]....
        /*0ed0*/ 	.word	0x00019a30
        /*0ed4*/ 	.word	0x00000008
        /*0ed8*/ 	.word	0x00019ca0
        /*0edc*/ 	.short	0x010a
        /*0ede*/ 	.byte	0x3f
	.zero		1


	//   ....[86]....
        /*0ee0*/ 	.word	0x00019a80
        /*0ee4*/ 	.word	0x00000008
        /*0ee8*/ 	.word	0x00019cc0
        /*0eec*/ 	.short	0x010a
        /*0eee*/ 	.byte	0x3f
	.zero		1


	//   ....[87]....
        /*0ef0*/ 	.word	0x00019c20
        /*0ef4*/ 	.word	0x00000004
        /*0ef8*/ 	.word	0x00019c80
        /*0efc*/ 	.short	0x010a
        /*0efe*/ 	.byte	0x3f
	.zero		1


	//   ....[88]....
        /*0f00*/ 	.word	0x00019c70
        /*0f04*/ 	.word	0x00000004
        /*0f08*/ 	.word	0x00019c40
        /*0f0c*/ 	.short	0x010a
        /*0f0e*/ 	.byte	0x3f
	.zero		1


	//   ....[89]....
        /*0f10*/ 	.word	0x0001a080
        /*0f14*/ 	.word	0x00000016
        /*0f18*/ 	.word	0x00019c20
        /*0f1c*/ 	.short	0x010a
        /*0f1e*/ 	.byte	0x3f
	.zero		1


	//   ....[90]....
        /*0f20*/ 	.word	0x0001a0d0
        /*0f24*/ 	.word	0x00000006
        /*0f28*/ 	.word	0x00019c80
        /*0f2c*/ 	.short	0x010a
        /*0f2e*/ 	.byte	0x3f
	.zero		1


	//   ....[91]....
        /*0f30*/ 	.word	0x0001a120
        /*0f34*/ 	.word	0x00000006
        /*0f38*/ 	.word	0x00019c40
        /*0f3c*/ 	.short	0x010a
        /*0f3e*/ 	.byte	0x3f
	.zero		1


	//   ....[92]....
        /*0f40*/ 	.word	0x0001a170
        /*0f44*/ 	.word	0x00000003
        /*0f48*/ 	.word	0x00019c70
        /*0f4c*/ 	.short	0x010a
        /*0f4e*/ 	.byte	0x3f
	.zero		1


	//   ....[93]....
        /*0f50*/ 	.word	0x0001a1c0
        /*0f54*/ 	.word	0x00000003
        /*0f58*/ 	.word	0x00019c60
        /*0f5c*/ 	.short	0x010a
        /*0f5e*/ 	.byte	0x3f
	.zero		1


	//   ....[94]....
        /*0f60*/ 	.word	0x0001a210
        /*0f64*/ 	.word	0x00000003
        /*0f68*/ 	.word	0x00019c70
        /*0f6c*/ 	.short	0x010a
        /*0f6e*/ 	.byte	0x3f
	.zero		1


	//   ....[95]....
        /*0f70*/ 	.word	0x0001a260
        /*0f74*/ 	.word	0x00000003
        /*0f78*/ 	.word	0x00019c60
        /*0f7c*/ 	.short	0x010a
        /*0f7e*/ 	.byte	0x3f
	.zero		1


	//   ....[96]....
        /*0f80*/ 	.word	0x0001abe0
        /*0f84*/ 	.word	0x00000009
        /*0f88*/ 	.word	0x00019c20
        /*0f8c*/ 	.short	0x010a
        /*0f8e*/ 	.byte	0x3f
	.zero		1


	//   ....[97]....
        /*0f90*/ 	.word	0x0001ad80
        /*0f94*/ 	.word	0x00000007
        /*0f98*/ 	.word	0x00000000
        /*0f9c*/ 	.short	0x010a
        /*0f9e*/ 	.byte	0x3f
	.zero		1


	//   ....[98]....
        /*0fa0*/ 	.word	0x0001add0
        /*0fa4*/ 	.word	0x00000003
        /*0fa8*/ 	.word	0x00000000
        /*0fac*/ 	.short	0x010a
        /*0fae*/ 	.byte	0x3f
	.zero		1


	//   ....[99]....
        /*0fb0*/ 	.word	0x0001ae20
        /*0fb4*/ 	.word	0x00000003
        /*0fb8*/ 	.word	0x00019c60
        /*0fbc*/ 	.short	0x010a
        /*0fbe*/ 	.byte	0x3f
	.zero		1


	//   ....[100]....
        /*0fc0*/ 	.word	0x0001ae70
        /*0fc4*/ 	.word	0x00000005
        /*0fc8*/ 	.word	0x00019c60
        /*0fcc*/ 	.short	0x010a
        /*0fce*/ 	.byte	0x3f
	.zero		1


	//   ....[101]....
        /*0fd0*/ 	.word	0x0001aec0
        /*0fd4*/ 	.word	0x00000003
        /*0fd8*/ 	.word	0x00019c80
        /*0fdc*/ 	.short	0x010a
        /*0fde*/ 	.byte	0x3f
	.zero		1


	//----- nvinfo : EIATTR_NUM_MBARRIERS
	.align		4
.L_149:
        /*0fe0*/ 	.byte	0x03, 0x38
        /*0fe2*/ 	.short	0x0016


	//----- nvinfo : EIATTR_EXIT_INSTR_OFFSETS
	.align		4
        /*0fe4*/ 	.byte	0x04, 0x1c
        /*0fe6*/ 	.short	(.L_151 - .L_150)


	//   ....[0]....
.L_150:
        /*0fe8*/ 	.word	0x00019130


	//----- nvinfo : EIATTR_MAX_THREADS
	.align		4
.L_151:
        /*0fec*/ 	.byte	0x04, 0x05
        /*0fee*/ 	.short	(.L_153 - .L_152)
.L_152:
        /*0ff0*/ 	.word	0x00000200
        /*0ff4*/ 	.word	0x00000001
        /*0ff8*/ 	.word	0x00000001


	//----- nvinfo : EIATTR_CRS_STACK_SIZE
	.align		4
.L_153:
        /*0ffc*/ 	.byte	0x04, 0x1e
        /*0ffe*/ 	.short	(.L_155 - .L_154)
.L_154:
        /*1000*/ 	.word	0x00000000


	//----- nvinfo : EIATTR_CBANK_PARAM_SIZE
	.align		4
.L_155:
        /*1004*/ 	.byte	0x03, 0x19
        /*1006*/ 	.short	0x0af0


	//----- nvinfo : EIATTR_PARAM_CBANK
	.align		4
        /*1008*/ 	.byte	0x04, 0x0a
        /*100a*/ 	.short	(.L_157 - .L_156)
	.align		4
.L_156:
        /*100c*/ 	.word	index@(.nv.constant0._ZN7cutlass13device_kernelIN5flash11enable_sm90INS1_16FlashAttnFwdSm90INS1_25CollectiveMainloopFwdSm90ILi2EN4cute5tupleIJNS5_1CILi1EEES8_S8_EEENS6_IJNS7_ILi192EEENS7_ILi128EEENS7_ILi96EEEEEELi96ENS_12float_e4m3_tEfNS_4arch4Sm90ELb0ELb0ELb1ELb1ELb0ELb1ELb0ELb1ELb1ELb1ELb0ELb0EEENS1_21CollectiveEpilogueFwdINS6_IJSA_SC_SB_EEES9_NS_10bfloat16_tESG_Li384ELb1ELb1ELb0ELb1EEENS1_36VarlenDynamicPersistentTileSchedulerILi192ELi128ELi384ELi128ELb0ELb1ELb1ELb0ELb1ELb1EEEEEEEEEvNT_6ParamsE)
        /*1010*/ 	.short	0x0210
        /*1012*/ 	.short	0x0af0


	//----- nvinfo : EIATTR_SW_WAR
	.align		4
.L_157:
        /*1014*/ 	.byte	0x04, 0x36
        /*1016*/ 	.short	(.L_159 - .L_158)
.L_158:
        /*1018*/ 	.word	0x00000008
.L_159:


//--------------------- .nv.info._ZN7cutlass13device_kernelIN5flash11enable_sm90INS1_16FlashAttnFwdSm90INS1_25CollectiveMainloopFwdSm90ILi2EN4cute5tupleIJNS5_1CILi1EEES8_S8_EEENS6_IJNS7_ILi192EEENS7_ILi128EEENS7_ILi96EEEEEELi96ENS_12float_e4m3_tEfNS_4arch4Sm90ELb0ELb1ELb1ELb0ELb0ELb0ELb0ELb1ELb1ELb1ELb0ELb0EEENS1_21CollectiveEpilogueFwdINS6_IJSA_SC_SB_EEES9_NS_10bfloat16_tESG_Li384ELb0ELb1ELb0ELb1EEENS1_30DynamicPersistentTileSchedulerILi384ELi128ELb0ELb1ELb1EEEEEEEEEvNT_6ParamsE --------------------------
	.section	.nv.info._ZN7cutlass13device_kernelIN5flash11enable_sm90INS1_16FlashAttnFwdSm90INS1_25CollectiveMainloopFwdSm90ILi2EN4cute5tupleIJNS5_1CILi1EEES8_S8_EEENS6_IJNS7_ILi192EEENS7_ILi128EEENS7_ILi96EEEEEELi96ENS_12float_e4m3_tEfNS_4arch4Sm90ELb0ELb1ELb1ELb0ELb0ELb0ELb0ELb1ELb1ELb1ELb0ELb0EEENS1_21CollectiveEpilogueFwdINS6_IJSA_SC_SB_EEES9_NS_10bfloat16_tESG_Li384ELb0ELb1ELb0ELb1EEENS1_30DynamicPersistentTileSchedulerILi384ELi128ELb0ELb1ELb1EEEEEEEEEvNT_6ParamsE,"",@"SHT_CUDA_INFO"
	.sectionflags	@""
	.align	4


	//----- nvinfo : EIATTR_CUDA_API_VERSION
	.align		4
        /*0000*/ 	.byte	0x04, 0x37
        /*0002*/ 	.short	(.L_161 - .L_160)
.L_160:
        /*0004*/ 	.word	0x00000082


	//----- nvinfo : EIATTR_KPARAM_INFO
	.align		4
.L_161:
        /*0008*/ 	.byte	0x04, 0x17
        /*000a*/ 	.short	(.L_163 - .L_162)
.L_162:
        /*000c*/ 	.word	0x00000000
        /*0010*/ 	.short	0x0000
        /*0012*/ 	.short	0x0070
        /*0014*/ 	.byte	0x00, 0xf0, 0x01, 0x2a


	//----- nvinfo : EIATTR_SPARSE_MMA_MASK
	.align		4
.L_163:
        /*0018*/ 	.byte	0x03, 0x50
        /*001a*/ 	.short	0x0000


	//----- nvinfo : EIATTR_MAXREG_COUNT
	.align		4
        /*001c*/ 	.byte	0x03, 0x1b
        /*001e*/ 	.short	0x0080


	//----- nvinfo : EIATTR_NUM_BARRIERS
	.align		4
        /*0020*/ 	.byte	0x02, 0x4c
        /*0022*/ 	.byte	0x09
	.zero		1


	//----- nvinfo : EIATTR_EXTERNS
	.align		4
        /*0024*/ 	.byte	0x04, 0x0f
        /*0026*/ 	.short	(.L_165 - .L_164)


	//   ....[0]....
	.align		4
.L_164:
        /*0028*/ 	.word	index@(__assertfail)


	//----- nvinfo : EIATTR_ANNOTATIONS
	.align		4
.L_165:
        /*002c*/ 	.byte	0x04, 0x55
        /*002e*/ 	.short	(.L_167 - .L_166)


	//   ....[0]....
.L_166:
        /*0030*/ 	.word	0x00000001
        /*0034*/ 	.byte	0x70, 0x0c, 0x01, 0x00, 0x01, 0x00, 0x00, 0x00, 0x50, 0x0d, 0x01, 0x00, 0x01, 0x00, 0x00, 0x00
        /*0044*/ 	.byte	0xa0, 0x30, 0x01, 0x00, 0x01, 0x00, 0x00, 0x00, 0xc0, 0x30, 0x01, 0x00, 0x01, 0x00, 0x00, 0x00
        /*0054*/ 	.byte	0xe0, 0x48, 0x01, 0x00


	//----- nvinfo : EIATTR_MERCURY_ISA_VERSION
	.align		4
.L_167:
        /*0058*/ 	.byte	0x03, 0x5f
        /*005a*/ 	.short	0x0101


	//----- nvinfo : EIATTR_INT_WARP_WIDE_INSTR_OFFSETS
	.align		4
        /*005c*/ 	.byte	0x04, 0x31
        /*005e*/ 	.short	(.L_169 - .L_168)


	//   ....[0]....
.L_168:
        /*0060*/ 	.word	0x00000130


	//   ....[1]....
        /*0064*/ 	.word	0x00000170


	//   ....[2]....
        /*0068*/ 	.word	0x000001e0


	//   ....[3]....
        /*006c*/ 	.word	0x000118a0


	//   ....[4]....
        /*0070*/ 	.word	0x00011930


	//   ....[5]....
        /*0074*/ 	.word	0x000141d0


	//   ....[6]....
        /*0078*/ 	.word	0x00014260


	//----- nvinfo : EIATTR_COOP_GROUP_MASK_REGIDS
	.align		4
.L_169:
        /*007c*/ 	.byte	0x04, 0x29
        /*007e*/ 	.short	(.L_171 - .L_170)


	//   ....[0]....
.L_170:
        /*0080*/ 	.word	0xffffffff


	//   ....[1]....
        /*0084*/ 	.word	0xffffffff


	//   ....[2]....
        /*0088*/ 	.word	0xffffffff


	//   ....[3]....
        /*008c*/ 	.word	0xffffffff


	//   ....[4]....
        /*0090*/ 	.word	0xffffffff


	//   ....[5]....
        /*0094*/ 	.word	0xffffffff


	//   ....[6]....
        /*0098*/ 	.word	0xffffffff


	//   ....[7]....
        /*009c*/ 	.word	0xffffffff


	//   ....[8]....
        /*00a0*/ 	.word	0xffffffff


	//   ....[9]....
        /*00a4*/ 	.word	0xffffffff


	//   ....[10]....
        /*00a8*/ 	.word	0xffffffff


	//   ....[11]....
        /*00ac*/ 	.word	0xffffffff


	//   ....[12]....
        /*00b0*/ 	.word	0xffffffff


	//   ....[13]....
        /*00b4*/ 	.word	0xffffffff


	//   ....[14]....
        /*00b8*/ 	.word	0xffffffff


	//   ....[15]....
        /*00bc*/ 	.word	0xffffffff


	//   ....[16]....
        /*00c0*/ 	.word	0xffffffff


	//   ....[17]....
        /*00c4*/ 	.word	0xffffffff


	//   ....[18]....
        /*00c8*/ 	.word	0xffffffff


	//   ....[19]....
        /*00cc*/ 	.word	0xffffffff


	//   ....[20]....
        /*00d0*/ 	.word	0xffffffff


	//   ....[21]....
        /*00d4*/ 	.word	0xffffffff


	//   ....[22]....
        /*00d8*/ 	.word	0xffffffff


	//   ....[23]....
        /*00dc*/ 	.word	0xffffffff


	//   ....[24]....
        /*00e0*/ 	.word	0xffffffff


	//   ....[25]....
        /*00e4*/ 	.word	0xffffffff


	//   ....[26]....
        /*00e8*/ 	.word	0xffffffff


	//   ....[27]....
        /*00ec*/ 	.word	0xffffffff


	//   ....[28]....
        /*00f0*/ 	.word	0xffffffff


	//   ....[29]....
        /*00f4*/ 	.word	0xffffffff


	//   ....[30]....
        /*00f8*/ 	.word	0xffffffff


	//   ....[31]....
        /*00fc*/ 	.word	0xffffffff


	//   ....[32]....
        /*0100*/ 	.word	0xffffffff


	//   ....[33]....
        /*0104*/ 	.word	0xffffffff


	//   ....[34]....
        /*0108*/ 	.word	0xffffffff


	//   ....[35]....
        /*010c*/ 	.word	0xffffffff


	//   ....[36]....
        /*0110*/ 	.word	0xffffffff


	//   ....[37]....
        /*0114*/ 	.word	0xffffffff


	//   ....[38]....
        /*0118*/ 	.word	0xffffffff


	//   ....[39]....
        /*011c*/ 	.word	0xffffffff


	//   ....[40]....
        /*0120*/ 	.word	0xffffffff


	//   ....[41]....
        /*0124*/ 	.word	0xffffffff


	//   ....[42]....
        /*0128*/ 	.word	0xffffffff


	//   ....[43]....
        /*012c*/ 	.word	0xffffffff


	//   ....[44]....
        /*0130*/ 	.word	0xffffffff


	//   ....[45]....
        /*0134*/ 	.word	0xffffffff


	//   ....[46]....
        /*0138*/ 	.word	0xffffffff


	//   ....[47]....
        /*013c*/ 	.word	0xffffffff


	//   ....[48]....
        /*0140*/ 	.word	0xffffffff


	//   ....[49]....
        /*0144*/ 	.word	0xffffffff


	//   ....[50]....
        /*0148*/ 	.word	0xffffffff


	//   ....[51]....
        /*014c*/ 	.word	0xffffffff


	//   ....[52]....
        /*0150*/ 	.word	0xffffffff


	//   ....[53]....
        /*0154*/ 	.word	0xffffffff


	//   ....[54]....
        /*0158*/ 	.word	0xffffffff


	//   ....[55]....
        /*015c*/ 	.word	0xffffffff


	//   ....[56]....
        /*0160*/ 	.word	0xffffffff


	//   ....[57]....
        /*0164*/ 	.word	0xffffffff


	//   ....[58]....
        /*0168*/ 	.word	0xffffffff


	//   ....[59]....
        /*016c*/ 	.word	0xffffffff


	//   ....[60]....
        /*0170*/ 	.word	0xffffffff


	//   ....[61]....
        /*0174*/ 	.word	0xffffffff


	//   ....[62]....
        /*0178*/ 	.word	0xffffffff


	//   ....[63]....
        /*017c*/ 	.word	0xffffffff


	//   ....[64]....
        /*0180*/ 	.word	0xffffffff


	//   ....[65]....
        /*0184*/ 	.word	0xffffffff


	//   ....[66]....
        /*0188*/ 	.word	0xffffffff


	//   ....[67]....
        /*018c*/ 	.word	0xffffffff


	//   ....[68]....
        /*0190*/ 	.word	0xffffffff


	//   ....[69]....
        /*0194*/ 	.word	0xffffffff


	//   ....[70]....
        /*0198*/ 	.word	0xffffffff


	//   ....[71]....
        /*019c*/ 	.word	0xffffffff


	//   ....[72]....
        /*01a0*/ 	.word	0xffffffff


	//   ....[73]....
        /*01a4*/ 	.word	0xffffffff


	//   ....[74]....
        /*01a8*/ 	.word	0xffffffff


	//   ....[75]....
        /*01ac*/ 	.word	0xffffffff


	//   ....[76]....
        /*01b0*/ 	.word	0xffffffff


	//   ....[77]....
        /*01b4*/ 	.word	0xffffffff


	//   ....[78]....
        /*01b8*/ 	.word	0xffffffff


	//   ....[79]....
        /*01bc*/ 	.word	0xffffffff


	//   ....[80]....
        /*01c0*/ 	.word	0x0500000f


	//   ....[81]....
        /*01c4*/ 	.word	0x0500000f


	//   ....[82]....
        /*01c8*/ 	.word	0x0500000f


	//   ....[83]....
        /*01cc*/ 	.word	0x0500000f


	//   ....[84]....
        /*01d0*/ 	.word	0x0500000f


	//   ....[85]....
        /*01d4*/ 	.word	0x0500000f


	//   ....[86]....
        /*01d8*/ 	.word	0x0500000f


	//   ....[87]....
        /*01dc*/ 	.word	0x0500000f


	//----- nvinfo : EIATTR_COOP_GROUP_INSTR_OFFSETS
	.align		4
.L_171:
        /*01e0*/ 	.byte	0x04, 0x28
        /*01e2*/ 	.short	(.L_173 - .L_172)


	//   ....[0]....
.L_172:
        /*01e4*/ 	.word	0x00000060


	//   ....[1]....
        /*01e8*/ 	.word	0x00000140


	//   ....[2]....
        /*01ec*/ 	.word	0x00000190


	//   ....[3]....
        /*01f0*/ 	.word	0x000003c0


	//   ....[4]....
        /*01f4*/ 	.word	0x00000520


	//   ....[5]....
        /*01f8*/ 	.word	0x00000640


	//   ....[6]....
        /*01fc*/ 	.word	0x000007a0


	//   ....[7]....
        /*0200*/ 	.word	0x000016e0


	//   ....[8]....
        /*0204*/ 	.word	0x00002150


	//   ....[9]....
        /*0208*/ 	.word	0x000033d0


	//   ....[10]....
        /*020c*/ 	.word	0x00003e30


	//   ....[11]....
        /*0210*/ 	.word	0x00003f10


	//   ....[12]....
        /*0214*/ 	.word	0x00004790


	//   ....[13]....
        /*0218*/ 	.word	0x00004810


	//   ....[14]....
        /*021c*/ 	.word	0x000062a0


	//   ....[15]....
        /*0220*/ 	.word	0x00006590


	//   ....[16]....
        /*0224*/ 	.word	0x000070e0


	//   ....[17]....
        /*0228*/ 	.word	0x00007120


	//   ....[18]....
        /*022c*/ 	.word	0x00007b10


	//   ....[19]....
        /*0230*/ 	.word	0x00007bd0


	//   ....[20]....
        /*0234*/ 	.word	0x00009db0


	//   ....[21]....
        /*0238*/ 	.word	0x00009de0


	//   ....[22]....
        /*023c*/ 	.word	0x00009e00


	//   ....[23]....
        /*0240*/ 	.word	0x00009e20


	//   ....[24]....
        /*0244*/ 	.word	0x0000be10


	//   ....[25]....
        /*0248*/ 	.word	0x0000c0b0


	//   ....[26]....
        /*024c*/ 	.word	0x0000cc80


	//   ....[27]....
        /*0250*/ 	.word	0x0000cd80


	//   ....[28]....
        /*0254*/ 	.word	0x0000d5d0


	//   ....[29]....
        /*0258*/ 	.word	0x0000d650


	//   ....[30]....
        /*025c*/ 	.word	0x0000e8e0


	//   ....[31]....
        /*0260*/ 	.word	0x0000e900


	//   ....[32]....
        /*0264*/ 	.word	0x0000e970


	//   ....[33]....
        /*0268*/ 	.word	0x0000e980


	//   ....[34]....
        /*026c*/ 	.word	0x0000f9b0


	//   ....[35]....
        /*0270*/ 	.word	0x0000f9c0


	//   ....[36]....
        /*0274*/ 	.word	0x0000f9d0


	//   ....[37]....
        /*0278*/ 	.word	0x0000f9e0


	//   ....[38]....
        /*027c*/ 	.word	0x0000f9f0


	//   ....[39]....
        /*0280*/ 	.word	0x0000fa00


	//   ....[40]....
        /*0284*/ 	.word	0x0000fa10


	//   ....[41]....
        /*0288*/ 	.word	0x0000fa20


	//   ....[42]....
        /*028c*/ 	.word	0x0000fa30


	//   ....[43]....
        /*0290*/ 	.word	0x0000fa50


	//   ....[44]....
        /*0294*/ 	.word	0x0000fa60


	//   ....[45]....
        /*0298*/ 	.word	0x0000fa70


	//   ....[46]....
        /*029c*/ 	.word	0x0000fa90


	//   ....[47]....
        /*02a0*/ 	.word	0x0000faa0


	//   ....[48]....
        /*02a4*/ 	.word	0x0000fad0


	//   ....[49]....
        /*02a8*/ 	.word	0x0000fae0


	//   ....[50]....
        /*02ac*/ 	.word	0x0000faf0


	//   ....[51]....
        /*02b0*/ 	.word	0x0000fb00


	//   ....[52]....
        /*02b4*/ 	.word	0x0000fb10


	//   ....[53]....
        /*02b8*/ 	.word	0x0000fb20


	//   ....[54]....
        /*02bc*/ 	.word	0x0000fb30


	//   ....[55]....
        /*02c0*/ 	.word	0x0000fb40


	//   ....[56]....
        /*02c4*/ 	.word	0x0000fb50


	//   ....[57]....
        /*02c8*/ 	.word	0x0000fb60


	//   ....[58]....
        /*02cc*/ 	.word	0x0000fc60


	//   ....[59]....
        /*02d0*/ 	.word	0x0000fc90


	//   ....[60]....
        /*02d4*/ 	.word	0x0000fde0


	//   ....[61]....
        /*02d8*/ 	.word	0x0000fe20


	//   ....[62]....
        /*02dc*/ 	.word	0x00010160


	//   ....[63]....
        /*02e0*/ 	.word	0x00010190


	//   ....[64]....
        /*02e4*/ 	.word	0x000102b0


	//   ....[65]....
        /*02e8*/ 	.word	0x000102d0


	//   ....[66]....
        /*02ec*/ 	.word	0x000109b0


	//   ....[67]....
        /*02f0*/ 	.word	0x000109c0


	//   ....[68]....
        /*02f4*/ 	.word	0x00010ac0


	//   ....[69]....
        /*02f8*/ 	.word	0x00010ae0


	//   ....[70]....
        /*02fc*/ 	.word	0x00010ca0


	//   ....[71]....
        /*0300*/ 	.word	0x00012010


	//   ....[72]....
        /*0304*/ 	.word	0x00012dc0


	//   ....[73]....
        /*0308*/ 	.word	0x00012df0


	//   ....[74]....
        /*030c*/ 	.word	0x00012e20


	//   ....[75]....
        /*0310*/ 	.word	0x00012e40


	//   ....[76]....
        /*0314*/ 	.word	0x00012e50


	//   ....[77]....
        /*0318*/ 	.word	0x00012f10


	//   ....[78]....
        /*031c*/ 	.word	0x00014870


	//   ....[79]....
        /*0320*/ 	.word	0x00014a00


	//   ....[80]....
        /*0324*/ 	.word	0x00015090


	//   ....[81]....
        /*0328*/ 	.word	0x00015240


	//   ....[82]....
        /*032c*/ 	.word	0x00015290


	//   ....[83]....
        /*0330*/ 	.word	0x00015320


	//   ....[84]....
        /*0334*/ 	.word	0x00015420


	//   ....[85]....
        /*0338*/ 	.word	0x00015490


	//   ....[86]....
        /*033c*/ 	.word	0x00015560


	//   ....[87]....
        /*0340*/ 	.word	0x000158a0


	//----- nvinfo : EIATTR_REG_RECONFIG
	.align		4
.L_173:
        /*0344*/ 	.byte	0x01, 0x54
	.zero		2


	//----- nvinfo : EIATTR_SYSCALL_OFFSETS
	.align		4
        /*0348*/ 	.byte	0x04, 0x46
        /*034a*/ 	.short	(.L_175 - .L_174)


	//   ....[0]....
.L_174:
        /*034c*/ 	.word	0x000018c0


	//   ....[1]....
        /*0350*/ 	.word	0x00011a90


	//   ....[2]....
        /*0354*/ 	.word	0x00011c00


	//   ....[3]....
        /*0358*/ 	.word	0x00011d50


	//   ....[4]....
        /*035c*/ 	.word	0x00011e90


	//   ....[5]....
        /*0360*/ 	.word	0x00012900


	//----- nvinfo : EIATTR_MBARRIER_INSTR_OFFSETS
	.align		4
.L_175:
        /*0364*/ 	.byte	0x04, 0x39
        /*0366*/ 	.short	(.L_177 - .L_176)


	//   ....[0]....
.L_176:
        /*0368*/ 	.word	0x00000270
        /*036c*/ 	.word	0x000000ff
        /*0370*/ 	.word	0x00019c00
        /*0374*/ 	.short	0x0100
        /*0376*/ 	.byte	0x08
	.zero		1


	//   ....[1]....
        /*0378*/ 	.word	0x00000280
        /*037c*/ 	.word	0x000000ff
        /*0380*/ 	.word	0x00019c20
        /*0384*/ 	.short	0x0100
        /*0386*/ 	.byte	0x08
	.zero		1


	//   ....[2]....
        /*0388*/ 	.word	0x00000370
        /*038c*/ 	.word	0x000000ff
        /*0390*/ 	.word	0x00019c30
        /*0394*/ 	.short	0x0100
        /*0396*/ 	.byte	0x08
	.zero		1


	//   ....[3]....
        /*0398*/ 	.word	0x00000380
        /*039c*/ 	.word	0x000000ff
        /*03a0*/ 	.word	0x00019c40
        /*03a4*/ 	.short	0x0100
        /*03a6*/ 	.byte	0x08
	.zero		1


	//   ....[4]....
        /*03a8*/ 	.word	0x00000390
        /*03ac*/ 	.word	0x000000ff
        /*03b0*/ 	.word	0x00019c38
        /*03b4*/ 	.short	0x0100
        /*03b6*/ 	.byte	0x08
	.zero		1


	//   ....[5]....
        /*03b8*/ 	.word	0x000003a0
        /*03bc*/ 	.word	0x000000ff
        /*03c0*/ 	.word	0x00019c48
        /*03c4*/ 	.short	0x0100
        /*03c6*/ 	.byte	0x08
	.zero		1


	//   ....[6]....
        /*03c8*/ 	.word	0x000004d0
        /*03cc*/ 	.word	0x000000ff
        /*03d0*/ 	.word	0x00019c50
        /*03d4*/ 	.short	0x0100
        /*03d6*/ 	.byte	0x08
	.zero		1


	//   ....[7]....
        /*03d8*/ 	.word	0x000004e0
        /*03dc*/ 	.word	0x000000ff
        /*03e0*/ 	.word	0x00019c60
        /*03e4*/ 	.short	0x0100
        /*03e6*/ 	.byte	0x08
	.zero		1


	//   ....[8]....
        /*03e8*/ 	.word	0x000004f0
        /*03ec*/ 	.word	0x000000ff
        /*03f0*/ 	.word	0x00019c58
        /*03f4*/ 	.short	0x0100
        /*03f6*/ 	.byte	0x08
	.zero		1


	//   ....[9]....
        /*03f8*/ 	.word	0x00000500
        /*03fc*/ 	.word	0x000000ff
        /*0400*/ 	.word	0x00019c68
        /*0404*/ 	.short	0x0100
        /*0406*/ 	.byte	0x08
	.zero		1


	//   ....[10]....
        /*0408*/ 	.word	0x000005f0
        /*040c*/ 	.word	0x000000ff
        /*0410*/ 	.word	0x00019c70
        /*0414*/ 	.short	0x0100
        /*0416*/ 	.byte	0x06
	.zero		1


	//   ....[11]....
        /*0418*/ 	.word	0x00000600
        /*041c*/ 	.word	0x000000ff
        /*0420*/ 	.word	0x00019c80
        /*0424*/ 	.short	0x0100
        /*0426*/ 	.byte	0x06
	.zero		1


	//   ....[12]....
        /*0428*/ 	.word	0x00000610
        /*042c*/ 	.word	0x000000ff
        /*0430*/ 	.word	0x00019c78
        /*0434*/ 	.short	0x0100
        /*0436*/ 	.byte	0x06
	.zero		1


	//   ....[13]....
        /*0438*/ 	.word	0x00000620
        /*043c*/ 	.word	0x000000ff
        /*0440*/ 	.word	0x00019c88
        /*0444*/ 	.short	0x0100
        /*0446*/ 	.byte	0x06
	.zero		1


	//   ....[14]....
        /*0448*/ 	.word	0x00000750
        /*044c*/ 	.word	0x000000ff
        /*0450*/ 	.word	0x00019c90
        /*0454*/ 	.short	0x0100
        /*0456*/ 	.byte	0x08
	.zero		1


	//   ....[15]....
        /*0458*/ 	.word	0x00000760
        /*045c*/ 	.word	0x000000ff
        /*0460*/ 	.word	0x00019ca0
        /*0464*/ 	.short	0x0100
        /*0466*/ 	.byte	0x08
	.zero		1


	//   ....[16]....
        /*0468*/ 	.word	0x00000770
        /*046c*/ 	.word	0x000000ff
        /*0470*/ 	.word	0x00019c98
        /*0474*/ 	.short	0x0100
        /*0476*/ 	.byte	0x08
	.zero		1


	//   ....[17]....
        /*0478*/ 	.word	0x00000780
        /*047c*/ 	.word	0x000000ff
        /*0480*/ 	.word	0x00019ca8
        /*0484*/ 	.short	0x0100
        /*0486*/ 	.byte	0x08
	.zero		1


	//   ....[18]....
        /*0488*/ 	.word	0x000008b0
        /*048c*/ 	.word	0x000000ff
        /*0490*/ 	.word	0x00019cb0
        /*0494*/ 	.short	0x0100
        /*0496*/ 	.byte	0x08
	.zero		1


	//   ....[19]....
        /*0498*/ 	.word	0x000008c0
        /*049c*/ 	.word	0x000000ff
        /*04a0*/ 	.word	0x00019cc0
        /*04a4*/ 	.short	0x0100
        /*04a6*/ 	.byte	0x08
	.zero		1


	//   ....[20]....
        /*04a8*/ 	.word	0x000008d0
        /*04ac*/ 	.word	0x000000ff
        /*04b0*/ 	.word	0x00019cb8
        /*04b4*/ 	.short	0x0100
        /*04b6*/ 	.byte	0x08
	.zero		1


	//   ....[21]....
        /*04b8*/ 	.word	0x000008e0
        /*04bc*/ 	.word	0x000000ff
        /*04c0*/ 	.word	0x00019cc8
        /*04c4*/ 	.short	0x0100
        /*04c6*/ 	.byte	0x08
	.zero		1


	//   ....[22]....
        /*04c8*/ 	.word	0x00001c10
        /*04cc*/ 	.word	0x000000ff
        /*04d0*/ 	.word	0x00019c00
        /*04d4*/ 	.short	0x010a
        /*04d6*/ 	.byte	0x2d
	.zero		1


	//   ....[23]....
        /*04d8*/ 	.word	0x00001cb0
        /*04dc*/ 	.word	0x0000005a
        /*04e0*/ 	.word	0x00019c30
        /*04e4*/ 	.short	0x010a
        /*04e6*/ 	.byte	0x3f
	.zero		1


	//   ....[24]....
        /*04e8*/ 	.word	0x00001d10
        /*04ec*/ 	.word	0x0000005a
        /*04f0*/ 	.word	0x00019c30
        /*04f4*/ 	.short	0x010a
        /*04f6*/ 	.byte	0x3f
	.zero		1


	//   ....[25]....
        /*04f8*/ 	.word	0x00002480
        /*04fc*/ 	.word	0x0000005a
        /*0500*/ 	.word	0x00000000
        /*0504*/ 	.short	0x0101
        /*0506*/ 	.byte	0x3f
	.zero		1


	//   ....[26]....
        /*0508*/ 	.word	0x000056e0
        /*050c*/ 	.word	0x000000ff
        /*0510*/ 	.word	0x00019c30
        /*0514*/ 	.short	0x010a
        /*0516*/ 	.byte	0x06
	.zero		1


	//   ....[27]....
        /*0518*/ 	.word	0x00005720
        /*051c*/ 	.word	0x000000ff
        /*0520*/ 	.word	0x00019c30
        /*0524*/ 	.short	0x010a
        /*0526*/ 	.byte	0x06
	.zero		1


	//   ....[28]....
        /*0528*/ 	.word	0x00005880
        /*052c*/ 	.word	0x000000ff
        /*0530*/ 	.word	0x00019c50
        /*0534*/ 	.short	0x010a
        /*0536*/ 	.byte	0x0b
	.zero		1


	//   ....[29]....
        /*0538*/ 	.word	0x000058c0
        /*053c*/ 	.word	0x000000ff
        /*0540*/ 	.word	0x00019c50
        /*0544*/ 	.short	0x010a
        /*0546*/ 	.byte	0x0b
	.zero		1


	//   ....[30]....
        /*0548*/ 	.word	0x00006300
        /*054c*/ 	.word	0x00000024
        /*0550*/ 	.word	0x00000000
        /*0554*/ 	.short	0x0101
        /*0556*/ 	.byte	0x3f
	.zero		1


	//   ....[31]....
        /*0558*/ 	.word	0x000085e0
        /*055c*/ 	.word	0x000000ff
        /*0560*/ 	.word	0x00000000
        /*0564*/ 	.short	0x0101
        /*0566*/ 	.byte	0x06
	.zero		1


	//   ....[32]....
        /*0568*/ 	.word	0x00008e30
        /*056c*/ 	.word	0x000000ff
        /*0570*/ 	.word	0x00019c30
        /*0574*/ 	.short	0x010a
        /*0576*/ 	.byte	0x06
	.zero		1


	//   ....[33]....
        /*0578*/ 	.word	0x00008e70
        /*057c*/ 	.word	0x000000ff
        /*0580*/ 	.word	0x00019c30
        /*0584*/ 	.short	0x010a
        /*0586*/ 	.byte	0x06
	.zero		1


	//   ....[34]....
        /*0588*/ 	.word	0x00008fd0
        /*058c*/ 	.word	0x000000ff
        /*0590*/ 	.word	0x00019c50
        /*0594*/ 	.short	0x010a
        /*0596*/ 	.byte	0x0e
	.zero		1


	//   ....[35]....
        /*0598*/ 	.word	0x00009010
        /*059c*/ 	.word	0x000000ff
        /*05a0*/ 	.word	0x00019c50
        /*05a4*/ 	.short	0x010a
        /*05a6*/ 	.byte	0x0e
	.zero		1


	//   ....[36]....
        /*05a8*/ 	.word	0x0000a930
        /*05ac*/ 	.word	0x00000003
        /*05b0*/ 	.word	0x00000000
        /*05b4*/ 	.short	0x0101
        /*05b6*/ 	.byte	0x3f
	.zero		1


	//   ....[37]....
        /*05b8*/ 	.word	0x0000ac40
        /*05bc*/ 	.word	0x000000ff
        /*05c0*/ 	.word	0x00000000
        /*05c4*/ 	.short	0x0101
        /*05c6*/ 	.byte	0x06
	.zero		1


	//   ....[38]....
        /*05c8*/ 	.word	0x0000b250
        /*05cc*/ 	.word	0x000000ff
        /*05d0*/ 	.word	0x00019c30
        /*05d4*/ 	.short	0x010a
        /*05d6*/ 	.byte	0x18
	.zero		1


	//   ....[39]....
        /*05d8*/ 	.word	0x0000b290
        /*05dc*/ 	.word	0x000000ff
        /*05e0*/ 	.word	0x00019c30
        /*05e4*/ 	.short	0x010a
        /*05e6*/ 	.byte	0x18
	.zero		1


	//   ....[40]....
        /*05e8*/ 	.word	0x0000b3f0
        /*05ec*/ 	.word	0x000000ff
        /*05f0*/ 	.word	0x00019c50
        /*05f4*/ 	.short	0x010a
        /*05f6*/ 	.byte	0x0b
	.zero		1


	//   ....[41]....
        /*05f8*/ 	.word	0x0000b430
        /*05fc*/ 	.word	0x000000ff
        /*0600*/ 	.word	0x00019c50
        /*0604*/ 	.short	0x010a
        /*0606*/ 	.byte	0x0b
	.zero		1


	//   ....[42]....
        /*0608*/ 	.word	0x0000be20
        /*060c*/ 	.word	0x00000024
        /*0610*/ 	.word	0x00000000
        /*0614*/ 	.short	0x0101
        /*0616*/ 	.byte	0x3f
	.zero		1


	//   ....[43]....
        /*0618*/ 	.word	0x0000e0f0
        /*061c*/ 	.word	0x000000ff
        /*0620*/ 	.word	0x00000000
        /*0624*/ 	.short	0x0101
        /*0626*/ 	.byte	0x06
	.zero		1


	//   ....[44]....
        /*0628*/ 	.word	0x0000e610
        /*062c*/ 	.word	0x000000ff
        /*0630*/ 	.word	0x00019c50
        /*0634*/ 	.short	0x010a
        /*0636*/ 	.byte	0x0b
	.zero		1


	//   ....[45]....
        /*0638*/ 	.word	0x0000e650
        /*063c*/ 	.word	0x000000ff
        /*0640*/ 	.word	0x00019c50
        /*0644*/ 	.short	0x010a
        /*0646*/ 	.byte	0x0b
	.zero		1


	//   ....[46]....
        /*0648*/ 	.word	0x0000ec60
        /*064c*/ 	.word	0x000000ff
        /*0650*/ 	.word	0x00000000
        /*0654*/ 	.short	0x0101
        /*0656*/ 	.byte	0x04
	.zero		1


	//   ....[47]....
        /*0658*/ 	.word	0x00010180
        /*065c*/ 	.word	0x00000003
        /*0660*/ 	.word	0x00000000
        /*0664*/ 	.short	0x0101
        /*0666*/ 	.byte	0x3f
	.zero		1


	//   ....[48]....
        /*0668*/ 	.word	0x00012250
        /*066c*/ 	.word	0x00000005
        /*0670*/ 	.word	0x00019c80
        /*0674*/ 	.short	0x010a
        /*0676*/ 	.byte	0x3f
	.zero		1


	//   ....[49]....
        /*0678*/ 	.word	0x000124b0
        /*067c*/ 	.word	0x00000005
        /*0680*/ 	.word	0x00019c40
        /*0684*/ 	.short	0x010a
        /*0686*/ 	.byte	0x3f
	.zero		1


	//   ....[50]....
        /*0688*/ 	.word	0x00013020
        /*068c*/ 	.word	0x00000011
        /*0690*/ 	.word	0x00019c00
        /*0694*/ 	.short	0x0107
        /*0696*/ 	.byte	0x3f
	.zero		1


	//   ....[51]....
        /*0698*/ 	.word	0x00013120
        /*069c*/ 	.word	0x00000011
        /*06a0*/ 	.word	0x00019c00
        /*06a4*/ 	.short	0x0101
        /*06a6*/ 	.byte	0x3f
	.zero		1


	//   ....[52]....
        /*06a8*/ 	.word	0x00013140
        /*06ac*/ 	.word	0x00000011
        /*06b0*/ 	.word	0x00019c20
        /*06b4*/ 	.short	0x010a
        /*06b6*/ 	.byte	0x3f
	.zero		1


	//   ....[53]....
        /*06b8*/ 	.word	0x00013420
        /*06bc*/ 	.word	0x00000004
        /*06c0*/ 	.word	0x00019c80
        /*06c4*/ 	.short	0x010a
        /*06c6*/ 	.byte	0x3f
	.zero		1


	//   ....[54]....
        /*06c8*/ 	.word	0x00013840
        /*06cc*/ 	.word	0x00000004
        /*06d0*/ 	.word	0x00019c40
        /*06d4*/ 	.short	0x010a
        /*06d6*/ 	.byte	0x3f
	.zero		1


	//   ....[55]....
        /*06d8*/ 	.word	0x00013ce0
        /*06dc*/ 	.word	0x00000003
        /*06e0*/ 	.word	0x00019c70
        /*06e4*/ 	.short	0x010a
        /*06e6*/ 	.byte	0x3f
	.zero		1


	//   ....[56]....
        /*06e8*/ 	.word	0x00013d60
        /*06ec*/ 	.word	0x00000003
        /*06f0*/ 	.word	0x00019c60
        /*06f4*/ 	.short	0x010a
        /*06f6*/ 	.byte	0x3f
	.zero		1


	//   ....[57]....
        /*06f8*/ 	.word	0x000140b0
        /*06fc*/ 	.word	0x00000003
        /*0700*/ 	.word	0x00019c50
        /*0704*/ 	.short	0x0101
        /*0706*/ 	.byte	0x3f
	.zero		1


	//   ....[58]....
        /*0708*/ 	.word	0x00014130
        /*070c*/ 	.word	0x00000002
        /*0710*/ 	.word	0x00000000
        /*0714*/ 	.short	0x0101
        /*0716*/ 	.byte	0x3f
	.zero		1


	//   ....[59]....
        /*0718*/ 	.word	0x00014320
        /*071c*/ 	.word	0x00000003
        /*0720*/ 	.word	0x00019c70
        /*0724*/ 	.short	0x010a
        /*0726*/ 	.byte	0x3f
	.zero		1


	//   ....[60]....
        /*0728*/ 	.word	0x00014390
        /*072c*/ 	.word	0x00000003
        /*0730*/ 	.word	0x00019c60
        /*0734*/ 	.short	0x010a
        /*0736*/ 	.byte	0x3f
	.zero		1


	//   ....[61]....
        /*0738*/ 	.word	0x000146e0
        /*073c*/ 	.word	0x00000003
        /*0740*/ 	.word	0x00019c50
        /*0744*/ 	.short	0x0101
        /*0746*/ 	.byte	0x3f
	.zero		1


	//   ....[62]....
        /*0748*/ 	.word	0x00014770
        /*074c*/ 	.word	0x00000000
        /*0750*/ 	.word	0x00000000
        /*0754*/ 	.short	0x0101
        /*0756*/ 	.byte	0x3f
	.zero		1


	//   ....[63]....
        /*0758*/ 	.word	0x00014980
        /*075c*/ 	.word	0x00000006
        /*0760*/ 	.word	0x00019c20
        /*0764*/ 	.short	0x010a
        /*0766*/ 	.byte	0x3f
	.zero		1


	//   ....[64]....
        /*0768*/ 	.word	0x00014b20
        /*076c*/ 	.word	0x00000005
        /*0770*/ 	.word	0x00000000
        /*0774*/ 	.short	0x010a
        /*0776*/ 	.byte	0x3f
	.zero		1


	//   ....[65]....
        /*0778*/ 	.word	0x00014b90
        /*077c*/ 	.word	0x00000009
        /*0780*/ 	.word	0x00000000
        /*0784*/ 	.short	0x010a
        /*0786*/ 	.byte	0x3f
	.zero		1


	//   ....[66]....
        /*0788*/ 	.word	0x00014be0
        /*078c*/ 	.word	0x00000013
        /*0790*/ 	.word	0x00019c60
        /*0794*/ 	.short	0x010a
        /*0796*/ 	.byte	0x3f
	.zero		1


	//   ....[67]....
        /*0798*/ 	.word	0x00014c30
        /*079c*/ 	.word	0x00000007
        /*07a0*/ 	.word	0x00019c60
        /*07a4*/ 	.short	0x010a
        /*07a6*/ 	.byte	0x3f
	.zero		1


	//   ....[68]....
        /*07a8*/ 	.word	0x00014c70
        /*07ac*/ 	.word	0x00000013
        /*07b0*/ 	.word	0x00019c80
        /*07b4*/ 	.short	0x010a
        /*07b6*/ 	.byte	0x3f
	.zero		1


	//   ....[69]....
        /*07b8*/ 	.word	0x00014c90
        /*07bc*/ 	.word	0x00000007
        /*07c0*/ 	.word	0x00019c80
        /*07c4*/ 	.short	0x010a
        /*07c6*/ 	.byte	0x3f
	.zero		1


	//   ....[70]....
        /*07c8*/ 	.word	0x00014d00
        /*07cc*/ 	.word	0x00000003
        /*07d0*/ 	.word	0x00019c00
        /*07d4*/ 	.short	0x010a
        /*07d6*/ 	.byte	0x3f
	.zero		1


	//   ....[71]....
        /*07d8*/ 	.word	0x00014d50
        /*07dc*/ 	.word	0x0000005a
        /*07e0*/ 	.word	0x00019c30
        /*07e4*/ 	.short	0x010a
        /*07e6*/ 	.byte	0x3f
	.zero		1


	//   ....[72]....
        /*07e8*/ 	.word	0x00014db0
        /*07ec*/ 	.word	0x00000008
        /*07f0*/ 	.word	0x00019c30
        /*07f4*/ 	.short	0x010a
        /*07f6*/ 	.byte	0x3f
	.zero		1


	//   ....[73]....
        /*07f8*/ 	.word	0x00014e10
        /*07fc*/ 	.word	0x00000008
        /*0800*/ 	.word	0x00019c50
        /*0804*/ 	.short	0x010a
        /*0806*/ 	.byte	0x3f
	.zero		1


	//   ....[74]....
        /*0808*/ 	.word	0x00014e70
        /*080c*/ 	.word	0x00000006
        /*0810*/ 	.word	0x00019c30
        /*0814*/ 	.short	0x010a
        /*0816*/ 	.byte	0x3f
	.zero		1


	//   ....[75]....
        /*0818*/ 	.word	0x00014ed0
        /*081c*/ 	.word	0x00000006
        /*0820*/ 	.word	0x00019c50
        /*0824*/ 	.short	0x010a
        /*0826*/ 	.byte	0x3f
	.zero		1


	//   ....[76]....
        /*0828*/ 	.word	0x00014f30
        /*082c*/ 	.word	0x00000006
        /*0830*/ 	.word	0x00019c30
        /*0834*/ 	.short	0x010a
        /*0836*/ 	.byte	0x3f
	.zero		1


	//   ....[77]....
        /*0838*/ 	.word	0x00014f90
        /*083c*/ 	.word	0x00000006
        /*0840*/ 	.word	0x00019c50
        /*0844*/ 	.short	0x010a
        /*0846*/ 	.byte	0x3f
	.zero		1


	//   ....[78]....
        /*0848*/ 	.word	0x00014ff0
        /*084c*/ 	.word	0x00000007
        /*0850*/ 	.word	0x00019c50
        /*0854*/ 	.short	0x010a
        /*0856*/ 	.byte	0x3f
	.zero		1


	//   ....[79]....
        /*0858*/ 	.word	0x00015140
        /*085c*/ 	.word	0x00000005
        /*0860*/ 	.word	0x00019c80
        /*0864*/ 	.short	0x010a
        /*0866*/ 	.byte	0x3f
	.zero		1


	//   ....[80]....
        /*0868*/ 	.word	0x00015190
        /*086c*/ 	.word	0x00000005
        /*0870*/ 	.word	0x00019c40
        /*0874*/ 	.short	0x010a
        /*0876*/ 	.byte	0x3f
	.zero		1


	//   ....[81]....
        /*0878*/ 	.word	0x00015590
        /*087c*/ 	.word	0x00000011
        /*0880*/ 	.word	0x00019c20
        /*0884*/ 	.short	0x010a
        /*0886*/ 	.byte	0x3f
	.zero		1


	//   ....[82]....
        /*0888*/ 	.word	0x000155e0
        /*088c*/ 	.word	0x00000004
        /*0890*/ 	.word	0x00019c80
        /*0894*/ 	.short	0x010a
        /*0896*/ 	.byte	0x3f
	.zero		1


	//   ....[83]....
        /*0898*/ 	.word	0x00015630
        /*089c*/ 	.word	0x00000004
        /*08a0*/ 	.word	0x00019c40
        /*08a4*/ 	.short	0x010a
        /*08a6*/ 	.byte	0x3f
	.zero		1


	//   ....[84]....
        /*08a8*/ 	.word	0x00015680
        /*08ac*/ 	.word	0x00000003
        /*08b0*/ 	.word	0x00019c70
        /*08b4*/ 	.short	0x010a
        /*08b6*/ 	.byte	0x3f
	.zero		1


	//   ....[85]....
        /*08b8*/ 	.word	0x000156d0
        /*08bc*/ 	.word	0x00000003
        /*08c0*/ 	.word	0x00019c60
        /*08c4*/ 	.short	0x010a
        /*08c6*/ 	.byte	0x3f
	.zero		1


	//   ....[86]....
        /*08c8*/ 	.word	0x00015720
        /*08cc*/ 	.word	0x00000003
        /*08d0*/ 	.word	0x00019c70
        /*08d4*/ 	.short	0x010a
        /*08d6*/ 	.byte	0x3f
	.zero		1


	//   ....[87]....
        /*08d8*/ 	.word	0x00015770
        /*08dc*/ 	.word	0x00000003
        /*08e0*/ 	.word	0x00019c60
        /*08e4*/ 	.short	0x010a
        /*08e6*/ 	.byte	0x3f
	.zero		1


	//   ....[88]....
        /*08e8*/ 	.word	0x000157c0
        /*08ec*/ 	.word	0x00000006
        /*08f0*/ 	.word	0x00019c20
        /*08f4*/ 	.short	0x010a
        /*08f6*/ 	.byte	0x3f
	.zero		1


	//   ....[89]....
        /*08f8*/ 	.word	0x00015960
        /*08fc*/ 	.word	0x00000005
        /*0900*/ 	.word	0x00000000
        /*0904*/ 	.short	0x010a
        /*0906*/ 	.byte	0x3f
	.zero		1


	//   ....[90]....
        /*0908*/ 	.word	0x000159b0
        /*090c*/ 	.word	0x00000009
        /*0910*/ 	.word	0x00000000
        /*0914*/ 	.short	0x010a
        /*0916*/ 	.byte	0x3f
	.zero		1


	//   ....[91]....
        /*0918*/ 	.word	0x00015a00
        /*091c*/ 	.word	0x00000013
        /*0920*/ 	.word	0x00019c60
        /*0924*/ 	.short	0x010a
        /*0926*/ 	.byte	0x3f
	.zero		1


	//   ....[92]....
        /*0928*/ 	.word	0x00015a50
        /*092c*/ 	.word	0x00000007
        /*0930*/ 	.word	0x00019c60
        /*0934*/ 	.short	0x010a
        /*0936*/ 	.byte	0x3f
	.zero		1


	//   ....[93]....
        /*0938*/ 	.word	0x00015aa0
        /*093c*/ 	.word	0x00000013
        /*0940*/ 	.word	0x00019c80
        /*0944*/ 	.short	0x010a
        /*0946*/ 	.byte	0x3f
	.zero		1


	//----- nvinfo : EIATTR_NUM_MBARRIERS
	.align		4
.L_177:
        /*0948*/ 	.byte	0x03, 0x38
        /*094a*/ 	.short	0x0016


	//----- nvinfo : EIATTR_EXIT_INSTR_OFFSETS
	.align		4
        /*094c*/ 	.byte	0x04, 0x1c
        /*094e*/ 	.short	(.L_179 - .L_178)


	//   ....[0]....
.L_178:
        /*0950*/ 	.word	0x00000a00


	//   ....[1]....
        /*0954*/ 	.word	0x00010c10


	//   ....[2]....
        /*0958*/ 	.word	0x00014ce0


	//----- nvinfo : EIATTR_MAX_THREADS
	.align		4
.L_179:
        /*095c*/ 	.byte	0x04, 0x05
        /*095e*/ 	.short	(.L_181 - .L_180)
.L_180:
        /*0960*/ 	.word	0x00000200
        /*0964*/ 	.word	0x00000001
        /*0968*/ 	.word	0x00000001


	//----- nvinfo : EIATTR_CRS_STACK_SIZE
	.align		4
.L_181:
        /*096c*/ 	.byte	0x04, 0x1e
        /*096e*/ 	.short	(.L_183 - .L_182)
.L_182:
        /*0970*/ 	.word	0x00000000


	//----- nvinfo : EIATTR_CBANK_PARAM_SIZE
	.align		4
.L_183:
        /*0974*/ 	.byte	0x03, 0x19
        /*0976*/ 	.short	0x0af0


	//----- nvinfo : EIATTR_PARAM_CBANK
	.align		4
        /*0978*/ 	.byte	0x04, 0x0a
        /*097a*/ 	.short	(.L_185 - .L_184)
	.align		4
.L_184:
        /*097c*/ 	.word	index@(.nv.constant0._ZN7cutlass13device_kernelIN5flash11enable_sm90INS1_16FlashAttnFwdSm90INS1_25CollectiveMainloopFwdSm90ILi2EN4cute5tupleIJNS5_1CILi1EEES8_S8_EEENS6_IJNS7_ILi192EEENS7_ILi128EEENS7_ILi96EEEEEELi96ENS_12float_e4m3_tEfNS_4arch4Sm90ELb0ELb1ELb1ELb0ELb0ELb0ELb0ELb1ELb1ELb1ELb0ELb0EEENS1_21CollectiveEpilogueFwdINS6_IJSA_SC_SB_EEES9_NS_10bfloat16_tESG_Li384ELb0ELb1ELb0ELb1EEENS1_30DynamicPersistentTileSchedulerILi384ELi128ELb0ELb1ELb1EEEEEEEEEvNT_6ParamsE)
        /*0980*/ 	.short	0x0210
        /*0982*/ 	.short	0x0af0


	//----- nvinfo : EIATTR_SW_WAR
	.align		4
.L_185:
        /*0984*/ 	.byte	0x04, 0x36
        /*0986*/ 	.short	(.L_187 - .L_186)
.L_186:
        /*0988*/ 	.word	0x00000008
.L_187:


//--------------------- .nv.info._ZN7cutlass13device_kernelIN5flash11enable_sm90INS1_16FlashAttnFwdSm90INS1_25CollectiveMainloopFwdSm90ILi2EN4cute5tupleIJNS5_1CILi1EEES8_S8_EEENS6_IJNS7_ILi192EEENS7_ILi128EEENS7_ILi96EEEEEELi96ENS_12float_e4m3_tEfNS_4arch4Sm90ELb0ELb1ELb1ELb1ELb0ELb0ELb0ELb1ELb1ELb1ELb0ELb0EEENS1_21CollectiveEpilogueFwdINS6_IJSA_SC_SB_EEES9_NS_10bfloat16_tESG_Li384ELb1ELb1ELb0ELb1EEENS1_36VarlenDynamicPersistentTileSchedulerILi192ELi128ELi384ELi128ELb0ELb1ELb1ELb1ELb0ELb1EEEEEEEEEvNT_6ParamsE --------------------------
	.section	.nv.info._ZN7cutlass13device_kernelIN5flash11enable_sm90INS1_16FlashAttnFwdSm90INS1_25CollectiveMainloopFwdSm90ILi2EN4cute5tupleIJNS5_1CILi1EEES8_S8_EEENS6_IJNS7_ILi192EEENS7_ILi128EEENS7_ILi96EEEEEELi96ENS_12float_e4m3_tEfNS_4arch4Sm90ELb0ELb1ELb1ELb1ELb0ELb0ELb0ELb1ELb1ELb1ELb0ELb0EEENS1_21CollectiveEpilogueFwdINS6_IJSA_SC_SB_EEES9_NS_10bfloat16_tESG_Li384ELb1ELb1ELb0ELb1EEENS1_36VarlenDynamicPersistentTileSchedulerILi192ELi128ELi384ELi128ELb0ELb1ELb1ELb1ELb0ELb1EEEEEEEEEvNT_6ParamsE,"",@"SHT_CUDA_INFO"
	.sectionflags	@""
	.align	4


	//----- nvinfo : EIATTR_CUDA_API_VERSION
	.align		4
        /*0000*/ 	.byte	0x04, 0x37
        /*0002*/ 	.short	(.L_189 - .L_188)
.L_188:
        /*0004*/ 	.word	0x00000082


	//----- nvinfo : EIATTR_KPARAM_INFO
	.align		4
.L_189:
        /*0008*/ 	.byte	0x04, 0x17
        /*000a*/ 	.short	(.L_191 - .L_190)
.L_190:
        /*000c*/ 	.word	0x00000000
        /*0010*/ 	.short	0x0000
        /*0012*/ 	.short	0x0070
        /*0014*/ 	.byte	0x00, 0xf0, 0x01, 0x2a


	//----- nvinfo : EIATTR_SPARSE_MMA_MASK
	.align		4
.L_191:
        /*0018*/ 	.byte	0x03, 0x50
        /*001a*/ 	.short	0x0000


	//----- nvinfo : EIATTR_MAXREG_COUNT
	.align		4
        /*001c*/ 	.byte	0x03, 0x1b
        /*001e*/ 	.short	0x0080


	//----- nvinfo : EIATTR_NUM_BARRIERS
	.align		4
        /*0020*/ 	.byte	0x02, 0x4c
        /*0022*/ 	.byte	0x09
	.zero		1


	//----- nvinfo : EIATTR_EXTERNS
	.align		4
        /*0024*/ 	.byte	0x04, 0x0f
        /*0026*/ 	.short	(.L_193 - .L_192)


	//   ....[0]....
	.align		4
.L_192:
        /*0028*/ 	.word	index@(__assertfail)


	//----- nvinfo : EIATTR_ANNOTATIONS
	.align		4
.L_193:
        /*002c*/ 	.byte	0x04, 0x55
        /*002e*/ 	.short	(.L_195 - .L_194)


	//   ....[0]....
.L_194:
        /*0030*/ 	.word	0x00000001
        /*0034*/ 	.byte	0x10, 0x1e, 0x01, 0x00, 0x01, 0x00, 0x00, 0x00, 0x10, 0x21, 0x01, 0x00, 0x01, 0x00, 0x00, 0x00
        /*0044*/ 	.byte	0x40, 0x21, 0x01, 0x00, 0x01, 0x00, 0x00, 0x00, 0x50, 0x21, 0x01, 0x00, 0x01, 0x00, 0x00, 0x00
        /*0054*/ 	.byte	0xb0, 0x26, 0x01, 0x00, 0x01, 0x00, 0x00, 0x00, 0xc0, 0x3c, 0x01, 0x00, 0x01, 0x00, 0x00, 0x00
        /*0064*/ 	.byte	0xf0, 0x3f, 0x01, 0x00, 0x01, 0x00, 0x00, 0x00, 0xc0, 0x41, 0x01, 0x00, 0x01, 0x00, 0x00, 0x00
        /*0074*/ 	.byte	0xf0, 0x44, 0x01, 0x00, 0x01, 0x00, 0x00, 0x00, 0x10, 0x45, 0x01, 0x00, 0x01, 0x00, 0x00, 0x00
        /*0084*/ 	.byte	0xd0, 0x51, 0x01, 0x00, 0x01, 0x00, 0x00, 0x00, 0x10, 0x58, 0x01, 0x00, 0x01, 0x00, 0x00, 0x00
        /*0094*/ 	.byte	0xf0, 0x67, 0x01, 0x00


	//----- nvinfo : EIATTR_MERCURY_ISA_VERSION
	.align		4
.L_195:
        /*0098*/ 	.byte	0x03, 0x5f
        /*009a*/ 	.short	0x0101


	//----- nvinfo : EIATTR_UNUSED_LOAD_BYTE_OFFSET
	.align		4
        /*009c*/ 	.byte	0x04, 0x44
        /*009e*/ 	.short	(.L_197 - .L_196)


	//   ....[0]....
.L_196:
        /*00a0*/ 	.word	0x00000a00
        /*00a4*/ 	.word	0x0000fff0


	//   ....[1]....
        /*00a8*/ 	.word	0x0000f0f0
        /*00ac*/ 	.word	0x0000fff0


	//----- nvinfo : EIATTR_INT_WARP_WIDE_INSTR_OFFSETS
	.align		4
.L_197:
        /*00b0*/ 	.byte	0x04, 0x31
        /*00b2*/ 	.short	(.L_199 - .L_198)


	//   ....[0]....
.L_198:
        /*00b4*/ 	.word	0x00000130


	//   ....[1]....
        /*00b8*/ 	.word	0x00000170


	//   ....[2]....
        /*00bc*/ 	.word	0x000001e0


	//   ....[3]....
        /*00c0*/ 	.word	0x00012be0


	//   ....[4]....
        /*00c4*/ 	.word	0x00012c70


	//   ....[5]....
        /*00c8*/ 	.word	0x00015630


	//   ....[6]....
        /*00cc*/ 	.word	0x000156c0


	//----- nvinfo : EIATTR_COOP_GROUP_MASK_REGIDS
	.align		4
.L_199:
        /*00d0*/ 	.byte	0x04, 0x29
        /*00d2*/ 	.short	(.L_201 - .L_200)


	//   ....[0]....
.L_200:
        /*00d4*/ 	.word	0xffffffff


	//   ....[1]....
        /*00d8*/ 	.word	0xffffffff


	//   ....[2]....
        /*00dc*/ 	.word	0xffffffff


	//   ....[3]....
        /*00e0*/ 	.word	0xffffffff


	//   ....[4]....
        /*00e4*/ 	.word	0xffffffff


	//   ....[5]....
        /*00e8*/ 	.word	0xffffffff


	//   ....[6]....
        /*00ec*/ 	.word	0xffffffff


	//   ....[7]....
        /*00f0*/ 	.word	0xffffffff


	//   ....[8]....
        /*00f4*/ 	.word	0xffffffff


	//   ....[9]....
        /*00f8*/ 	.word	0xffffffff


	//   ....[10]....
        /*00fc*/ 	.word	0xffffffff


	//   ....[11]....
        /*0100*/ 	.word	0xffffffff


	//   ....[12]....
        /*0104*/ 	.word	0xffffffff


	//   ....[13]....
        /*0108*/ 	.word	0xffffffff


	//   ....[14]....
        /*010c*/ 	.word	0xffffffff


	//   ....[15]....
        /*0110*/ 	.word	0xffffffff


	//   ....[16]....
        /*0114*/ 	.word	0xffffffff


	//   ....[17]....
        /*0118*/ 	.word	0xffffffff


	//   ....[18]....
        /*011c*/ 	.word	0xffffffff


	//   ....[19]....
        /*0120*/ 	.word	0xffffffff


	//   ....[20]....
        /*0124*/ 	.word	0xffffffff


	//   ....[21]....
        /*0128*/ 	.word	0xffffffff


	//   ....[22]....
        /*012c*/ 	.word	0xffffffff


	//   ....[23]....
        /*0130*/ 	.word	0xffffffff


	//   ....[24]....
        /*0134*/ 	.word	0xffffffff


	//   ....[25]....
        /*0138*/ 	.word	0xffffffff


	//   ....[26]....
        /*013c*/ 	.word	0xffffffff


	//   ....[27]....
        /*0140*/ 	.word	0xffffffff


	//   ....[28]....
        /*0144*/ 	.word	0xffffffff


	//   ....[29]....
        /*0148*/ 	.word	0xffffffff


	//   ....[30]....
        /*014c*/ 	.word	0xffffffff


	//   ....[31]....
        /*0150*/ 	.word	0xffffffff


	//   ....[32]....
        /*0154*/ 	.word	0xffffffff


	//   ....[33]....
        /*0158*/ 	.word	0xffffffff


	//   ....[34]....
        /*015c*/ 	.word	0xffffffff


	//   ....[35]....
        /*0160*/ 	.word	0xffffffff


	//   ....[36]....
        /*0164*/ 	.word	0xffffffff


	//   ....[37]....
        /*0168*/ 	.word	0xffffffff


	//   ....[38]....
        /*016c*/ 	.word	0xffffffff


	//   ....[39]....
        /*0170*/ 	.word	0xffffffff


	//   ....[40]....
        /*0174*/ 	.word	0xffffffff


	//   ....[41]....
        /*0178*/ 	.word	0xffffffff


	//   ....[42]....
        /*017c*/ 	.word	0xffffffff


	//   ....[43]....
        /*0180*/ 	.word	0xffffffff


	//   ....[44]....
        /*0184*/ 	.word	0xffffffff


	//   ....[45]....
        /*0188*/ 	.word	0xffffffff


	//   ....[46]....
        /*018c*/ 	.word	0xffffffff


	//   ....[47]....
        /*0190*/ 	.word	0xffffffff


	//   ....[48]....
        /*0194*/ 	.word	0xffffffff


	//   ....[49]....
        /*0198*/ 	.word	0xffffffff


	//   ....[50]....
        /*019c*/ 	.word	0xffffffff


	//   ....[51]....
        /*01a0*/ 	.word	0xffffffff


	//   ....[52]....
        /*01a4*/ 	.word	0xffffffff


	//   ....[53]....
        /*01a8*/ 	.word	0xffffffff


	//   ....[54]....
        /*01ac*/ 	.word	0xffffffff


	//   ....[55]....
        /*01b0*/ 	.word	0xffffffff


	//   ....[56]....
        /*01b4*/ 	.word	0xffffffff


	//   ....[57]....
        /*01b8*/ 	.word	0xffffffff


	//   ....[58]....
        /*01bc*/ 	.word	0xffffffff


	//   ....[59]....
        /*01c0*/ 	.word	0xffffffff


	//   ....[60]....
        /*01c4*/ 	.word	0xffffffff


	//   ....[61]....
        /*01c8*/ 	.word	0xffffffff


	//   ....[62]....
        /*01cc*/ 	.word	0xffffffff


	//   ....[63]....
        /*01d0*/ 	.word	0xffffffff


	//   ....[64]....
        /*01d4*/ 	.word	0xffffffff


	//   ....[65]....
        /*01d8*/ 	.word	0xffffffff


	//   ....[66]....
        /*01dc*/ 	.word	0xffffffff


	//   ....[67]....
        /*01e0*/ 	.word	0xffffffff


	//   ....[68]....
        /*01e4*/ 	.word	0xffffffff


	//   ....[69]....
        /*01e8*/ 	.word	0xffffffff


	//   ....[70]....
        /*01ec*/ 	.word	0xffffffff


	//   ....[71]....
        /*01f0*/ 	.word	0xffffffff


	//   ....[72]....
        /*01f4*/ 	.word	0xffffffff


	//   ....[73]....
        /*01f8*/ 	.word	0xffffffff


	//   ....[74]....
        /*01fc*/ 	.word	0xffffffff


	//   ....[75]....
        /*0200*/ 	.word	0xffffffff


	//   ....[76]....
        /*0204*/ 	.word	0xffffffff


	//   ....[77]....
        /*0208*/ 	.word	0xffffffff


	//   ....[78]....
        /*020c*/ 	.word	0xffffffff


	//   ....[79]....
        /*0210*/ 	.word	0xffffffff


	//   ....[80]....
        /*0214*/ 	.word	0xffffffff


	//   ....[81]....
        /*0218*/ 	.word	0xffffffff


	//   ....[82]....
        /*021c*/ 	.word	0xffffffff


	//   ....[83]....
        /*0220*/ 	.word	0xffffffff


	//   ....[84]....
        /*0224*/ 	.word	0xffffffff


	//   ....[85]....
        /*0228*/ 	.word	0xffffffff


	//   ....[86]....
        /*022c*/ 	.word	0xffffffff


	//   ....[87]....
        /*0230*/ 	.word	0xffffffff


	//   ....[88]....
        /*0234*/ 	.word	0xffffffff


	//   ....[89]....
        /*0238*/ 	.word	0xffffffff


	//   ....[90]....
        /*023c*/ 	.word	0xffffffff


	//   ....[91]....
        /*0240*/ 	.word	0xffffffff


	//   ....[92]....
        /*0244*/ 	.word	0xffffffff


	//   ....[93]....
        /*0248*/ 	.word	0xffffffff


	//   ....[94]....
        /*024c*/ 	.word	0xffffffff


	//   ....[95]....
        /*0250*/ 	.word	0xffffffff


	//   ....[96]....
        /*0254*/ 	.word	0xffffffff


	//   ....[97]....
        /*0258*/ 	.word	0xffffffff


	//   ....[98]....
        /*025c*/ 	.word	0xffffffff


	//   ....[99]....
        /*0260*/ 	.word	0xffffffff


	//   ....[100]....
        /*0264*/ 	.word	0xffffffff


	//   ....[101]....
        /*0268*/ 	.word	0xffffffff


	//   ....[102]....
        /*026c*/ 	.word	0xffffffff


	//   ....[103]....
        /*0270*/ 	.word	0xffffffff


	//   ....[104]....
        /*0274*/ 	.word	0xffffffff


	//   ....[105]....
        /*0278*/ 	.word	0xffffffff


	//   ....[106]....
        /*027c*/ 	.word	0xffffffff


	//   ....[107]....
        /*0280*/ 	.word	0xffffffff


	//   ....[108]....
        /*0284*/ 	.word	0xffffffff


	//   ....[109]....
        /*0288*/ 	.word	0xffffffff


	//   ....[110]....
        /*028c*/ 	.word	0xffffffff


	//   ....[111]....
        /*0290*/ 	.word	0x0500000f


	//   ....[112]....
        /*0294*/ 	.word	0x0500000f


	//   ....[113]....
        /*0298*/ 	.word	0x0500000f


	//   ....[114]....
        /*029c*/ 	.word	0x0500000f


	//   ....[115]....
        /*02a0*/ 	.word	0x0500000f


	//   ....[116]....
        /*02a4*/ 	.word	0x0500000f


	//   ....[117]....
        /*02a8*/ 	.word	0x0500000f


	//   ....[118]....
        /*02ac*/ 	.word	0x0500000f


	//----- nvinfo : EIATTR_COOP_GROUP_INSTR_OFFSETS
	.align		4
.L_201:
        /*02b0*/ 	.byte	0x04, 0x28
        /*02b2*/ 	.short	(.L_203 - .L_202)


	//   ....[0]....
.L_202:
        /*02b4*/ 	.word	0x00000060


	//   ....[1]....
        /*02b8*/ 	.word	0x00000140


	//   ....[2]....
        /*02bc*/ 	.word	0x00000190


	//   ....[3]....
        /*02c0*/ 	.word	0x000003c0


	//   ....[4]....
        /*02c4*/ 	.word	0x00000520


	//   ....[5]....
        /*02c8*/ 	.word	0x00000640


	//   ....[6]....
        /*02cc*/ 	.word	0x000007a0


	//   ....[7]....
        /*02d0*/ 	.word	0x00001890


	//   ....[8]....
        /*02d4*/ 	.word	0x00002230


	//   ....[9]....
        /*02d8*/ 	.word	0x00002c10


	//   ....[10]....
        /*02dc*/ 	.word	0x00003fb0


	//   ....[11]....
        /*02e0*/ 	.word	0x00004090


	//   ....[12]....
        /*02e4*/ 	.word	0x00004940


	//   ....[13]....
        /*02e8*/ 	.word	0x000049c0


	//   ....[14]....
        /*02ec*/ 	.word	0x00006420


	//   ....[15]....
        /*02f0*/ 	.word	0x000066f0


	//   ....[16]....
        /*02f4*/ 	.word	0x00007240


	//   ....[17]....
        /*02f8*/ 	.word	0x00007280


	//   ....[18]....
        /*02fc*/ 	.word	0x00007c40


	//   ....[19]....
        /*0300*/ 	.word	0x00007cc0


	//   ....[20]....
        /*0304*/ 	.word	0x00009f50


	//   ....[21]....
        /*0308*/ 	.word	0x00009f70


	//   ....[22]....
        /*030c*/ 	.word	0x00009fb0


	//   ....[23]....
        /*0310*/ 	.word	0x00009fc0


	//   ....[24]....
        /*0314*/ 	.word	0x0000be50


	//   ....[25]....
        /*0318*/ 	.word	0x0000c280


	//   ....[26]....
        /*031c*/ 	.word	0x0000cdf0


	//   ....[27]....
        /*0320*/ 	.word	0x0000ce50


	//   ....[28]....
        /*0324*/ 	.word	0x0000d7a0


	//   ....[29]....
        /*0328*/ 	.word	0x0000d810


	//   ....[30]....
        /*032c*/ 	.word	0x0000ea50


	//   ....[31]....
        /*0330*/ 	.word	0x0000ea70


	//   ....[32]....
        /*0334*/ 	.word	0x0000eae0


	//   ....[33]....
        /*0338*/ 	.word	0x0000eaf0


	//   ....[34]....
        /*033c*/ 	.word	0x0000f7a0


	//   ....[35]....
        /*0340*/ 	.word	0x0000f7b0


	//   ....[36]....
        /*0344*/ 	.word	0x0000f7c0


	//   ....[37]....
        /*0348*/ 	.word	0x0000f7d0


	//   ....[38]....
        /*034c*/ 	.word	0x0000f7e0


	//   ....[39]....
        /*0350*/ 	.word	0x0000f7f0


	//   ....[40]....
        /*0354*/ 	.word	0x0000f800


	//   ....[41]....
        /*0358*/ 	.word	0x0000f810


	//   ....[42]....
        /*035c*/ 	.word	0x0000f840


	//   ....[43]....
        /*0360*/ 	.word	0x0000f870


	//   ....[44]....
        /*0364*/ 	.word	0x0000f8b0


	//   ....[45]....
        /*0368*/ 	.word	0x0000f8c0


	//   ....[46]....
        /*036c*/ 	.word	0x0000f8e0


	//   ....[47]....
        /*0370*/ 	.word	0x0000f8f0


	//   ....[48]....
        /*0374*/ 	.word	0x0000f920


	//   ....[49]....
        /*0378*/ 	.word	0x0000f930


	//   ....[50]....
        /*037c*/ 	.word	0x0000f950


	//   ....[51]....
        /*0380*/ 	.word	0x0000f960


	//   ....[52]....
        /*0384*/ 	.word	0x0000f970


	//   ....[53]....
        /*0388*/ 	.word	0x0000f990


	//   ....[54]....
        /*038c*/ 	.word	0x0000f9c0


	//   ....[55]....
        /*0390*/ 	.word	0x0000f9d0


	//   ....[56]....
        /*0394*/ 	.word	0x0000f9f0


	//   ....[57]....
        /*0398*/ 	.word	0x0000fa00


	//   ....[58]....
        /*039c*/ 	.word	0x0000ffd0


	//   ....[59]....
        /*03a0*/ 	.word	0x00010010


	//   ....[60]....
        /*03a4*/ 	.word	0x00010040


	//   ....[61]....
        /*03a8*/ 	.word	0x00010070


	//   ....[62]....
        /*03ac*/ 	.word	0x00010530


	//   ....[63]....
        /*03b0*/ 	.word	0x00010560


	//   ....[64]....
        /*03b4*/ 	.word	0x00010680


	//   ....[65]....
        /*03b8*/ 	.word	0x000106a0


	//   ....[66]....
        /*03bc*/ 	.word	0x00010fb0


	//   ....[67]....
        /*03c0*/ 	.word	0x00010fc0


	//   ....[68]....
        /*03c4*/ 	.word	0x000110c0


	//   ....[69]....
        /*03c8*/ 	.word	0x000110e0


	//   ....[70]....
        /*03cc*/ 	.word	0x00011270


	//   ....[71]....
        /*03d0*/ 	.word	0x00011440


	//   ....[72]....
        /*03d4*/ 	.word	0x00011470


	//   ....[73]....
        /*03d8*/ 	.word	0x000114a0


	//   ....[74]....
        /*03dc*/ 	.word	0x000114d0


	//   ....[75]....
        /*03e0*/ 	.word	0x00011500


	//   ....[76]....
        /*03e4*/ 	.word	0x00011540


	//   ....[77]....
        /*03e8*/ 	.word	0x000116c0


	//   ....[78]....
        /*03ec*/ 	.word	0x000116f0


	//   ....[79]....
        /*03f0*/ 	.word	0x00011720


	//   ....[80]....
        /*03f4*/ 	.word	0x00011750


	//   ....[81]....
        /*03f8*/ 	.word	0x00011780


	//   ....[82]....
        /*03fc*/ 	.word	0x000117c0


	//   ....[83]....
        /*0400*/ 	.word	0x00011850


	//   ....[84]....
        /*0404*/ 	.word	0x000118e0


	//   ....[85]....
        /*0408*/ 	.word	0x00011990


	//   ....[86]....
        /*040c*/ 	.word	0x00013340


	//   ....[87]....
        /*0410*/ 	.word	0x000141e0


	//   ....[88]....
        /*0414*/ 	.word	0x00014220


	//   ....[89]....
        /*0418*/ 	.word	0x00014230


	//   ....[90]....
        /*041c*/ 	.word	0x00014240


	//   ....[91]....
        /*0420*/ 	.word	0x00014250


	//   ....[92]....
        /*0424*/ 	.word	0x00014260


	//   ....[93]....
        /*0428*/ 	.word	0x00015dc0


	//   ....[94]....
        /*042c*/ 	.word	0x00015df0


	//   ....[95]....
        /*0430*/ 	.word	0x00015e20


	//   ....[96]....
        /*0434*/ 	.word	0x00015e50


	//   ....[97]....
        /*0438*/ 	.word	0x00015e60


	//   ....[98]....
        /*043c*/ 	.word	0x00015e80


	//   ....[99]....
        /*0440*/ 	.word	0x00015ea0


	//   ....[100]....
        /*0444*/ 	.word	0x00015ee0


	//   ....[101]....
        /*0448*/ 	.word	0x00016020


	//   ....[102]....
        /*044c*/ 	.word	0x00016050


	//   ....[103]....
        /*0450*/ 	.word	0x00016090


	//   ....[104]....
        /*0454*/ 	.word	0x000160c0


	//   ....[105]....
        /*0458*/ 	.word	0x000160f0


	//   ....[106]....
        /*045c*/ 	.word	0x00016120


	//   ....[107]....
        /*0460*/ 	.word	0x000161c0


	//   ....[108]....
        /*0464*/ 	.word	0x00016260


	//   ....[109]....
        /*0468*/ 	.word	0x00016300


	//   ....[110]....
        /*046c*/ 	.word	0x00016910


	//   ....[111]....
        /*0470*/ 	.word	0x00016fa0


	//   ....[112]....
        /*0474*/ 	.word	0x00017180


	//   ....[113]....
        /*0478*/ 	.word	0x000171e0


	//   ....[114]....
        /*047c*/ 	.word	0x00017240


	//   ....[115]....
        /*0480*/ 	.word	0x000172e0


	//   ....[116]....
        /*0484*/ 	.word	0x000173b0


	//   ....[117]....
        /*0488*/ 	.word	0x00017450


	//   ....[118]....
        /*048c*/ 	.word	0x000177f0


	//----- nvinfo : EIATTR_REG_RECONFIG
	.align		4
.L_203:
        /*0490*/ 	.byte	0x01, 0x54
	.zero		2


	//----- nvinfo : EIATTR_SYSCALL_OFFSETS
	.align		4
        /*0494*/ 	.byte	0x04, 0x46
        /*0496*/ 	.short	(.L_205 - .L_204)


	//   ....[0]....
.L_204:
        /*0498*/ 	.word	0x00001a70


	//   ....[1]....
        /*049c*/ 	.word	0x00012dd0


	//   ....[2]....
        /*04a0*/ 	.word	0x00012f40


	//   ....[3]....
        /*04a4*/ 	.word	0x00013090


	//   ....[4]....
        /*04a8*/ 	.word	0x000131d0


	//   ....[5]....
        /*04ac*/ 	.word	0x00013ca0


	//----- nvinfo : EIATTR_MBARRIER_INSTR_OFFSETS
	.align		4
.L_205:
        /*04b0*/ 	.byte	0x04, 0x39
        /*04b2*/ 	.short	(.L_207 - .L_206)


	//   ....[0]....
.L_206:
        /*04b4*/ 	.word	0x00000270
        /*04b8*/ 	.word	0x000000ff
        /*04bc*/ 	.word	0x00019c00
        /*04c0*/ 	.short	0x0100
        /*04c2*/ 	.byte	0x08
	.zero		1


	//   ....[1]....
        /*04c4*/ 	.word	0x00000280
        /*04c8*/ 	.word	0x000000ff
        /*04cc*/ 	.word	0x00019c20
        /*04d0*/ 	.short	0x0100
        /*04d2*/ 	.byte	0x08
	.zero		1


	//   ....[2]....
        /*04d4*/ 	.word	0x00000370
        /*04d8*/ 	.word	0x000000ff
        /*04dc*/ 	.word	0x00019c30
        /*04e0*/ 	.short	0x0100
        /*04e2*/ 	.byte	0x08
	.zero		1


	//   ....[3]....
        /*04e4*/ 	.word	0x00000380
        /*04e8*/ 	.word	0x000000ff
        /*04ec*/ 	.word	0x00019c40
        /*04f0*/ 	.short	0x0100
        /*04f2*/ 	.byte	0x08
	.zero		1


	//   ....[4]....
        /*04f4*/ 	.word	0x00000390
        /*04f8*/ 	.word	0x000000ff
        /*04fc*/ 	.word	0x00019c38
        /*0500*/ 	.short	0x0100
        /*0502*/ 	.byte	0x08
	.zero		1


	//   ....[5]....
        /*0504*/ 	.word	0x000003a0
        /*0508*/ 	.word	0x000000ff
        /*050c*/ 	.word	0x00019c48
        /*0510*/ 	.short	0x0100
        /*0512*/ 	.byte	0x08
	.zero		1


	//   ....[6]....
        /*0514*/ 	.word	0x000004d0
        /*0518*/ 	.word	0x000000ff
        /*051c*/ 	.word	0x00019c50
        /*0520*/ 	.short	0x0100
        /*0522*/ 	.byte	0x08
	.zero		1


	//   ....[7]....
        /*0524*/ 	.word	0x000004e0
        /*0528*/ 	.word	0x000000ff
        /*052c*/ 	.word	0x00019c60
        /*0530*/ 	.short	0x0100
        /*0532*/ 	.byte	0x08
	.zero		1


	//   ....[8]....
        /*0534*/ 	.word	0x000004f0
        /*0538*/ 	.word	0x000000ff
        /*053c*/ 	.word	0x00019c58
        /*0540*/ 	.short	0x0100
        /*0542*/ 	.byte	0x08
	.zero		1


	//   ....[9]....
        /*0544*/ 	.word	0x00000500
        /*0548*/ 	.word	0x000000ff
        /*054c*/ 	.word	0x00019c68
        /*0550*/ 	.short	0x0100
        /*0552*/ 	.byte	0x08
	.zero		1


	//   ....[10]....
        /*0554*/ 	.word	0x000005f0
        /*0558*/ 	.word	0x000000ff
        /*055c*/ 	.word	0x00019c70
        /*0560*/ 	.short	0x0100
        /*0562*/ 	.byte	0x06
	.zero		1


	//   ....[11]....
        /*0564*/ 	.word	0x00000600
        /*0568*/ 	.word	0x000000ff
        /*056c*/ 	.word	0x00019c80
        /*0570*/ 	.short	0x0100
        /*0572*/ 	.byte	0x06
	.zero		1


	//   ....[12]....
        /*0574*/ 	.word	0x00000610
        /*0578*/ 	.word	0x000000ff
        /*057c*/ 	.word	0x00019c78
        /*0580*/ 	.short	0x0100
        /*0582*/ 	.byte	0x06
	.zero		1


	//   ....[13]....
        /*0584*/ 	.word	0x00000620
        /*0588*/ 	.word	0x000000ff
        /*058c*/ 	.word	0x00019c88
        /*0590*/ 	.short	0x0100
        /*0592*/ 	.byte	0x06
	.zero		1


	//   ....[14]....
        /*0594*/ 	.word	0x00000750
        /*0598*/ 	.word	0x000000ff
        /*059c*/ 	.word	0x00019c90
        /*05a0*/ 	.short	0x0100
        /*05a2*/ 	.byte	0x08
	.zero		1


	//   ....[15]....
        /*05a4*/ 	.word	0x00000760
        /*05a8*/ 	.word	0x000000ff
        /*05ac*/ 	.word	0x00019ca0
        /*05b0*/ 	.short	0x0100
        /*05b2*/ 	.byte	0x08
	.zero		1


	//   ....[16]....
        /*05b4*/ 	.word	0x00000770
        /*05b8*/ 	.word	0x000000ff
        /*05bc*/ 	.word	0x00019c98
        /*05c0*/ 	.short	0x0100
        /*05c2*/ 	.byte	0x08
	.zero		1


	//   ....[17]....
        /*05c4*/ 	.word	0x00000780
        /*05c8*/ 	.word	0x000000ff
        /*05cc*/ 	.word	0x00019ca8
        /*05d0*/ 	.short	0x0100
        /*05d2*/ 	.byte	0x08
	.zero		1


	//   ....[18]....
        /*05d4*/ 	.word	0x000008b0
        /*05d8*/ 	.word	0x000000ff
        /*05dc*/ 	.word	0x00019cb0
        /*05e0*/ 	.short	0x0100
        /*05e2*/ 	.byte	0x08
	.zero		1


	//   ....[19]....
        /*05e4*/ 	.word	0x000008c0
        /*05e8*/ 	.word	0x000000ff
        /*05ec*/ 	.word	0x00019cc0
        /*05f0*/ 	.short	0x0100
        /*05f2*/ 	.byte	0x08
	.zero		1


	//   ....[20]....
        /*05f4*/ 	.word	0x000008d0
        /*05f8*/ 	.word	0x000000ff
        /*05fc*/ 	.word	0x00019cb8
        /*0600*/ 	.short	0x0100
        /*0602*/ 	.byte	0x08
	.zero		1


	//   ....[21]....
        /*0604*/ 	.word	0x000008e0
        /*0608*/ 	.word	0x000000ff
        /*060c*/ 	.word	0x00019cc8
        /*0610*/ 	.short	0x0100
        /*0612*/ 	.byte	0x08
	.zero		1


	//   ....[22]....
        /*0614*/ 	.word	0x00001dc0
        /*0618*/ 	.word	0x000000ff
        /*061c*/ 	.word	0x00019c00
        /*0620*/ 	.short	0x010a
        /*0622*/ 	.byte	0x2e
	.zero		1


	//   ....[23]....
        /*0624*/ 	.word	0x00001e60
        /*0628*/ 	.word	0x0000005a
        /*062c*/ 	.word	0x00019c30
        /*0630*/ 	.short	0x010a
        /*0632*/ 	.byte	0x3f
	.zero		1


	//   ....[24]....
        /*0634*/ 	.word	0x00001ec0
        /*0638*/ 	.word	0x0000005a
        /*063c*/ 	.word	0x00019c30
        /*0640*/ 	.short	0x010a
        /*0642*/ 	.byte	0x3f
	.zero		1


	//   ....[25]....
        /*0644*/ 	.word	0x00002610
        /*0648*/ 	.word	0x0000005a
        /*064c*/ 	.word	0x00000000
        /*0650*/ 	.short	0x0101
        /*0652*/ 	.byte	0x3f
	.zero		1


	//   ....[26]....
        /*0654*/ 	.word	0x00005870
        /*0658*/ 	.word	0x000000ff
        /*065c*/ 	.word	0x00019c30
        /*0660*/ 	.short	0x010a
        /*0662*/ 	.byte	0x18
	.zero		1


	//   ....[27]....
        /*0664*/ 	.word	0x000058b0
        /*0668*/ 	.word	0x000000ff
        /*066c*/ 	.word	0x00019c30
        /*0670*/ 	.short	0x010a
        /*0672*/ 	.byte	0x18
	.zero		1


	//   ....[28]....
        /*0674*/ 	.word	0x00005a10
        /*0678*/ 	.word	0x000000ff
        /*067c*/ 	.word	0x00019c50
        /*0680*/ 	.short	0x010a
        /*0682*/ 	.byte	0x0b
	.zero		1


	//   ....[29]....
        /*0684*/ 	.word	0x00005a50
        /*0688*/ 	.word	0x000000ff
        /*068c*/ 	.word	0x00019c50
        /*0690*/ 	.short	0x010a
        /*0692*/ 	.byte	0x0b
	.zero		1


	//   ....[30]....
        /*0694*/ 	.word	0x00006450
        /*0698*/ 	.word	0x00000024
        /*069c*/ 	.word	0x00000000
        /*06a0*/ 	.short	0x0101
        /*06a2*/ 	.byte	0x3f
	.zero		1


	//   ....[31]....
        /*06a4*/ 	.word	0x00008740
        /*06a8*/ 	.word	0x000000ff
        /*06ac*/ 	.word	0x00000000
        /*06b0*/ 	.short	0x0101
        /*06b2*/ 	.byte	0x06
	.zero		1


	//   ....[32]....
        /*06b4*/ 	.word	0x00008fc0
        /*06b8*/ 	.word	0x000000ff
        /*06bc*/ 	.word	0x00019c30
        /*06c0*/ 	.short	0x010a
        /*06c2*/ 	.byte	0x16
	.zero		1


	//   ....[33]....
        /*06c4*/ 	.word	0x00009000
        /*06c8*/ 	.word	0x000000ff
        /*06cc*/ 	.word	0x00019c30
        /*06d0*/ 	.short	0x010a
        /*06d2*/ 	.byte	0x16
	.zero		1


	//   ....[34]....
        /*06d4*/ 	.word	0x00009160
        /*06d8*/ 	.word	0x000000ff
        /*06dc*/ 	.word	0x00019c50
        /*06e0*/ 	.short	0x010a
        /*06e2*/ 	.byte	0x0e
	.zero		1


	//   ....[35]....
        /*06e4*/ 	.word	0x000091a0
        /*06e8*/ 	.word	0x000000ff
        /*06ec*/ 	.word	0x00019c50
        /*06f0*/ 	.short	0x010a
        /*06f2*/ 	.byte	0x0e
	.zero		1


	//   ....[36]....
        /*06f4*/ 	.word	0x0000aaf0
        /*06f8*/ 	.word	0x00000003
        /*06fc*/ 	.word	0x00000000
        /*0700*/ 	.short	0x0101
        /*0702*/ 	.byte	0x3f
	.zero		1


	//   ....[37]....
        /*0704*/ 	.word	0x0000adc0
        /*0708*/ 	.word	0x000000ff
        /*070c*/ 	.word	0x00000000
        /*0710*/ 	.short	0x0101
        /*0712*/ 	.byte	0x06
	.zero		1


	//   ....[38]....
        /*0714*/ 	.word	0x0000b3c0
        /*0718*/ 	.word	0x000000ff
        /*071c*/ 	.word	0x00019c30
        /*0720*/ 	.short	0x010a
        /*0722*/ 	.byte	0x17
	.zero		1


	//   ....[39]....
        /*0724*/ 	.word	0x0000b400
        /*0728*/ 	.word	0x000000ff
        /*072c*/ 	.word	0x00019c30
        /*0730*/ 	.short	0x010a
        /*0732*/ 	.byte	0x17
	.zero		1


	//   ....[40]....
        /*0734*/ 	.word	0x0000b560
        /*0738*/ 	.word	0x000000ff
        /*073c*/ 	.word	0x00019c50
        /*0740*/ 	.short	0x010a
        /*0742*/ 	.byte	0x0b
	.zero		1


	//   ....[41]....
        /*0744*/ 	.word	0x0000b5a0
        /*0748*/ 	.word	0x000000ff
        /*074c*/ 	.word	0x00019c50
        /*0750*/ 	.short	0x010a
        /*0752*/ 	.byte	0x0b
	.zero		1


	//   ....[42]....
        /*0754*/ 	.word	0x0000bf40
        /*0758*/ 	.word	0x00000024
        /*075c*/ 	.word	0x00000000
        /*0760*/ 	.short	0x0101
        /*0762*/ 	.byte	0x3f
	.zero		1


	//   ....[43]....
        /*0764*/ 	.word	0x0000e260
        /*0768*/ 	.word	0x000000ff
        /*076c*/ 	.word	0x00000000
        /*0770*/ 	.short	0x0101
        /*0772*/ 	.byte	0x06
	.zero		1


	//   ....[44]....
        /*0774*/ 	.word	0x0000e780
        /*0778*/ 	.word	0x000000ff
        /*077c*/ 	.word	0x00019c50
        /*0780*/ 	.short	0x010a
        /*0782*/ 	.byte	0x0e
	.zero		1


	//   ....[45]....
        /*0784*/ 	.word	0x0000e7c0
        /*0788*/ 	.word	0x000000ff
        /*078c*/ 	.word	0x00019c50
        /*0790*/ 	.short	0x010a
        /*0792*/ 	.byte	0x0e
	.zero		1


	//   ....[46]....
        /*0794*/ 	.word	0x0000edd0
        /*0798*/ 	.word	0x000000ff
        /*079c*/ 	.word	0x00000000
        /*07a0*/ 	.short	0x0101
        /*07a2*/ 	.byte	0x04
	.zero		1


	//   ....[47]....
        /*07a4*/ 	.word	0x00010550
        /*07a8*/ 	.word	0x00000003
        /*07ac*/ 	.word	0x00000000
        /*07b0*/ 	.short	0x0101
        /*07b2*/ 	.byte	0x3f
	.zero		1


	//   ....[48]....
        /*07b4*/ 	.word	0x00013590
        /*07b8*/ 	.word	0x00000003
        /*07bc*/ 	.word	0x00019c80
        /*07c0*/ 	.short	0x010a
        /*07c2*/ 	.byte	0x3f
	.zero		1


	//   ....[49]....
        /*07c4*/ 	.word	0x000137f0
        /*07c8*/ 	.word	0x00000003
        /*07cc*/ 	.word	0x00019c40
        /*07d0*/ 	.short	0x010a
        /*07d2*/ 	.byte	0x3f
	.zero		1


	//   ....[50]....
        /*07d4*/ 	.word	0x00014470
        /*07d8*/ 	.word	0x00000011
        /*07dc*/ 	.word	0x00019c00
        /*07e0*/ 	.short	0x0107
        /*07e2*/ 	.byte	0x3f
	.zero		1


	//   ....[51]....
        /*07e4*/ 	.word	0x00014570
        /*07e8*/ 	.word	0x00000011
        /*07ec*/ 	.word	0x00019c00
        /*07f0*/ 	.short	0x0101
        /*07f2*/ 	.byte	0x3f
	.zero		1


	//   ....[52]....
        /*07f4*/ 	.word	0x00014590
        /*07f8*/ 	.word	0x00000011
        /*07fc*/ 	.word	0x00019c20
        /*0800*/ 	.short	0x010a
        /*0802*/ 	.byte	0x3f
	.zero		1


	//   ....[53]....
        /*0804*/ 	.word	0x00014870
        /*0808*/ 	.word	0x00000004
        /*080c*/ 	.word	0x00019c80
        /*0810*/ 	.short	0x010a
        /*0812*/ 	.byte	0x3f
	.zero		1


	//   ....[54]....
        /*0814*/ 	.word	0x00014c90
        /*0818*/ 	.word	0x00000004
        /*081c*/ 	.word	0x00019c40
        /*0820*/ 	.short	0x010a
        /*0822*/ 	.byte	0x3f
	.zero		1


	//   ....[55]....
        /*0824*/ 	.word	0x00015140
        /*0828*/ 	.word	0x00000003
        /*082c*/ 	.word	0x00019c70
        /*0830*/ 	.short	0x010a
        /*0832*/ 	.byte	0x3f
	.zero		1


	//   ....[56]....
        /*0834*/ 	.word	0x000151b0
        /*0838*/ 	.word	0x00000003
        /*083c*/ 	.word	0x00019c60
        /*0840*/ 	.short	0x010a
        /*0842*/ 	.byte	0x3f
	.zero		1


	//   ....[57]....
        /*0844*/ 	.word	0x00015510
        /*0848*/ 	.word	0x00000003
        /*084c*/ 	.word	0x00019c50
        /*0850*/ 	.short	0x0101
        /*0852*/ 	.byte	0x3f
	.zero		1


	//   ....[58]....
        /*0854*/ 	.word	0x00015590
        /*0858*/ 	.word	0x00000002
        /*085c*/ 	.word	0x00000000
        /*0860*/ 	.short	0x0101
        /*0862*/ 	.byte	0x3f
	.zero		1


	//   ....[59]....
        /*0864*/ 	.word	0x00015780
        /*0868*/ 	.word	0x00000003
        /*086c*/ 	.word	0x00019c70
        /*0870*/ 	.short	0x010a
        /*0872*/ 	.byte	0x3f
	.zero		1


	//   ....[60]....
        /*0874*/ 	.word	0x000157f0
        /*0878*/ 	.word	0x00000003
        /*087c*/ 	.word	0x00019c60
        /*0880*/ 	.short	0x010a
        /*0882*/ 	.byte	0x3f
	.zero		1


	//   ....[61]....
        /*0884*/ 	.word	0x00015b50
        /*0888*/ 	.word	0x00000003
        /*088c*/ 	.word	0x00019c50
        /*0890*/ 	.short	0x0101
        /*0892*/ 	.byte	0x3f
	.zero		1


	//   ....[62]....
        /*0894*/ 	.word	0x00015ba0
        /*0898*/ 	.word	0x00000000
        /*089c*/ 	.word	0x00000000
        /*08a0*/ 	.short	0x0101
        /*08a2*/ 	.byte	0x3f
	.zero		1


	//   ....[63]....
        /*08a4*/ 	.word	0x00016890
        /*08a8*/ 	.word	0x00000009
        /*08ac*/ 	.word	0x00019c20
        /*08b0*/ 	.short	0x010a
        /*08b2*/ 	.byte	0x3f
	.zero		1


	//   ....[64]....
        /*08b4*/ 	.word	0x00016a30
        /*08b8*/ 	.word	0x00000007
        /*08bc*/ 	.word	0x00000000
        /*08c0*/ 	.short	0x010a
        /*08c2*/ 	.byte	0x3f
	.zero		1


	//   ....[65]....
        /*08c4*/ 	.word	0x00016aa0
        /*08c8*/ 	.word	0x00000003
        /*08cc*/ 	.word	0x00000000
        /*08d0*/ 	.short	0x010a
        /*08d2*/ 	.byte	0x3f
	.zero		1


	//   ....[66]....
        /*08d4*/ 	.word	0x00016af0
        /*08d8*/ 	.word	0x00000003
        /*08dc*/ 	.word	0x00019c60
        /*08e0*/ 	.short	0x010a
        /*08e2*/ 	.byte	0x3f
	.zero		1


	//   ....[67]....
        /*08e4*/ 	.word	0x00016b40
        /*08e8*/ 	.word	0x00000005
        /*08ec*/ 	.word	0x00019c60
        /*08f0*/ 	.short	0x010a
        /*08f2*/ 	.byte	0x3f
	.zero		1


	//   ....[68]....
        /*08f4*/ 	.word	0x00016b80
        /*08f8*/ 	.word	0x00000003
        /*08fc*/ 	.word	0x00019c80
        /*0900*/ 	.short	0x010a
        /*0902*/ 	.byte	0x3f
	.zero		1


	//   ....[69]....
        /*0904*/ 	.word	0x00016ba0
        /*0908*/ 	.word	0x00000005
        /*090c*/ 	.word	0x00019c80
        /*0910*/ 	.short	0x010a
        /*0912*/ 	.byte	0x3f
	.zero		1


	//   ....[70]....
        /*0914*/ 	.word	0x00016c10
        /*0918*/ 	.word	0x00000003
        /*091c*/ 	.word	0x00019c00
        /*0920*/ 	.short	0x010a
        /*0922*/ 	.byte	0x3f
	.zero		1


	//   ....[71]....
        /*0924*/ 	.word	0x00016c60
        /*0928*/ 	.word	0x0000005a
        /*092c*/ 	.word	0x00019c30
        /*0930*/ 	.short	0x010a
        /*0932*/ 	.byte	0x3f
	.zero		1


	//   ....[72]....
        /*0934*/ 	.word	0x00016cc0
        /*0938*/ 	.word	0x00000008
        /*093c*/ 	.word	0x00019c30
        /*0940*/ 	.short	0x010a
        /*0942*/ 	.byte	0x3f
	.zero		1


	//   ....[73]....
        /*0944*/ 	.word	0x00016d20
        /*0948*/ 	.word	0x00000008
        /*094c*/ 	.word	0x00019c50
        /*0950*/ 	.short	0x010a
        /*0952*/ 	.byte	0x3f
	.zero		1


	//   ....[74]....
        /*0954*/ 	.word	0x00016d80
        /*0958*/ 	.word	0x00000006
        /*095c*/ 	.word	0x00019c30
        /*0960*/ 	.short	0x010a
        /*0962*/ 	.byte	0x3f
	.zero		1


	//   ....[75]....
        /*0964*/ 	.word	0x00016de0
        /*0968*/ 	.word	0x00000006
        /*096c*/ 	.word	0x00019c50
        /*0970*/ 	.short	0x010a
        /*0972*/ 	.byte	0x3f
	.zero		1


	//   ....[76]....
        /*0974*/ 	.word	0x00016e40
        /*0978*/ 	.word	0x00000006
        /*097c*/ 	.word	0x00019c30
        /*0980*/ 	.short	0x010a
        /*0982*/ 	.byte	0x3f
	.zero		1


	//   ....[77]....
        /*0984*/ 	.word	0x00016ea0
        /*0988*/ 	.word	0x00000006
        /*098c*/ 	.word	0x00019c50
        /*0990*/ 	.short	0x010a
        /*0992*/ 	.byte	0x3f
	.zero		1


	//   ....[78]....
        /*0994*/ 	.word	0x00016f00
        /*0998*/ 	.word	0x00000007
        /*099c*/ 	.word	0x00019c50
        /*09a0*/ 	.short	0x010a
        /*09a2*/ 	.byte	0x3f
	.zero		1


	//   ....[79]....
        /*09a4*/ 	.word	0x00017050
        /*09a8*/ 	.word	0x00000003
        /*09ac*/ 	.word	0x00019c80
        /*09b0*/ 	.short	0x010a
        /*09b2*/ 	.byte	0x3f
	.zero		1


	//   ....[80]....
        /*09b4*/ 	.word	0x000170a0
        /*09b8*/ 	.word	0x00000003
        /*09bc*/ 	.word	0x00019c40
        /*09c0*/ 	.short	0x010a
        /*09c2*/ 	.byte	0x3f
	.zero		1


	//   ....[81]....
        /*09c4*/ 	.word	0x000174e0
        /*09c8*/ 	.word	0x00000011
        /*09cc*/ 	.word	0x00019c20
        /*09d0*/ 	.short	0x010a
        /*09d2*/ 	.byte	0x3f
	.zero		1


	//   ....[82]....
        /*09d4*/ 	.word	0x00017530
        /*09d8*/ 	.word	0x00000004
        /*09dc*/ 	.word	0x00019c80
        /*09e0*/ 	.short	0x010a
        /*09e2*/ 	.byte	0x3f
	.zero		1


	//   ....[83]....
        /*09e4*/ 	.word	0x00017580
        /*09e8*/ 	.word	0x00000004
        /*09ec*/ 	.word	0x00019c40
        /*09f0*/ 	.short	0x010a
        /*09f2*/ 	.byte	0x3f
	.zero		1


	//   ....[84]....
        /*09f4*/ 	.word	0x000175d0
        /*09f8*/ 	.word	0x00000003
        /*09fc*/ 	.word	0x00019c70
        /*0a00*/ 	.short	0x010a
        /*0a02*/ 	.byte	0x3f
	.zero		1


	//   ....[85]....
        /*0a04*/ 	.word	0x00017620
        /*0a08*/ 	.word	0x00000003
        /*0a0c*/ 	.word	0x00019c60
        /*0a10*/ 	.short	0x010a
        /*0a12*/ 	.byte	0x3f
	.zero		1


	//   ....[86]....
        /*0a14*/ 	.word	0x00017670
        /*0a18*/ 	.word	0x00000003
        /*0a1c*/ 	.word	0x00019c70
        /*0a20*/ 	.short	0x010a
        /*0a22*/ 	.byte	0x3f
	.zero		1


	//   ....[87]....
        /*0a24*/ 	.word	0x000176c0
        /*0a28*/ 	.word	0x00000003
        /*0a2c*/ 	.word	0x00019c60
        /*0a30*/ 	.short	0x010a
        /*0a32*/ 	.byte	0x3f
	.zero		1


	//   ....[88]....
        /*0a34*/ 	.word	0x00017710
        /*0a38*/ 	.word	0x00000009
        /*0a3c*/ 	.word	0x00019c20
        /*0a40*/ 	.short	0x010a
        /*0a42*/ 	.byte	0x3f
	.zero		1


	//   ....[89]....
        /*0a44*/ 	.word	0x000178b0
        /*0a48*/ 	.word	0x00000007
        /*0a4c*/ 	.word	0x00000000
        /*0a50*/ 	.short	0x010a
        /*0a52*/ 	.byte	0x3f
	.zero		1


	//   ....[90]....
        /*0a54*/ 	.word	0x00017900
        /*0a58*/ 	.word	0x00000003
        /*0a5c*/ 	.word	0x00000000
        /*0a60*/ 	.short	0x010a
        /*0a62*/ 	.byte	0x3f
	.zero		1


	//   ....[91]....
        /*0a64*/ 	.word	0x00017950
        /*0a68*/ 	.word	0x00000003
        /*0a6c*/ 	.word	0x00019c60
        /*0a70*/ 	.short	0x010a
        /*0a72*/ 	.byte	0x3f
	.zero		1


	//   ....[92]....
        /*0a74*/ 	.word	0x000179a0
        /*0a78*/ 	.word	0x00000005
        /*0a7c*/ 	.word	0x00019c60
        /*0a80*/ 	.short	0x010a
        /*0a82*/ 	.byte	0x3f
	.zero		1


	//   ....[93]....
        /*0a84*/ 	.word	0x000179f0
        /*0a88*/ 	.word	0x00000003
        /*0a8c*/ 	.word	0x00019c80
        /*0a90*/ 	.short	0x010a
        /*0a92*/ 	.byte	0x3f
	.zero		1


	//----- nvinfo : EIATTR_NUM_MBARRIERS
	.align		4
.L_207:
        /*0a94*/ 	.byte	0x03, 0x38
        /*0a96*/ 	.short	0x0016


	//----- nvinfo : EIATTR_EXIT_INSTR_OFFSETS
	.align		4
        /*0a98*/ 	.byte	0x04, 0x1c
        /*0a9a*/ 	.short	(.L_209 - .L_208)


	//   ....[0]....
.L_208:
        /*0a9c*/ 	.word	0x00000a40


	//   ....[1]....
        /*0aa0*/ 	.word	0x00011210


	//   ....[2]....
        /*0aa4*/ 	.word	0x00016bf0


	//----- nvinfo : EIATTR_MAX_THREADS
	.align		4
.L_209:
        /*0aa8*/ 	.byte	0x04, 0x05
        /*0aaa*/ 	.short	(.L_211 - .L_210)
.L_210:
        /*0aac*/ 	.word	0x00000200
        /*0ab0*/ 	.word	0x00000001
        /*0ab4*/ 	.word	0x00000001


	//----- nvinfo : EIATTR_CRS_STACK_SIZE
	.align		4
.L_211:
        /*0ab8*/ 	.byte	0x04, 0x1e
        /*0aba*/ 	.short	(.L_213 - .L_212)
.L_212:
        /*0abc*/ 	.word	0x00000000


	//----- nvinfo : EIATTR_CBANK_PARAM_SIZE
	.align		4
.L_213:
        /*0ac0*/ 	.byte	0x03, 0x19
        /*0ac2*/ 	.short	0x0af0


	//----- nvinfo : EIATTR_PARAM_CBANK
	.align		4
        /*0ac4*/ 	.byte	0x04, 0x0a
        /*0ac6*/ 	.short	(.L_215 - .L_214)
	.align		4
.L_214:
        /*0ac8*/ 	.word	index@(.nv.constant0._ZN7cutlass13device_kernelIN5flash11enable_sm90INS1_16FlashAttnFwdSm90INS1_25CollectiveMainloopFwdSm90ILi2EN4cute5tupleIJNS5_1CILi1EEES8_S8_EEENS6_IJNS7_ILi192EEENS7_ILi128EEENS7_ILi96EEEEEELi96ENS_12float_e4m3_tEfNS_4arch4Sm90ELb0ELb1ELb1ELb1ELb0ELb0ELb0ELb1ELb1ELb1ELb0ELb0EEENS1_21CollectiveEpilogueFwdINS6_IJSA_SC_SB_EEES9_NS_10bfloat16_tESG_Li384ELb1ELb1ELb0ELb1EEENS1_36VarlenDynamicPersistentTileSchedulerILi192ELi128ELi384ELi128ELb0ELb1ELb1ELb1ELb0ELb1EEEEEEEEEvNT_6ParamsE)
        /*0acc*/ 	.short	0x0210
        /*0ace*/ 	.short	0x0af0


	//----- nvinfo : EIATTR_SW_WAR
	.align		4
.L_215:
        /*0ad0*/ 	.byte	0x04, 0x36
        /*0ad2*/ 	.short	(.L_217 - .L_216)
.L_216:
        /*0ad4*/ 	.word	0x00000008
.L_217:


//--------------------- .nv.info._ZN7cutlass13device_kernelIN5flash11enable_sm90INS1_16FlashAttnFwdSm90INS1_25CollectiveMainloopFwdSm90ILi2EN4cute5tupleIJNS5_1CILi1EEES8_S8_EEENS6_IJNS7_ILi192EEENS7_ILi128EEENS7_ILi96EEEEEELi96ENS_12float_e4m3_tEfNS_4arch4Sm90ELb0ELb1ELb1ELb1ELb0ELb1ELb0ELb1ELb1ELb1ELb0ELb0EEENS1_21CollectiveEpilogueFwdINS6_IJSA_SC_SB_EEES9_NS_10bfloat16_tESG_Li384ELb1ELb1ELb0ELb1EEENS1_36VarlenDynamicPersistentTileSchedulerILi192ELi128ELi384ELi128ELb0ELb1ELb1ELb1ELb0ELb1EEEEEEEEEvNT_6ParamsE --------------------------
	.section	.nv.info._ZN7cutlass13device_kernelIN5flash11enable_sm90INS1_16FlashAttnFwdSm90INS1_25CollectiveMainloopFwdSm90ILi2EN4cute5tupleIJNS5_1CILi1EEES8_S8_EEENS6_IJNS7_ILi192EEENS7_ILi128EEENS7_ILi96EEEEEELi96ENS_12float_e4m3_tEfNS_4arch4Sm90ELb0ELb1ELb1ELb1ELb0ELb1ELb0ELb1ELb1ELb1ELb0ELb0EEENS1_21CollectiveEpilogueFwdINS6_IJSA_SC_SB_EEES9_NS_10bfloat16_tESG_Li384ELb1ELb1ELb0ELb1EEENS1_36VarlenDynamicPersistentTileSchedulerILi192ELi128ELi384ELi128ELb0ELb1ELb1ELb1ELb0ELb1EEEEEEEEEvNT_6ParamsE,"",@"SHT_CUDA_INFO"
	.sectionflags	@""
	.align	4


	//----- nvinfo : EIATTR_CUDA_API_VERSION
	.align		4
        /*0000*/ 	.byte	0x04, 0x37
        /*0002*/ 	.short	(.L_219 - .L_218)
.L_218:
        /*0004*/ 	.word	0x00000082


	//----- nvinfo : EIATTR_KPARAM_INFO
	.align		4
.L_219:
        /*0008*/ 	.byte	0x04, 0x17
        /*000a*/ 	.short	(.L_221 - .L_220)
.L_220:
        /*000c*/ 	.word	0x00000000
        /*0010*/ 	.short	0x0000
        /*0012*/ 	.short	0x0070
        /*0014*/ 	.byte	0x00, 0xf0, 0x01, 0x2a


	//----- nvinfo : EIATTR_SPARSE_MMA_MASK
	.align		4
.L_221:
        /*0018*/ 	.byte	0x03, 0x50
        /*001a*/ 	.short	0x0000


	//----- nvinfo : EIATTR_MAXREG_COUNT
	.align		4
        /*001c*/ 	.byte	0x03, 0x1b
        /*001e*/ 	.short	0x0080


	//----- nvinfo : EIATTR_NUM_BARRIERS
	.align		4
        /*0020*/ 	.byte	0x02, 0x4c
        /*0022*/ 	.byte	0x10
	.zero		1


	//----- nvinfo : EIATTR_EXTERNS
	.align		4
        /*0024*/ 	.byte	0x04, 0x0f
        /*0026*/ 	.short	(.L_223 - .L_222)


	//   ....[0]....
	.align		4
.L_222:
        /*0028*/ 	.word	index@(__assertfail)


	//----- nvinfo : EIATTR_ANNOTATIONS
	.align		4
.L_223:
        /*002c*/ 	.byte	0x04, 0x55
        /*002e*/ 	.short	(.L_225 - .L_224)


	//   ....[0]....
.L_224:
        /* <DEDUP_REMOVED lines=90> */


	//----- nvinfo : EIATTR_MERCURY_ISA_VERSION
	.align		4
.L_225:
        /*05c0*/ 	.byte	0x03, 0x5f
        /*05c2*/ 	.short	0x0101


	//----- nvinfo : EIATTR_UNUSED_LOAD_BYTE_OFFSET
	.align		4
        /*05c4*/ 	.byte	0x04, 0x44
        /*05c6*/ 	.short	(.L_227 - .L_226)


	//   ....[0]....
.L_226:
        /*05c8*/ 	.word	0x00000aa0
        /*05cc*/ 	.word	0x0000fff0


	//   ....[1]....
        /*05d0*/ 	.word	0x00019990
        /*05d4*/ 	.word	0x0000fff0


	//----- nvinfo : EIATTR_INT_WARP_WIDE_INSTR_OFFSETS
	.align		4
.L_227:
        /*05d8*/ 	.byte	0x04, 0x31
        /*05da*/ 	.short	(.L_229 - .L_228)


	//   ....[0]....
.L_228:
        /*05dc*/ 	.word	0x00000190


	//   ....[1]....
        /*05e0*/ 	.word	0x000001d0


	//   ....[2]....
        /*05e4*/ 	.word	0x00000240


	//   ....[3]....
        /*05e8*/ 	.word	0x0001ed60


	//   ....[4]....
        /*05ec*/ 	.word	0x0001edf0


	//   ....[5]....
        /*05f0*/ 	.word	0x000217b0


	//   ....[6]....
        /*05f4*/ 	.word	0x00021840


	//----- nvinfo : EIATTR_COOP_GROUP_MASK_REGIDS
	.align		4
.L_229:
        /*05f8*/ 	.byte	0x04, 0x29
        /*05fa*/ 	.short	(.L_231 - .L_230)


	//   ....[0]....
.L_230:
        /*05fc*/ 	.word	0xffffffff


	//   ....[1]....
        /*0600*/ 	.word	0xffffffff


	//   ....[2]....
        /*0604*/ 	.word	0xffffffff


	//   ....[3]....
        /*0608*/ 	.word	0xffffffff


	//   ....[4]....
        /*060c*/ 	.word	0xffffffff


	//   ....[5]....
        /*0610*/ 	.word	0xffffffff


	//   ....[6]....
        /*0614*/ 	.word	0xffffffff


	//   ....[7]....
        /*0618*/ 	.word	0xffffffff


	//   ....[8]....
        /*061c*/ 	.word	0xffffffff


	//   ....[9]....
        /*0620*/ 	.word	0xffffffff


	//   ....[10]....
        /*0624*/ 	.word	0xffffffff


	//   ....[11]....
        /*0628*/ 	.word	0xffffffff


	//   ....[12]....
        /*062c*/ 	.word	0xffffffff


	//   ....[13]....
        /*0630*/ 	.word	0xffffffff


	//   ....[14]....
        /*0634*/ 	.word	0xffffffff


	//   ....[15]....
        /*0638*/ 	.word	0xffffffff


	//   ....[16]....
        /*063c*/ 	.word	0xffffffff


	//   ....[17]....
        /*0640*/ 	.word	0xffffffff


	//   ....[18]....
        /*0644*/ 	.word	0xffffffff


	//   ....[19]....
        /*0648*/ 	.word	0xffffffff


	//   ....[20]....
        /*064c*/ 	.word	0xffffffff


	//   ....[21]....
        /*0650*/ 	.word	0xffffffff


	//   ....[22]....
        /*0654*/ 	.word	0xffffffff


	//   ....[23]....
        /*0658*/ 	.word	0xffffffff


	//   ....[24]....
        /*065c*/ 	.word	0xffffffff


	//   ....[25]....
        /*0660*/ 	.word	0xffffffff


	//   ....[26]....
        /*0664*/ 	.word	0xffffffff


	//   ....[27]....
        /*0668*/ 	.word	0xffffffff


	//   ....[28]....
        /*066c*/ 	.word	0xffffffff


	//   ....[29]....
        /*0670*/ 	.word	0xffffffff


	//   ....[30]....
        /*0674*/ 	.word	0xffffffff


	//   ....[31]....
        /*0678*/ 	.word	0xffffffff


	//   ....[32]....
        /*067c*/ 	.word	0xffffffff


	//   ....[33]....
        /*0680*/ 	.word	0xffffffff


	//   ....[34]....
        /*0684*/ 	.word	0xffffffff


	//   ....[35]....
        /*0688*/ 	.word	0xffffffff


	//   ....[36]....
        /*068c*/ 	.word	0xffffffff


	//   ....[37]....
        /*0690*/ 	.word	0xffffffff


	//   ....[38]....
        /*0694*/ 	.word	0xffffffff


	//   ....[39]....
        /*0698*/ 	.word	0xffffffff


	//   ....[40]....
        /*069c*/ 	.word	0xffffffff


	//   ....[41]....
        /*06a0*/ 	.word	0xffffffff


	//   ....[42]....
        /*06a4*/ 	.word	0xffffffff


	//   ....[43]....
        /*06a8*/ 	.word	0xffffffff


	//   ....[44]....
        /*06ac*/ 	.word	0xffffffff


	//   ....[45]....
        /*06b0*/ 	.word	0xffffffff


	//   ....[46]....
        /*06b4*/ 	.word	0xffffffff


	//   ....[47]....
        /*06b8*/ 	.word	0xffffffff


	//   ....[48]....
        /*06bc*/ 	.word	0xffffffff


	//   ....[49]....
        /*06c0*/ 	.word	0xffffffff


	//   ....[50]....
        /*06c4*/ 	.word	0xffffffff


	//   ....[51]....
        /*06c8*/ 	.word	0xffffffff


	//   ....[52]....
        /*06cc*/ 	.word	0xffffffff


	//   ....[53]....
        /*06d0*/ 	.word	0xffffffff


	//   ....[54]....
        /*06d4*/ 	.word	0xffffffff


	//   ....[55]....
        /*06d8*/ 	.word	0xffffffff


	//   ....[56]....
        /*06dc*/ 	.word	0xffffffff


	//   ....[57]....
        /*06e0*/ 	.word	0xffffffff


	//   ....[58]....
        /*06e4*/ 	.word	0xffffffff


	//   ....[59]....
        /*06e8*/ 	.word	0xffffffff


	//   ....[60]....
        /*06ec*/ 	.word	0xffffffff


	//   ....[61]....
        /*06f0*/ 	.word	0xffffffff


	//   ....[62]....
        /*06f4*/ 	.word	0xffffffff


	//   ....[63]....
        /*06f8*/ 	.word	0xffffffff


	//   ....[64]....
        /*06fc*/ 	.word	0xffffffff


	//   ....[65]....
        /*0700*/ 	.word	0xffffffff


	//   ....[66]....
        /*0704*/ 	.word	0xffffffff


	//   ....[67]....
        /*0708*/ 	.word	0xffffffff


	//   ....[68]....
        /*070c*/ 	.word	0xffffffff


	//   ....[69]....
        /*0710*/ 	.word	0xffffffff


	//   ....[70]....
        /*0714*/ 	.word	0xffffffff


	//   ....[71]....
        /*0718*/ 	.word	0xffffffff


	//   ....[72]....
        /*071c*/ 	.word	0xffffffff


	//   ....[73]....
        /*0720*/ 	.word	0xffffffff


	//   ....[74]....
        /*0724*/ 	.word	0xffffffff


	//   ....[75]....
        /*0728*/ 	.word	0xffffffff


	//   ....[76]....
        /*072c*/ 	.word	0xffffffff


	//   ....[77]....
        /*0730*/ 	.word	0xffffffff


	//   ....[78]....
        /*0734*/ 	.word	0xffffffff


	//   ....[79]....
        /*0738*/ 	.word	0xffffffff


	//   ....[80]....
        /*073c*/ 	.word	0xffffffff


	//   ....[81]....
        /*0740*/ 	.word	0xffffffff


	//   ....[82]....
        /*0744*/ 	.word	0xffffffff


	//   ....[83]....
        /*0748*/ 	.word	0xffffffff


	//   ....[84]....
        /*074c*/ 	.word	0xffffffff


	//   ....[85]....
        /*0750*/ 	.word	0xffffffff


	//   ....[86]....
        /*0754*/ 	.word	0xffffffff


	//   ....[87]....
        /*0758*/ 	.word	0xffffffff


	//   ....[88]....
        /*075c*/ 	.word	0xffffffff


	//   ....[89]....
        /*0760*/ 	.word	0xffffffff


	//   ....[90]....
        /*0764*/ 	.word	0xffffffff


	//   ....[91]....
        /*0768*/ 	.word	0xffffffff


	//   ....[92]....
        /*076c*/ 	.word	0xffffffff


	//   ....[93]....
        /*0770*/ 	.word	0xffffffff


	//   ....[94]....
        /*0774*/ 	.word	0xffffffff


	//   ....[95]....
        /*0778*/ 	.word	0xffffffff


	//   ....[96]....
        /*077c*/ 	.word	0xffffffff


	//   ....[97]....
        /*0780*/ 	.word	0xffffffff


	//   ....[98]....
        /*0784*/ 	.word	0xffffffff


	//   ....[99]....
        /*0788*/ 	.word	0xffffffff


	//   ....[100]....
        /*078c*/ 	.word	0xffffffff


	//   ....[101]....
        /*0790*/ 	.word	0xffffffff


	//   ....[102]....
        /*0794*/ 	.word	0xffffffff


	//   ....[103]....
        /*0798*/ 	.word	0xffffffff


	//   ....[104]....
        /*079c*/ 	.word	0xffffffff


	//   ....[105]....
        /*07a0*/ 	.word	0xffffffff


	//   ....[106]....
        /*07a4*/ 	.word	0xffffffff


	//   ....[107]....
        /*07a8*/ 	.word	0xffffffff


	//   ....[108]....
        /*07ac*/ 	.word	0xffffffff


	//   ....[109]....
        /*07b0*/ 	.word	0xffffffff


	//   ....[110]....
        /*07b4*/ 	.word	0xffffffff


	//   ....[111]....
        /*07b8*/ 	.word	0xffffffff


	//   ....[112]....
        /*07bc*/ 	.word	0xffffffff


	//   ....[113]....
        /*07c0*/ 	.word	0xffffffff


	//   ....[114]....
        /*07c4*/ 	.word	0xffffffff


	//   ....[115]....
        /*07c8*/ 	.word	0xffffffff


	//   ....[116]....
        /*07cc*/ 	.word	0xffffffff


	//   ....[117]....
        /*07d0*/ 	.word	0xffffffff


	//   ....[118]....
        /*07d4*/ 	.word	0xffffffff


	//   ....[119]....
        /*07d8*/ 	.word	0xffffffff


	//   ....[120]....
        /*07dc*/ 	.word	0x0500000f


	//   ....[121]....
        /*07e0*/ 	.word	0x0500000f


	//   ....[122]....
        /*07e4*/ 	.word	0x0500000f


	//   ....[123]....
        /*07e8*/ 	.word	0x0500000f


	//   ....[124]....
        /*07ec*/ 	.word	0x0500000f


	//   ....[125]....
        /*07f0*/ 	.word	0x0500000f


	//   ....[126]....
        /*07f4*/ 	.word	0x0500000f


	//   ....[127]....
        /*07f8*/ 	.word	0x0500000f


	//   ....[128]....
        /*07fc*/ 	.word	0x0500000f


	//   ....[129]....
        /*0800*/ 	.word	0x0500000f


	//   ....[130]....
        /*0804*/ 	.word	0x0500000f


	//   ....[131]....
        /*0808*/ 	.word	0x0500000f


	//   ....[132]....
        /*080c*/ 	.word	0x0500000f


	//   ....[133]....
        /*0810*/ 	.word	0x0500000f


	//   ....[134]....
        /*0814*/ 	.word	0x0500000f


	//   ....[135]....
        /*0818*/ 	.word	0x0500000f


	//   ....[136]....
        /*081c*/ 	.word	0x0500000f


	//   ....[137]....
        /*0820*/ 	.word	0x0500000f


	//   ....[138]....
        /*0824*/ 	.word	0x0500000f


	//   ....[139]....
        /*0828*/ 	.word	0x0500000f


	//   ....[140]....
        /*082c*/ 	.word	0x0500000f


	//   ....[141]....
        /*0830*/ 	.word	0x0500000f


	//   ....[142]....
        /*0834*/ 	.word	0x0500000f


	//   ....[143]....
        /*0838*/ 	.word	0x0500000f


	//   ....[144]....
        /*083c*/ 	.word	0x0500000f


	//   ....[145]....
        /*0840*/ 	.word	0x0500000f


	//   ....[146]....
        /*0844*/ 	.word	0x0500000f


	//   ....[147]....
        /*0848*/ 	.word	0x0500000f


	//   ....[148]....
        /*084c*/ 	.word	0x0500000f


	//   ....[149]....
        /*0850*/ 	.word	0x0500000f


	//   ....[150]....
        /*0854*/ 	.word	0x0500000f


	//   ....[151]....
        /*0858*/ 	.word	0x0500000f


	//   ....[152]....
        /*085c*/ 	.word	0x0500000f


	//   ....[153]....
        /*0860*/ 	.word	0x0500000f


	//----- nvinfo : EIATTR_COOP_GROUP_INSTR_OFFSETS
	.align		4
.L_231:
        /*0864*/ 	.byte	0x04, 0x28
        /*0866*/ 	.short	(.L_233 - .L_232)


	//   ....[0]....
.L_232:
        /*0868*/ 	.word	0x00000070


	//   ....[1]....
        /*086c*/ 	.word	0x000001a0


	//   ....[2]....
        /*0870*/ 	.word	0x000001f0


	//   ....[3]....
        /*0874*/ 	.word	0x00000420


	//   ....[4]....
        /*0878*/ 	.word	0x00000580


	//   ....[5]....
        /*087c*/ 	.word	0x000006a0


	//   ....[6]....
        /*0880*/ 	.word	0x00000800


	//   ....[7]....
        /*0884*/ 	.word	0x000070b0


	//   ....[8]....
        /*0888*/ 	.word	0x00007a50


	//   ....[9]....
        /*088c*/ 	.word	0x00007a60


	//   ....[10]....
        /*0890*/ 	.word	0x00007a70


	//   ....[11]....
        /*0894*/ 	.word	0x00007a80


	//   ....[12]....
        /*0898*/ 	.word	0x00009750


	//   ....[13]....
        /*089c*/ 	.word	0x00009760


	//   ....[14]....
        /*08a0*/ 	.word	0x00009770


	//   ....[15]....
        /*08a4*/ 	.word	0x00009780


	//   ....[16]....
        /*08a8*/ 	.word	0x0000c320


	//   ....[17]....
        /*08ac*/ 	.word	0x0000cab0


	//   ....[18]....
        /*08b0*/ 	.word	0x0000df00


	//   ....[19]....
        /*08b4*/ 	.word	0x0000e040


	//   ....[20]....
        /*08b8*/ 	.word	0x0000e510


	//   ....[21]....
        /*08bc*/ 	.word	0x0000e620


	//   ....[22]....
        /*08c0*/ 	.word	0x000102e0


	//   ....[23]....
        /*08c4*/ 	.word	0x00010740


	//   ....[24]....
        /*08c8*/ 	.word	0x000114a0


	//   ....[25]....
        /*08cc*/ 	.word	0x000115b0


	//   ....[26]....
        /*08d0*/ 	.word	0x00011d30


	//   ....[27]....
        /*08d4*/ 	.word	0x00011d90


	//   ....[28]....
        /*08d8*/ 	.word	0x00014300


	//   ....[29]....
        /*08dc*/ 	.word	0x00014320


	//   ....[30]....
        /*08e0*/ 	.word	0x00014340


	//   ....[31]....
        /*08e4*/ 	.word	0x00014370


	//   ....[32]....
        /*08e8*/ 	.word	0x000163f0


	//   ....[33]....
        /*08ec*/ 	.word	0x00016870


	//   ....[34]....
        /*08f0*/ 	.word	0x00017550


	//   ....[35]....
        /*08f4*/ 	.word	0x000176e0


	//   ....[36]....
        /*08f8*/ 	.word	0x00017e60


	//   ....[37]....
        /*08fc*/ 	.word	0x00017ec0


	//   ....[38]....
        /*0900*/ 	.word	0x00019210


	//   ....[39]....
        /*0904*/ 	.word	0x000192d0


	//   ....[40]....
        /*0908*/ 	.word	0x00019310


	//   ....[41]....
        /*090c*/ 	.word	0x000193d0


	//   ....[42]....
        /*0910*/ 	.word	0x00019fb0


	//   ....[43]....
        /*0914*/ 	.word	0x00019fe0


	//   ....[44]....
        /*0918*/ 	.word	0x0001a000


	//   ....[45]....
        /*091c*/ 	.word	0x0001a020


	//   ....[46]....
        /*0920*/ 	.word	0x0001a040


	//   ....[47]....
        /*0924*/ 	.word	0x0001a050


	//   ....[48]....
        /*0928*/ 	.word	0x0001a060


	//   ....[49]....
        /*092c*/ 	.word	0x0001a070


	//   ....[50]....
        /*0930*/ 	.word	0x0001a080


	//   ....[51]....
        /*0934*/ 	.word	0x0001a090


	//   ....[52]....
        /*0938*/ 	.word	0x0001a0a0


	//   ....[53]....
        /*093c*/ 	.word	0x0001a0b0


	//   ....[54]....
        /*0940*/ 	.word	0x0001a0f0


	//   ....[55]....
        /*0944*/ 	.word	0x0001a100


	//   ....[56]....
        /*0948*/ 	.word	0x0001a110


	//   ....[57]....
        /*094c*/ 	.word	0x0001a120


	//   ....[58]....
        /*0950*/ 	.word	0x0001a130


	//   ....[59]....
        /*0954*/ 	.word	0x0001a140


	//   ....[60]....
        /*0958*/ 	.word	0x0001a150


	//   ....[61]....
        /*095c*/ 	.word	0x0001a160


	//   ....[62]....
        /*0960*/ 	.word	0x0001a170


	//   ....[63]....
        /*0964*/ 	.word	0x0001a180


	//   ....[64]....
        /*0968*/ 	.word	0x0001a190


	//   ....[65]....
        /*096c*/ 	.word	0x0001a1a0


	//   ....[66]....
        /*0970*/ 	.word	0x0001a8c0


	//   ....[67]....
        /*0974*/ 	.word	0x0001a900


	//   ....[68]....
        /*0978*/ 	.word	0x0001a960


	//   ....[69]....
        /*097c*/ 	.word	0x0001a970


	//   ....[70]....
        /*0980*/ 	.word	0x0001aeb0


	//   ....[71]....
        /*0984*/ 	.word	0x0001aee0


	//   ....[72]....
        /*0988*/ 	.word	0x0001afe0


	//   ....[73]....
        /*098c*/ 	.word	0x0001b000


	//   ....[74]....
        /*0990*/ 	.word	0x0001b910


	//   ....[75]....
        /*0994*/ 	.word	0x0001b920


	//   ....[76]....
        /*0998*/ 	.word	0x0001ba20


	//   ....[77]....
        /*099c*/ 	.word	0x0001ba40


	//   ....[78]....
        /*09a0*/ 	.word	0x0001bbd0


	//   ....[79]....
        /*09a4*/ 	.word	0x0001bd90


	//   ....[80]....
        /*09a8*/ 	.word	0x0001bdc0


	//   ....[81]....
        /*09ac*/ 	.word	0x0001bdf0


	//   ....[82]....
        /*09b0*/ 	.word	0x0001be20


	//   ....[83]....
        /*09b4*/ 	.word	0x0001be50


	//   ....[84]....
        /*09b8*/ 	.word	0x0001be80


	//   ....[85]....
        /*09bc*/ 	.word	0x0001bff0


	//   ....[86]....
        /*09c0*/ 	.word	0x0001c020


	//   ....[87]....
        /*09c4*/ 	.word	0x0001c050


	//   ....[88]....
        /*09c8*/ 	.word	0x0001c080


	//   ....[89]....
        /*09cc*/ 	.word	0x0001c0b0


	//   ....[90]....
        /*09d0*/ 	.word	0x0001c0e0


	//   ....[91]....
        /*09d4*/ 	.word	0x0001c180


	//   ....[92]....
        /*09d8*/ 	.word	0x0001c1e0


	//   ....[93]....
        /*09dc*/ 	.word	0x0001c280


	//   ....[94]....
        /*09e0*/ 	.word	0x0001d4e0


	//   ....[95]....
        /*09e4*/ 	.word	0x0001f490


	//   ....[96]....
        /*09e8*/ 	.word	0x00020350


	//   ....[97]....
        /*09ec*/ 	.word	0x00020360


	//   ....[98]....
        /*09f0*/ 	.word	0x00020370


	//   ....[99]....
        /*09f4*/ 	.word	0x00020380


	//   ....[100]....
        /*09f8*/ 	.word	0x000204b0


	//   ....[101]....
        /*09fc*/ 	.word	0x000204c0


	//   ....[102]....
        /*0a00*/ 	.word	0x00021f10


	//   ....[103]....
        /*0a04*/ 	.word	0x00021f40


	//   ....[104]....
        /*0a08*/ 	.word	0x00021f80


	//   ....[105]....
        /*0a0c*/ 	.word	0x00021fb0


	//   ....[106]....
        /*0a10*/ 	.word	0x00021fe0


	//   ....[107]....
        /*0a14*/ 	.word	0x00022010


	//   ....[108]....
        /*0a18*/ 	.word	0x00022040


	//   ....[109]....
        /*0a1c*/ 	.word	0x00022070


	//   ....[110]....
        /*0a20*/ 	.word	0x000221f0


	//   ....[111]....
        /*0a24*/ 	.word	0x00022220


	//   ....[112]....
        /*0a28*/ 	.word	0x00022250


	//   ....[113]....
        /*0a2c*/ 	.word	0x00022280


	//   ....[114]....
        /*0a30*/ 	.word	0x000222b0


	//   ....[115]....
        /*0a34*/ 	.word	0x000222e0


	//   ....[116]....
        /*0a38*/ 	.word	0x000223a0


	//   ....[117]....
        /*0a3c*/ 	.word	0x000223c0


	//   ....[118]....
        /*0a40*/ 	.word	0x00022430


	//   ....[119]....
        /*0a44*/ 	.word	0x00022ad0


	//   ....[120]....
        /*0a48*/ 	.word	0x00022f40


	//   ....[121]....
        /*0a4c*/ 	.word	0x00022fd0


	//   ....[122]....
        /*0a50*/ 	.word	0x00023020


	//   ....[123]....
        /*0a54*/ 	.word	0x00023070


	//   ....[124]....
        /*0a58*/ 	.word	0x00023140


	//   ....[125]....
        /*0a5c*/ 	.word	0x000231d0


	//   ....[126]....
        /*0a60*/ 	.word	0x00023220


	//   ....[127]....
        /*0a64*/ 	.word	0x00023270


	//   ....[128]....
        /*0a68*/ 	.word	0x00023610


	//   ....[129]....
        /*0a6c*/ 	.word	0x000238f0


	//   ....[130]....
        /*0a70*/ 	.word	0x00023af0


	//   ....[131]....
        /*0a74*/ 	.word	0x00023b40


	//   ....[132]....
        /*0a78*/ 	.word	0x00023ba0


	//   ....[133]....
        /*0a7c*/ 	.word	0x00023c40


	//   ....[134]....
        /*0a80*/ 	.word	0x00023d10


	//   ....[135]....
        /*0a84*/ 	.word	0x00023df0


	//   ....[136]....
        /*0a88*/ 	.word	0x000240c0


	//   ....[137]....
        /*0a8c*/ 	.word	0x00024160


	//   ....[138]....
        /*0a90*/ 	.word	0x00024280


	//   ....[139]....
        /*0a94*/ 	.word	0x000242f0


	//   ....[140]....
        /*0a98*/ 	.word	0x00024360


	//   ....[141]....
        /*0a9c*/ 	.word	0x000243d0


	//   ....[142]....
        /*0aa0*/ 	.word	0x00024440


	//   ....[143]....
        /*0aa4*/ 	.word	0x000244c0


	//   ....[144]....
        /*0aa8*/ 	.word	0x00024550


	//   ....[145]....
        /*0aac*/ 	.word	0x000245e0


	//   ....[146]....
        /*0ab0*/ 	.word	0x00024650


	//   ....[147]....
        /*0ab4*/ 	.word	0x000246c0


	//   ....[148]....
        /*0ab8*/ 	.word	0x00024730


	//   ....[149]....
        /*0abc*/ 	.word	0x000247b0


	//   ....[150]....
        /*0ac0*/ 	.word	0x00024820


	//   ....[151]....
        /*0ac4*/ 	.word	0x000248c0


	//   ....[152]....
        /*0ac8*/ 	.word	0x00024950


	//   ....[153]....
        /*0acc*/ 	.word	0x00024a80


	//----- nvinfo : EIATTR_REG_RECONFIG
	.align		4
.L_233:
        /*0ad0*/ 	.byte	0x01, 0x54
	.zero		2


	//----- nvinfo : EIATTR_SYSCALL_OFFSETS
	.align		4
        /*0ad4*/ 	.byte	0x04, 0x46
        /*0ad6*/ 	.short	(.L_235 - .L_234)


	//   ....[0]....
.L_234:
        /*0ad8*/ 	.word	0x00001d40


	//   ....[1]....
        /*0adc*/ 	.word	0x00001e90


	//   ....[2]....
        /*0ae0*/ 	.word	0x00007220


	//   ....[3]....
        /*0ae4*/ 	.word	0x000077f0


	//   ....[4]....
        /*0ae8*/ 	.word	0x0001ef50


	//   ....[5]....
        /*0aec*/ 	.word	0x0001f0c0


	//   ....[6]....
        /*0af0*/ 	.word	0x0001f210


	//   ....[7]....
        /*0af4*/ 	.word	0x0001f350


	//   ....[8]....
        /*0af8*/ 	.word	0x0001fdf0


	//----- nvinfo : EIATTR_MBARRIER_INSTR_OFFSETS
	.align		4
.L_235:
        /*0afc*/ 	.byte	0x04, 0x39
        /*0afe*/ 	.short	(.L_237 - .L_236)


	//   ....[0]....
.L_236:
        /*0b00*/ 	.word	0x000002d0
        /*0b04*/ 	.word	0x000000ff
        /*0b08*/ 	.word	0x00019c00
        /*0b0c*/ 	.short	0x0100
        /*0b0e*/ 	.byte	0x08
	.zero		1


	//   ....[1]....
        /*0b10*/ 	.word	0x000002e0
        /*0b14*/ 	.word	0x000000ff
        /*0b18*/ 	.word	0x00019c20
        /*0b1c*/ 	.short	0x0100
        /*0b1e*/ 	.byte	0x08
	.zero		1


	//   ....[2]....
        /*0b20*/ 	.word	0x000003d0
        /*0b24*/ 	.word	0x000000ff
        /*0b28*/ 	.word	0x00019c30
        /*0b2c*/ 	.short	0x0100
        /*0b2e*/ 	.byte	0x08
	.zero		1


	//   ....[3]....
        /*0b30*/ 	.word	0x000003e0
        /*0b34*/ 	.word	0x000000ff
        /*0b38*/ 	.word	0x00019c40
        /*0b3c*/ 	.short	0x0100
        /*0b3e*/ 	.byte	0x08
	.zero		1


	//   ....[4]....
        /*0b40*/ 	.word	0x000003f0
        /*0b44*/ 	.word	0x000000ff
        /*0b48*/ 	.word	0x00019c38
        /*0b4c*/ 	.short	0x0100
        /*0b4e*/ 	.byte	0x08
	.zero		1


	//   ....[5]....
        /*0b50*/ 	.word	0x00000400
        /*0b54*/ 	.word	0x000000ff
        /*0b58*/ 	.word	0x00019c48
        /*0b5c*/ 	.short	0x0100
        /*0b5e*/ 	.byte	0x08
	.zero		1


	//   ....[6]....
        /*0b60*/ 	.word	0x00000530
        /*0b64*/ 	.word	0x000000ff
        /*0b68*/ 	.word	0x00019c50
        /*0b6c*/ 	.short	0x0100
        /*0b6e*/ 	.byte	0x08
	.zero		1


	//   ....[7]....
        /*0b70*/ 	.word	0x00000540
        /*0b74*/ 	.word	0x000000ff
        /*0b78*/ 	.word	0x00019c60
        /*0b7c*/ 	.short	0x0100
        /*0b7e*/ 	.byte	0x08
	.zero		1


	//   ....[8]....
        /*0b80*/ 	.word	0x00000550
        /*0b84*/ 	.word	0x000000ff
        /*0b88*/ 	.word	0x00019c58
        /*0b8c*/ 	.short	0x0100
        /*0b8e*/ 	.byte	0x08
	.zero		1


	//   ....[9]....
        /*0b90*/ 	.word	0x00000560
        /*0b94*/ 	.word	0x000000ff
        /*0b98*/ 	.word	0x00019c68
        /*0b9c*/ 	.short	0x0100
        /*0b9e*/ 	.byte	0x08
	.zero		1


	//   ....[10]....
        /*0ba0*/ 	.word	0x00000650
        /*0ba4*/ 	.word	0x000000ff
        /*0ba8*/ 	.word	0x00019c70
        /*0bac*/ 	.short	0x0100
        /*0bae*/ 	.byte	0x06
	.zero		1


	//   ....[11]....
        /*0bb0*/ 	.word	0x00000660
        /*0bb4*/ 	.word	0x000000ff
        /*0bb8*/ 	.word	0x00019c80
        /*0bbc*/ 	.short	0x0100
        /*0bbe*/ 	.byte	0x06
	.zero		1


	//   ....[12]....
        /*0bc0*/ 	.word	0x00000670
        /*0bc4*/ 	.word	0x000000ff
        /*0bc8*/ 	.word	0x00019c78
        /*0bcc*/ 	.short	0x0100
        /*0bce*/ 	.byte	0x06
	.zero		1


	//   ....[13]....
        /*0bd0*/ 	.word	0x00000680
        /*0bd4*/ 	.word	0x000000ff
        /*0bd8*/ 	.word	0x00019c88
        /*0bdc*/ 	.short	0x0100
        /*0bde*/ 	.byte	0x06
	.zero		1


	//   ....[14]....
        /*0be0*/ 	.word	0x000007b0
        /*0be4*/ 	.word	0x000000ff
        /*0be8*/ 	.word	0x00019c90
        /*0bec*/ 	.short	0x0100
        /*0bee*/ 	.byte	0x08
	.zero		1


	//   ....[15]....
        /*0bf0*/ 	.word	0x000007c0
        /*0bf4*/ 	.word	0x000000ff
        /*0bf8*/ 	.word	0x00019ca0
        /*0bfc*/ 	.short	0x0100
        /*0bfe*/ 	.byte	0x08
	.zero		1


	//   ....[16]....
        /*0c00*/ 	.word	0x000007d0
        /*0c04*/ 	.word	0x000000ff
        /*0c08*/ 	.word	0x00019c98
        /*0c0c*/ 	.short	0x0100
        /*0c0e*/ 	.byte	0x08
	.zero		1


	//   ....[17]....
        /*0c10*/ 	.word	0x000007e0
        /*0c14*/ 	.word	0x000000ff
        /*0c18*/ 	.word	0x00019ca8
        /*0c1c*/ 	.short	0x0100
        /*0c1e*/ 	.byte	0x08
	.zero		1


	//   ....[18]....
        /*0c20*/ 	.word	0x00000910
        /*0c24*/ 	.word	0x000000ff
        /*0c28*/ 	.word	0x00019cb0
        /*0c2c*/ 	.short	0x0100
        /*0c2e*/ 	.byte	0x08
	.zero		1


	//   ....[19]....
        /*0c30*/ 	.word	0x00000920
        /*0c34*/ 	.word	0x000000ff
        /*0c38*/ 	.word	0x00019cc0
        /*0c3c*/ 	.short	0x0100
        /*0c3e*/ 	.byte	0x08
	.zero		1


	//   ....[20]....
        /*0c40*/ 	.word	0x00000930
        /*0c44*/ 	.word	0x000000ff
        /*0c48*/ 	.word	0x00019cb8
        /*0c4c*/ 	.short	0x0100
        /*0c4e*/ 	.byte	0x08
	.zero		1


	//   ....[21]....
        /*0c50*/ 	.word	0x00000940
        /*0c54*/ 	.word	0x000000ff
        /*0c58*/ 	.word	0x00019cc8
        /*0c5c*/ 	.short	0x0100
        /*0c5e*/ 	.byte	0x08
	.zero		1


	//   ....[22]....
        /*0c60*/ 	.word	0x00002c20
        /*0c64*/ 	.word	0x00000053
        /*0c68*/ 	.word	0x00019c90
        /*0c6c*/ 	.short	0x010a
        /*0c6e*/ 	.byte	0x3f
	.zero		1


	//   ....[23]....
        /*0c70*/ 	.word	0x00004460
        /*0c74*/ 	.word	0x00000053
        /*0c78*/ 	.word	0x00019c90
        /*0c7c*/ 	.short	0x010a
        /*0c7e*/ 	.byte	0x3f
	.zero		1


	//   ....[24]....
        /*0c80*/ 	.word	0x000064f0
        /*0c84*/ 	.word	0x00000053
        /*0c88*/ 	.word	0x00019c90
        /*0c8c*/ 	.short	0x010a
        /*0c8e*/ 	.byte	0x3f
	.zero		1


	//   ....[25]....
        /*0c90*/ 	.word	0x000066a0
        /*0c94*/ 	.word	0x00000008
        /*0c98*/ 	.word	0x00000000
        /*0c9c*/ 	.short	0x0101
        /*0c9e*/ 	.byte	0x3f
	.zero		1


	//   ....[26]....
        /*0ca0*/ 	.word	0x000066e0
        /*0ca4*/ 	.word	0x00000053
        /*0ca8*/ 	.word	0x00019cb0
        /*0cac*/ 	.short	0x010a
        /*0cae*/ 	.byte	0x3f
	.zero		1


	//   ....[27]....
        /*0cb0*/ 	.word	0x00006960
        /*0cb4*/ 	.word	0x00000053
        /*0cb8*/ 	.word	0x00000000
        /*0cbc*/ 	.short	0x0101
        /*0cbe*/ 	.byte	0x3f
	.zero		1


	//   ....[28]....
        /*0cc0*/ 	.word	0x00007570
        /*0cc4*/ 	.word	0x00000010
        /*0cc8*/ 	.word	0x00019c00
        /*0ccc*/ 	.short	0x010a
        /*0cce*/ 	.byte	0x3f
	.zero		1


	//   ....[29]....
        /*0cd0*/ 	.word	0x000075c0
        /*0cd4*/ 	.word	0x00000010
        /*0cd8*/ 	.word	0x00019c00
        /*0cdc*/ 	.short	0x010a
        /*0cde*/ 	.byte	0x3f
	.zero		1


	//   ....[30]....
        /*0ce0*/ 	.word	0x00007dc0
        /*0ce4*/ 	.word	0x00000010
        /*0ce8*/ 	.word	0x00019c00
        /*0cec*/ 	.short	0x010a
        /*0cee*/ 	.byte	0x3f
	.zero		1


	//   ....[31]....
        /*0cf0*/ 	.word	0x00009a80
        /*0cf4*/ 	.word	0x00000010
        /*0cf8*/ 	.word	0x00019c00
        /*0cfc*/ 	.short	0x010a
        /*0cfe*/ 	.byte	0x3f
	.zero		1


	//   ....[32]....
        /*0d00*/ 	.word	0x0000bc30
        /*0d04*/ 	.word	0x00000003
        /*0d08*/ 	.word	0x00019c30
        /*0d0c*/ 	.short	0x010a
        /*0d0e*/ 	.byte	0x3f
	.zero		1


	//   ....[33]....
        /*0d10*/ 	.word	0x0000bca0
        /*0d14*/ 	.word	0x00000003
        /*0d18*/ 	.word	0x00019c30
        /*0d1c*/ 	.short	0x010a
        /*0d1e*/ 	.byte	0x3f
	.zero		1


	//   ....[34]....
        /*0d20*/ 	.word	0x0000c4e0
        /*0d24*/ 	.word	0x00000004
        /*0d28*/ 	.word	0x00000000
        /*0d2c*/ 	.short	0x0101
        /*0d2e*/ 	.byte	0x3f
	.zero		1


	//   ....[35]....
        /*0d30*/ 	.word	0x0000f720
        /*0d34*/ 	.word	0x00000005
        /*0d38*/ 	.word	0x00019c30
        /*0d3c*/ 	.short	0x010a
        /*0d3e*/ 	.byte	0x3f
	.zero		1


	//   ....[36]....
        /*0d40*/ 	.word	0x0000f7a0
        /*0d44*/ 	.word	0x00000005
        /*0d48*/ 	.word	0x00019c30
        /*0d4c*/ 	.short	0x010a
        /*0d4e*/ 	.byte	0x3f
	.zero		1


	//   ....[37]....
        /*0d50*/ 	.word	0x0000f9c0
        /*0d54*/ 	.word	0x00000013
        /*0d58*/ 	.word	0x00019c50
        /*0d5c*/ 	.short	0x010a
        /*0d5e*/ 	.byte	0x3f
	.zero		1


	//   ....[38]....
        /*0d60*/ 	.word	0x0000fa10
        /*0d64*/ 	.word	0x00000013
        /*0d68*/ 	.word	0x00019c50
        /*0d6c*/ 	.short	0x010a
        /*0d6e*/ 	.byte	0x3f
	.zero		1


	//   ....[39]....
        /*0d70*/ 	.word	0x00010300
        /*0d74*/ 	.word	0x00000005
        /*0d78*/ 	.word	0x00000000
        /*0d7c*/ 	.short	0x0101
        /*0d7e*/ 	.byte	0x3f
	.zero		1


	//   ....[40]....
        /*0d80*/ 	.word	0x000127a0
        /*0d84*/ 	.word	0x00000013
        /*0d88*/ 	.word	0x00000000
        /*0d8c*/ 	.short	0x0101
        /*0d8e*/ 	.byte	0x3f
	.zero		1


	//   ....[41]....
        /*0d90*/ 	.word	0x000131f0
        /*0d94*/ 	.word	0x00000015
        /*0d98*/ 	.word	0x00019c30
        /*0d9c*/ 	.short	0x010a
        /*0d9e*/ 	.byte	0x3f
	.zero		1


	//   ....[42]....
        /*0da0*/ 	.word	0x00013270
        /*0da4*/ 	.word	0x00000015
        /*0da8*/ 	.word	0x00019c30
        /*0dac*/ 	.short	0x010a
        /*0dae*/ 	.byte	0x3f
	.zero		1


	//   ....[43]....
        /*0db0*/ 	.word	0x00013490
        /*0db4*/ 	.word	0x0000009a
        /*0db8*/ 	.word	0x00019c50
        /*0dbc*/ 	.short	0x010a
        /*0dbe*/ 	.byte	0x3f
	.zero		1


	//   ....[44]....
        /*0dc0*/ 	.word	0x000134e0
        /*0dc4*/ 	.word	0x0000009a
        /*0dc8*/ 	.word	0x00019c50
        /*0dcc*/ 	.short	0x010a
        /*0dce*/ 	.byte	0x3f
	.zero		1


	//   ....[45]....
        /*0dd0*/ 	.word	0x00014450
        /*0dd4*/ 	.word	0x00000015
        /*0dd8*/ 	.word	0x00000000
        /*0ddc*/ 	.short	0x0101
        /*0dde*/ 	.byte	0x3f
	.zero		1


	//   ....[46]....
        /*0de0*/ 	.word	0x000156d0
        /*0de4*/ 	.word	0x0000009a
        /*0de8*/ 	.word	0x00000000
        /*0dec*/ 	.short	0x0101
        /*0dee*/ 	.byte	0x3f
	.zero		1


	//   ....[47]....
        /*0df0*/ 	.word	0x00015850
        /*0df4*/ 	.word	0x0000009a
        /*0df8*/ 	.word	0x00019c30
        /*0dfc*/ 	.short	0x010a
        /*0dfe*/ 	.byte	0x3f
	.zero		1


	//   ....[48]....
        /*0e00*/ 	.word	0x000158d0
        /*0e04*/ 	.word	0x0000009a
        /*0e08*/ 	.word	0x00019c30
        /*0e0c*/ 	.short	0x010a
        /*0e0e*/ 	.byte	0x3f
	.zero		1


	//   ....[49]....
        /*0e10*/ 	.word	0x00015af0
        /*0e14*/ 	.word	0x00000015
        /*0e18*/ 	.word	0x00019c50
        /*0e1c*/ 	.short	0x010a
        /*0e1e*/ 	.byte	0x3f
	.zero		1


	//   ....[50]....
        /*0e20*/ 	.word	0x00015b40
        /*0e24*/ 	.word	0x00000015
        /*0e28*/ 	.word	0x00019c50
        /*0e2c*/ 	.short	0x010a
        /*0e2e*/ 	.byte	0x3f
	.zero		1


	//   ....[51]....
        /*0e30*/ 	.word	0x00016470
        /*0e34*/ 	.word	0x0000002e
        /*0e38*/ 	.word	0x00000000
        /*0e3c*/ 	.short	0x0101
        /*0e3e*/ 	.byte	0x3f
	.zero		1


	//   ....[52]....
        /*0e40*/ 	.word	0x000188d0
        /*0e44*/ 	.word	0x00000015
        /*0e48*/ 	.word	0x00000000
        /*0e4c*/ 	.short	0x0101
        /*0e4e*/ 	.byte	0x3f
	.zero		1


	//   ....[53]....
        /*0e50*/ 	.word	0x00018f60
        /*0e54*/ 	.word	0x00000005
        /*0e58*/ 	.word	0x00019c50
        /*0e5c*/ 	.short	0x010a
        /*0e5e*/ 	.byte	0x3f
	.zero		1


	//   ....[54]....
        /*0e60*/ 	.word	0x00018fb0
        /*0e64*/ 	.word	0x00000005
        /*0e68*/ 	.word	0x00019c50
        /*0e6c*/ 	.short	0x010a
        /*0e6e*/ 	.byte	0x3f
	.zero		1


	//   ....[55]....
        /*0e70*/ 	.word	0x000198e0
        /*0e74*/ 	.word	0x00000005
        /*0e78*/ 	.word	0x00000000
        /*0e7c*/ 	.short	0x0101
        /*0e7e*/ 	.byte	0x3f
	.zero		1


	//   ....[56]....
        /*0e80*/ 	.word	0x0001aed0
        /*0e84*/ 	.word	0x00000000
        /*0e88*/ 	.word	0x00000000
        /*0e8c*/ 	.short	0x0101
        /*0e8e*/ 	.byte	0x3f
	.zero		1


	//   ....[57]....
        /*0e90*/ 	.word	0x0001d5c0
        /*0e94*/ 	.word	0x00000017
        /*0e98*/ 	.word	0x00019c20
        /*0e9c*/ 	.short	0x010a
        /*0e9e*/ 	.byte	0x3f
	.zero		1


	//   ....[58]....
        /*0ea0*/ 	.word	0x0001d650
        /*0ea4*/ 	.word	0x0000000a
        /*0ea8*/ 	.word	0x00019ca0
        /*0eac*/ 	.short	0x010a
        /*0eae*/ 	.byte	0x3f
	.zero		1


	//   ....[59]....
        /*0eb0*/ 	.word	0x0001daa0
        /*0eb4*/ 	.word	0x0000000a
        /*0eb8*/ 	.word	0x00019cc0
        /*0ebc*/ 	.short	0x010a
        /*0ebe*/ 	.byte	0x3f
	.zero		1


	//   ....[60]....
        /*0ec0*/ 	.word	0x0001dfb0
        /*0ec4*/ 	.word	0x00000009
        /*0ec8*/ 	.word	0x00019ca0
        /*0ecc*/ 	.short	0x010a
        /*0ece*/ 	.byte	0x3f
	.zero		1


	//   ....[61]....
        /*0ed0*/ 	.word	0x0001e3f0
        /*0ed4*/ 	.word	0x00000009
        /*0ed8*/ 	.word	0x00019cc0
        /*0edc*/ 	.short	0x010a
        /*0ede*/ 	.byte	0x3f
	.zero		1


	//   ....[62]....
        /*0ee0*/ 	.word	0x0001f6c0
        /*0ee4*/ 	.word	0x00000004
        /*0ee8*/ 	.word	0x00019c80
        /*0eec*/ 	.short	0x010a
        /*0eee*/ 	.byte	0x3f
	.zero		1


	//   ....[63]....
        /*0ef0*/ 	.word	0x0001f920
        /*0ef4*/ 	.word	0x00000004
        /*0ef8*/ 	.word	0x00019c40
        /*0efc*/ 	.short	0x010a
        /*0efe*/ 	.byte	0x3f
	.zero		1


	//   ....[64]....
        /*0f00*/ 	.word	0x000205a0
        /*0f04*/ 	.word	0x00000017
        /*0f08*/ 	.word	0x00019c00
        /*0f0c*/ 	.short	0x0107
        /*0f0e*/ 	.byte	0x3f
	.zero		1


	//   ....[65]....
        /*0f10*/ 	.word	0x000206a0
        /*0f14*/ 	.word	0x00000017
        /*0f18*/ 	.word	0x00019c00
        /*0f1c*/ 	.short	0x0101
        /*0f1e*/ 	.byte	0x3f
	.zero		1


	//   ....[66]....
        /*0f20*/ 	.word	0x000206c0
        /*0f24*/ 	.word	0x00000017
        /*0f28*/ 	.word	0x00019c20
        /*0f2c*/ 	.short	0x010a
        /*0f2e*/ 	.byte	0x3f
	.zero		1


	//   ....[67]....
        /*0f30*/ 	.word	0x000209b0
        /*0f34*/ 	.word	0x00000006
        /*0f38*/ 	.word	0x00019c80
        /*0f3c*/ 	.short	0x010a
        /*0f3e*/ 	.byte	0x3f
	.zero		1


	//   ....[68]....
        /*0f40*/ 	.word	0x00020de0
        /*0f44*/ 	.word	0x00000006
        /*0f48*/ 	.word	0x00019c40
        /*0f4c*/ 	.short	0x010a
        /*0f4e*/ 	.byte	0x3f
	.zero		1


	//   ....[69]....
        /*0f50*/ 	.word	0x00021290
        /*0f54*/ 	.word	0x00000003
        /*0f58*/ 	.word	0x00019c70
        /*0f5c*/ 	.short	0x010a
        /*0f5e*/ 	.byte	0x3f
	.zero		1


	//   ....[70]....
        /*0f60*/ 	.word	0x00021300
        /*0f64*/ 	.word	0x00000003
        /*0f68*/ 	.word	0x00019c60
        /*0f6c*/ 	.short	0x010a
        /*0f6e*/ 	.byte	0x3f
	.zero		1


	//   ....[71]....
        /*0f70*/ 	.word	0x00021680
        /*0f74*/ 	.word	0x00000003
        /*0f78*/ 	.word	0x00019c50
        /*0f7c*/ 	.short	0x0101
        /*0f7e*/ 	.byte	0x3f
	.zero		1


	//   ....[72]....
        /*0f80*/ 	.word	0x00021700
        /*0f84*/ 	.word	0x00000003
        /*0f88*/ 	.word	0x00000000
        /*0f8c*/ 	.short	0x0101
        /*0f8e*/ 	.byte	0x3f
	.zero		1


	//   ....[73]....
        /*0f90*/ 	.word	0x00021900
        /*0f94*/ 	.word	0x00000003
        /*0f98*/ 	.word	0x00019c70
        /*0f9c*/ 	.short	0x010a
        /*0f9e*/ 	.byte	0x3f
	.zero		1


	//   ....[74]....
        /*0fa0*/ 	.word	0x00021970
        /*0fa4*/ 	.word	0x00000003
        /*0fa8*/ 	.word	0x00019c60
        /*0fac*/ 	.short	0x010a
        /*0fae*/ 	.byte	0x3f
	.zero		1


	//   ....[75]....
        /*0fb0*/ 	.word	0x00021cf0
        /*0fb4*/ 	.word	0x00000003
        /*0fb8*/ 	.word	0x00019c50
        /*0fbc*/ 	.short	0x0101
        /*0fbe*/ 	.byte	0x3f
	.zero		1


	//   ....[76]....
        /*0fc0*/ 	.word	0x00021d40
        /*0fc4*/ 	.word	0x00000000
        /*0fc8*/ 	.word	0x00000000
        /*0fcc*/ 	.short	0x0101
        /*0fce*/ 	.byte	0x3f
	.zero		1


	//   ....[77]....
        /*0fd0*/ 	.word	0x00022a50
        /*0fd4*/ 	.word	0x00000009
        /*0fd8*/ 	.word	0x00019c20
        /*0fdc*/ 	.short	0x010a
        /*0fde*/ 	.byte	0x3f
	.zero		1


	//   ....[78]....
        /*0fe0*/ 	.word	0x00022be0
        /*0fe4*/ 	.word	0x00000007
        /*0fe8*/ 	.word	0x00000000
        /*0fec*/ 	.short	0x010a
        /*0fee*/ 	.byte	0x3f
	.zero		1


	//   ....[79]....
        /*0ff0*/ 	.word	0x00022c50
        /*0ff4*/ 	.word	0x00000003
        /*0ff8*/ 	.word	0x00000000
        /*0ffc*/ 	.short	0x010a
        /*0ffe*/ 	.byte	0x3f
	.zero		1


	//   ....[80]....
        /*1000*/ 	.word	0x00022ca0
        /*1004*/ 	.word	0x00000003
        /*1008*/ 	.word	0x00019c60
        /*100c*/ 	.short	0x010a
        /*100e*/ 	.byte	0x3f
	.zero		1


	//   ....[81]....
        /*1010*/ 	.word	0x00022cf0
        /*1014*/ 	.word	0x00000005
        /*1018*/ 	.word	0x00019c60
        /*101c*/ 	.short	0x010a
        /*101e*/ 	.byte	0x3f
	.zero		1


	//   ....[82]....
        /*1020*/ 	.word	0x00022d30
        /*1024*/ 	.word	0x00000003
        /*1028*/ 	.word	0x00019c80
        /*102c*/ 	.short	0x010a
        /*102e*/ 	.byte	0x3f
	.zero		1


	//   ....[83]....
        /*1030*/ 	.word	0x00022d50
        /*1034*/ 	.word	0x00000005
        /*1038*/ 	.word	0x00019c80
        /*103c*/ 	.short	0x010a
        /*103e*/ 	.byte	0x3f
	.zero		1


	//   ....[84]....
        /*1040*/ 	.word	0x00022db0
        /*1044*/ 	.word	0x00000053
        /*1048*/ 	.word	0x00019c90
        /*104c*/ 	.short	0x010a
        /*104e*/ 	.byte	0x3f
	.zero		1


	//   ....[85]....
        /*1050*/ 	.word	0x00022e00
        /*1054*/ 	.word	0x00000053
        /*1058*/ 	.word	0x00019c90
        /*105c*/ 	.short	0x010a
        /*105e*/ 	.byte	0x3f
	.zero		1


	//   ....[86]....
        /*1060*/ 	.word	0x00022e50
        /*1064*/ 	.word	0x00000053
        /*1068*/ 	.word	0x00019c90
        /*106c*/ 	.short	0x010a
        /*106e*/ 	.byte	0x3f
	.zero		1


	//   ....[87]....
        /*1070*/ 	.word	0x00022ea0
        /*1074*/ 	.word	0x00000053
        /*1078*/ 	.word	0x00019cb0
        /*107c*/ 	.short	0x010a
        /*107e*/ 	.byte	0x3f
	.zero		1


	//   ....[88]....
        /*1080*/ 	.word	0x000230a0
        /*1084*/ 	.word	0x00000010
        /*1088*/ 	.word	0x00019c00
        /*108c*/ 	.short	0x010a
        /*108e*/ 	.byte	0x3f
	.zero		1


	//   ....[89]....
        /*1090*/ 	.word	0x000232b0
        /*1094*/ 	.word	0x00000010
        /*1098*/ 	.word	0x00019c00
        /*109c*/ 	.short	0x010a
        /*109e*/ 	.byte	0x3f
	.zero		1


	//   ....[90]....
        /*10a0*/ 	.word	0x00023300
        /*10a4*/ 	.word	0x00000003
        /*10a8*/ 	.word	0x00019c30
        /*10ac*/ 	.short	0x010a
        /*10ae*/ 	.byte	0x3f
	.zero		1


	//   ....[91]....
        /*10b0*/ 	.word	0x00023350
        /*10b4*/ 	.word	0x00000005
        /*10b8*/ 	.word	0x00019c30
        /*10bc*/ 	.short	0x010a
        /*10be*/ 	.byte	0x3f
	.zero		1


	//   ....[92]....
        /*10c0*/ 	.word	0x000233a0
        /*10c4*/ 	.word	0x00000013
        /*10c8*/ 	.word	0x00019c50
        /*10cc*/ 	.short	0x010a
        /*10ce*/ 	.byte	0x3f
	.zero		1


	//   ....[93]....
        /*10d0*/ 	.word	0x000233f0
        /*10d4*/ 	.word	0x00000015
        /*10d8*/ 	.word	0x00019c30
        /*10dc*/ 	.short	0x010a
        /*10de*/ 	.byte	0x3f
	.zero		1


	//   ....[94]....
        /*10e0*/ 	.word	0x00023440
        /*10e4*/ 	.word	0x0000009a
        /*10e8*/ 	.word	0x00019c50
        /*10ec*/ 	.short	0x010a
        /*10ee*/ 	.byte	0x3f
	.zero		1


	//   ....[95]....
        /*10f0*/ 	.word	0x00023490
        /*10f4*/ 	.word	0x0000009a
        /*10f8*/ 	.word	0x00019c30
        /*10fc*/ 	.short	0x010a
        /*10fe*/ 	.byte	0x3f
	.zero		1


	//   ....[96]....
        /*1100*/ 	.word	0x000234e0
        /*1104*/ 	.word	0x00000015
        /*1108*/ 	.word	0x00019c50
        /*110c*/ 	.short	0x010a
        /*110e*/ 	.byte	0x3f
	.zero		1


	//   ....[97]....
        /*1110*/ 	.word	0x00023530
        /*1114*/ 	.word	0x00000005
        /*1118*/ 	.word	0x00019c50
        /*111c*/ 	.short	0x010a
        /*111e*/ 	.byte	0x3f
	.zero		1


	//   ....[98]....
        /*1120*/ 	.word	0x000236d0
        /*1124*/ 	.word	0x00000017
        /*1128*/ 	.word	0x00019c20
        /*112c*/ 	.short	0x010a
        /*112e*/ 	.byte	0x3f
	.zero		1


	//   ....[99]....
        /*1130*/ 	.word	0x00023720
        /*1134*/ 	.word	0x0000000a
        /*1138*/ 	.word	0x00019ca0
        /*113c*/ 	.short	0x010a
        /*113e*/ 	.byte	0x3f
	.zero		1


	//   ....[100]....
        /*1140*/ 	.word	0x00023770
        /*1144*/ 	.word	0x0000000a
        /*1148*/ 	.word	0x00019cc0
        /*114c*/ 	.short	0x010a
        /*114e*/ 	.byte	0x3f
	.zero		1


	//   ....[101]....
        /*1150*/ 	.word	0x000237c0
        /*1154*/ 	.word	0x00000009
        /*1158*/ 	.word	0x00019ca0
        /*115c*/ 	.short	0x010a
        /*115e*/ 	.byte	0x3f
	.zero		1


	//   ....[102]....
        /*1160*/ 	.word	0x00023810
        /*1164*/ 	.word	0x00000009
        /*1168*/ 	.word	0x00019cc0
        /*116c*/ 	.short	0x010a
        /*116e*/ 	.byte	0x3f
	.zero		1


	//   ....[103]....
        /*1170*/ 	.word	0x000239b0
        /*1174*/ 	.word	0x00000004
        /*1178*/ 	.word	0x00019c80
        /*117c*/ 	.short	0x010a
        /*117e*/ 	.byte	0x3f
	.zero		1


	//   ....[104]....
        /*1180*/ 	.word	0x00023a00
        /*1184*/ 	.word	0x00000004
        /*1188*/ 	.word	0x00019c40
        /*118c*/ 	.short	0x010a
        /*118e*/ 	.byte	0x3f
	.zero		1


	//   ....[105]....
        /*1190*/ 	.word	0x00023e30
        /*1194*/ 	.word	0x00000017
        /*1198*/ 	.word	0x00019c20
        /*119c*/ 	.short	0x010a
        /*119e*/ 	.byte	0x3f
	.zero		1


	//   ....[106]....
        /*11a0*/ 	.word	0x00023e80
        /*11a4*/ 	.word	0x00000006
        /*11a8*/ 	.word	0x00019c80
        /*11ac*/ 	.short	0x010a
        /*11ae*/ 	.byte	0x3f
	.zero		1


	//   ....[107]....
        /*11b0*/ 	.word	0x00023ed0
        /*11b4*/ 	.word	0x00000006
        /*11b8*/ 	.word	0x00019c40
        /*11bc*/ 	.short	0x010a
        /*11be*/ 	.byte	0x3f
	.zero		1


	//   ....[108]....
        /*11c0*/ 	.word	0x00023f20
        /*11c4*/ 	.word	0x00000003
        /*11c8*/ 	.word	0x00019c70
        /*11cc*/ 	.short	0x010a
        /*11ce*/ 	.byte	0x3f
	.zero		1


	//   ....[109]....
        /*11d0*/ 	.word	0x00023f70
        /*11d4*/ 	.word	0x00000003
        /*11d8*/ 	.word	0x00019c60
        /*11dc*/ 	.short	0x010a
        /*11de*/ 	.byte	0x3f
	.zero		1


	//   ....[110]....
        /*11e0*/ 	.word	0x00023fc0
        /*11e4*/ 	.word	0x00000003
        /*11e8*/ 	.word	0x00019c70
        /*11ec*/ 	.short	0x010a
        /*11ee*/ 	.byte	0x3f
	.zero		1


	//   ....[111]....
        /*11f0*/ 	.word	0x00024010
        /*11f4*/ 	.word	0x00000003
        /*11f8*/ 	.word	0x00019c60
        /*11fc*/ 	.short	0x010a
        /*11fe*/ 	.byte	0x3f
	.zero		1


	//   ....[112]....
        /*1200*/ 	.word	0x000249a0
        /*1204*/ 	.word	0x00000009
        /*1208*/ 	.word	0x00019c20
        /*120c*/ 	.short	0x010a
        /*120e*/ 	.byte	0x3f
	.zero		1


	//   ....[113]....
        /*1210*/ 	.word	0x00024b40
        /*1214*/ 	.word	0x00000007
        /*1218*/ 	.word	0x00000000
        /*121c*/ 	.short	0x010a
        /*121e*/ 	.byte	0x3f
	.zero		1


	//   ....[114]....
        /*1220*/ 	.word	0x00024b90
        /*1224*/ 	.word	0x00000003
        /*1228*/ 	.word	0x00000000
        /*122c*/ 	.short	0x010a
        /*122e*/ 	.byte	0x3f
	.zero		1


	//   ....[115]....
        /*1230*/ 	.word	0x00024be0
        /*1234*/ 	.word	0x00000003
        /*1238*/ 	.word	0x00019c60
        /*123c*/ 	.short	0x010a
        /*123e*/ 	.byte	0x3f
	.zero		1


	//   ....[116]....
        /*1240*/ 	.word	0x00024c30
        /*1244*/ 	.word	0x00000005
        /*1248*/ 	.word	0x00019c60
        /*124c*/ 	.short	0x010a
        /*124e*/ 	.byte	0x3f
	.zero		1


	//   ....[117]....
        /*1250*/ 	.word	0x00024c80
        /*1254*/ 	.word	0x00000003
        /*1258*/ 	.word	0x00019c80
        /*125c*/ 	.short	0x010a
        /*125e*/ 	.byte	0x3f
	.zero		1


	//----- nvinfo : EIATTR_NUM_MBARRIERS
	.align		4
.L_237:
        /*1260*/ 	.byte	0x03, 0x38
        /*1262*/ 	.short	0x0016


	//----- nvinfo : EIATTR_EXIT_INSTR_OFFSETS
	.align		4
        /*1264*/ 	.byte	0x04, 0x1c
        /*1266*/ 	.short	(.L_239 - .L_238)


	//   ....[0]....
.L_238:
        /*1268*/ 	.word	0x00022da0


	//----- nvinfo : EIATTR_MAX_THREADS
	.align		4
.L_239:
        /*126c*/ 	.byte	0x04, 0x05
        /*126e*/ 	.short	(.L_241 - .L_240)
.L_240:
        /*1270*/ 	.word	0x00000200
        /*1274*/ 	.word	0x00000001
        /*1278*/ 	.word	0x00000001


	//----- nvinfo : EIATTR_CRS_STACK_SIZE
	.align		4
.L_241:
        /*127c*/ 	.byte	0x04, 0x1e
        /*127e*/ 	.short	(.L_243 - .L_242)
.L_242:
        /*1280*/ 	.word	0x00000000


	//----- nvinfo : EIATTR_CBANK_PARAM_SIZE
	.align		4
.L_243:
        /*1284*/ 	.byte	0x03, 0x19
        /*1286*/ 	.short	0x0af0


	//----- nvinfo : EIATTR_PARAM_CBANK
	.align		4
        /*1288*/ 	.byte	0x04, 0x0a
        /*128a*/ 	.short	(.L_245 - .L_244)
	.align		4
.L_244:
        /*128c*/ 	.word	index@(.nv.constant0._ZN7cutlass13device_kernelIN5flash11enable_sm90INS1_16FlashAttnFwdSm90INS1_25CollectiveMainloopFwdSm90ILi2EN4cute5tupleIJNS5_1CILi1EEES8_S8_EEENS6_IJNS7_ILi192EEENS7_ILi128EEENS7_ILi96EEEEEELi96ENS_12float_e4m3_tEfNS_4arch4Sm90ELb0ELb1ELb1ELb1ELb0ELb1ELb0ELb1ELb1ELb1ELb0ELb0EEENS1_21CollectiveEpilogueFwdINS6_IJSA_SC_SB_EEES9_NS_10bfloat16_tESG_Li384ELb1ELb1ELb0ELb1EEENS1_36VarlenDynamicPersistentTileSchedulerILi192ELi128ELi384ELi128ELb0ELb1ELb1ELb1ELb0ELb1EEEEEEEEEvNT_6ParamsE)
        /*1290*/ 	.short	0x0210
        /*1292*/ 	.short	0x0af0


	//----- nvinfo : EIATTR_SW_WAR
	.align		4
.L_245:
        /*1294*/ 	.byte	0x04, 0x36
        /*1296*/ 	.short	(.L_247 - .L_246)
.L_246:
        /*1298*/ 	.word	0x00000008
.L_247:


//--------------------- .nv.info._ZN7cutlass13device_kernelIN5flash11enable_sm90INS1_16FlashAttnFwdSm90INS1_25CollectiveMainloopFwdSm90ILi2EN4cute5tupleIJNS5_1CILi1EEES8_S8_EEENS6_IJNS7_ILi192EEENS7_ILi128EEENS7_ILi96EEEEEELi96ENS_12float_e4m3_tEfNS_4arch4Sm90ELb1ELb0ELb1ELb0ELb0ELb0ELb0ELb1ELb1ELb1ELb0ELb0EEENS1_21CollectiveEpilogueFwdINS6_IJSA_SC_SB_EEES9_NS_10bfloat16_tESG_Li384ELb0ELb1ELb0ELb1EEENS1_30DynamicPersistentTileSchedulerILi384ELi128ELb0ELb1ELb1EEEEEEEEEvNT_6ParamsE --------------------------
	.section	.nv.info._ZN7cutlass13device_kernelIN5flash11enable_sm90INS1_16FlashAttnFwdSm90INS1_25CollectiveMainloopFwdSm90ILi2EN4cute5tupleIJNS5_1CILi1EEES8_S8_EEENS6_IJNS7_ILi192EEENS7_ILi128EEENS7_ILi96EEEEEELi96ENS_12float_e4m3_tEfNS_4arch4Sm90ELb1ELb0ELb1ELb0ELb0ELb0ELb0ELb1ELb1ELb1ELb0ELb0EEENS1_21CollectiveEpilogueFwdINS6_IJSA_SC_SB_EEES9_NS_10bfloat16_tESG_Li384ELb0ELb1ELb0ELb1EEENS1_30DynamicPersistentTileSchedulerILi384ELi128ELb0ELb1ELb1EEEEEEEEEvNT_6ParamsE,"",@"SHT_CUDA_INFO"
	.sectionflags	@""
	.align	4


	//----- nvinfo : EIATTR_CUDA_API_VERSION
	.align		4
        /*0000*/ 	.byte	0x04, 0x37
        /*0002*/ 	.short	(.L_249 - .L_248)
.L_248:
        /*0004*/ 	.word	0x00000082


	//----- nvinfo : EIATTR_KPARAM_INFO
	.align		4
.L_249:
        /*0008*/ 	.byte	0x04, 0x17
        /*000a*/ 	.short	(.L_251 - .L_250)
.L_250:
        /*000c*/ 	.word	0x00000000
        /*0010*/ 	.short	0x0000
        /*0012*/ 	.short	0x0070
        /*0014*/ 	.byte	0x00, 0xf0, 0x01, 0x2a


	//----- nvinfo : EIATTR_SPARSE_MMA_MASK
	.align		4
.L_251:
        /*0018*/ 	.byte	0x03, 0x50
        /*001a*/ 	.short	0x0000


	//----- nvinfo : EIATTR_MAXREG_COUNT
	.align		4
        /*001c*/ 	.byte	0x03, 0x1b
        /*001e*/ 	.short	0x0080


	//----- nvinfo : EIATTR_NUM_BARRIERS
	.align		4
        /*0020*/ 	.byte	0x02, 0x4c
        /*0022*/ 	.byte	0x09
	.zero		1


	//----- nvinfo : EIATTR_EXTERNS
	.align		4
        /*0024*/ 	.byte	0x04, 0x0f
        /*0026*/ 	.short	(.L_253 - .L_252)


	//   ....[0]....
	.align		4
.L_252:
        /*0028*/ 	.word	index@(__assertfail)


	//----- nvinfo : EIATTR_ANNOTATIONS
	.align		4
.L_253:
        /*002c*/ 	.byte	0x04, 0x55
        /*002e*/ 	.short	(.L_255 - .L_254)


	//   ....[0]....
.L_254:
        /*0030*/ 	.word	0x00000001
        /*0034*/ 	.byte	0x70, 0xba, 0x00, 0x00, 0x01, 0x00, 0x00, 0x00, 0x50, 0xbb, 0x00, 0x00, 0x01, 0x00, 0x00, 0x00
        /*0044*/ 	.byte	0x50, 0xdb, 0x00, 0x00, 0x01, 0x00, 0x00, 0x00, 0x70, 0xdb, 0x00, 0x00, 0x01, 0x00, 0x00, 0x00
        /*0054*/ 	.byte	0x90, 0xf3, 0x00, 0x00


	//----- nvinfo : EIATTR_MERCURY_ISA_VERSION
	.align		4
.L_255:
        /*0058*/ 	.byte	0x03, 0x5f
        /*005a*/ 	.short	0x0101


	//----- nvinfo : EIATTR_INT_WARP_WIDE_INSTR_OFFSETS
	.align		4
        /*005c*/ 	.byte	0x04, 0x31
        /*005e*/ 	.short	(.L_257 - .L_256)


	//   ....[0]....
.L_256:
        /*0060*/ 	.word	0x00000130


	//   ....[1]....
        /*0064*/ 	.word	0x00000170


	//   ....[2]....
        /*0068*/ 	.word	0x000001e0


	//   ....[3]....
        /*006c*/ 	.word	0x0000c320


	//   ....[4]....
        /*0070*/ 	.word	0x0000c3b0


	//   ....[5]....
        /*0074*/ 	.word	0x0000ec80


	//   ....[6]....
        /*0078*/ 	.word	0x0000ed10


	//----- nvinfo : EIATTR_COOP_GROUP_MASK_REGIDS
	.align		4
.L_257:
        /*007c*/ 	.byte	0x04, 0x29
        /*007e*/ 	.short	(.L_259 - .L_258)


	//   ....[0]....
.L_258:
        /*0080*/ 	.word	0xffffffff


	//   ....[1]....
        /*0084*/ 	.word	0xffffffff


	//   ....[2]....
        /*0088*/ 	.word	0xffffffff


	//   ....[3]....
        /*008c*/ 	.word	0xffffffff


	//   ....[4]....
        /*0090*/ 	.word	0xffffffff


	//   ....[5]....
        /*0094*/ 	.word	0xffffffff


	//   ....[6]....
        /*0098*/ 	.word	0xffffffff


	//   ....[7]....
        /*009c*/ 	.word	0xffffffff


	//   ....[8]....
        /*00a0*/ 	.word	0xffffffff


	//   ....[9]....
        /*00a4*/ 	.word	0xffffffff


	//   ....[10]....
        /*00a8*/ 	.word	0xffffffff


	//   ....[11]....
        /*00ac*/ 	.word	0xffffffff


	//   ....[12]....
        /*00b0*/ 	.word	0xffffffff


	//   ....[13]....
        /*00b4*/ 	.word	0xffffffff


	//   ....[14]....
        /*00b8*/ 	.word	0xffffffff


	//   ....[15]....
        /*00bc*/ 	.word	0xffffffff


	//   ....[16]....
        /*00c0*/ 	.word	0xffffffff


	//   ....[17]....
        /*00c4*/ 	.word	0xffffffff


	//   ....[18]....
        /*00c8*/ 	.word	0xffffffff


	//   ....[19]....
        /*00cc*/ 	.word	0xffffffff


	//   ....[20]....
        /*00d0*/ 	.word	0xffffffff


	//   ....[21]....
        /*00d4*/ 	.word	0xffffffff


	//   ....[22]....
        /*00d8*/ 	.word	0xffffffff


	//   ....[23]....
        /*00dc*/ 	.word	0xffffffff


	//   ....[24]....
        /*00e0*/ 	.word	0xffffffff


	//   ....[25]....
        /*00e4*/ 	.word	0xffffffff


	//   ....[26]....
        /*00e8*/ 	.word	0xffffffff


	//   ....[27]....
        /*00ec*/ 	.word	0xffffffff


	//   ....[28]....
        /*00f0*/ 	.word	0xffffffff


	//   ....[29]....
        /*00f4*/ 	.word	0xffffffff


	//   ....[30]....
        /*00f8*/ 	.word	0xffffffff


	//   ....[31]....
        /*00fc*/ 	.word	0xffffffff


	//   ....[32]....
        /*0100*/ 	.word	0xffffffff


	//   ....[33]....
        /*0104*/ 	.word	0xffffffff


	//   ....[34]....
        /*0108*/ 	.word	0xffffffff


	//   ....[35]....
        /*010c*/ 	.word	0xffffffff


	//   ....[36]....
        /*0110*/ 	.word	0xffffffff


	//   ....[37]....
        /*0114*/ 	.word	0xffffffff


	//   ....[38]....
        /*0118*/ 	.word	0xffffffff


	//   ....[39]....
        /*011c*/ 	.word	0xffffffff


	//   ....[40]....
        /*0120*/ 	.word	0xffffffff


	//   ....[41]....
        /*0124*/ 	.word	0xffffffff


	//   ....[42]....
        /*0128*/ 	.word	0xffffffff


	//   ....[43]....
        /*012c*/ 	.word	0xffffffff


	//   ....[44]....
        /*0130*/ 	.word	0xffffffff


	//   ....[45]....
        /*0134*/ 	.word	0xffffffff


	//   ....[46]....
        /*0138*/ 	.word	0xffffffff


	//   ....[47]....
        /*013c*/ 	.word	0xffffffff


	//   ....[48]....
        /*0140*/ 	.word	0xffffffff


	//   ....[49]....
        /*0144*/ 	.word	0xffffffff


	//   ....[50]....
        /*0148*/ 	.word	0xffffffff


	//   ....[51]....
        /*014c*/ 	.word	0xffffffff


	//   ....[52]....
        /*0150*/ 	.word	0xffffffff


	//   ....[53]....
        /*0154*/ 	.word	0xffffffff


	//   ....[54]....
        /*0158*/ 	.word	0xffffffff


	//   ....[55]....
        /*015c*/ 	.word	0xffffffff


	//   ....[56]....
        /*0160*/ 	.word	0xffffffff


	//   ....[57]....
        /*0164*/ 	.word	0xffffffff


	//   ....[58]....
        /*0168*/ 	.word	0xffffffff


	//   ....[59]....
        /*016c*/ 	.word	0xffffffff


	//   ....[60]....
        /*0170*/ 	.word	0xffffffff


	//   ....[61]....
        /*0174*/ 	.word	0xffffffff


	//   ....[62]....
        /*0178*/ 	.word	0xffffffff


	//   ....[63]....
        /*017c*/ 	.word	0xffffffff


	//   ....[64]....
        /*0180*/ 	.word	0xffffffff


	//   ....[65]....
        /*0184*/ 	.word	0xffffffff


	//   ....[66]....
        /*0188*/ 	.word	0xffffffff


	//   ....[67]....
        /*018c*/ 	.word	0xffffffff


	//   ....[68]....
        /*0190*/ 	.word	0xffffffff


	//   ....[69]....
        /*0194*/ 	.word	0xffffffff


	//   ....[70]....
        /*0198*/ 	.word	0xffffffff


	//   ....[71]....
        /*019c*/ 	.word	0xffffffff


	//   ....[72]....
        /*01a0*/ 	.word	0xffffffff


	//   ....[73]....
        /*01a4*/ 	.word	0xffffffff


	//   ....[74]....
        /*01a8*/ 	.word	0x0500000f


	//   ....[75]....
        /*01ac*/ 	.word	0x0500000f


	//   ....[76]....
        /*01b0*/ 	.word	0x0500000f


	//   ....[77]....
        /*01b4*/ 	.word	0x0500000f


	//   ....[78]....
        /*01b8*/ 	.word	0x0500000f


	//   ....[79]....
        /*01bc*/ 	.word	0x0500000f


	//   ....[80]....
        /*01c0*/ 	.word	0x0500000f


	//   ....[81]....
        /*01c4*/ 	.word	0x0500000f


	//----- nvinfo : EIATTR_COOP_GROUP_INSTR_OFFSETS
	.align		4
.L_259:
        /*01c8*/ 	.byte	0x04, 0x28
        /*01ca*/ 	.short	(.L_261 - .L_260)


	//   ....[0]....
.L_260:
        /*01cc*/ 	.word	0x00000060


	//   ....[1]....
        /*01d0*/ 	.word	0x00000140


	//   ....[2]....
        /*01d4*/ 	.word	0x00000190


	//   ....[3]....
        /*01d8*/ 	.word	0x000003c0


	//   ....[4]....
        /*01dc*/ 	.word	0x00000520


	//   ....[5]....
        /*01e0*/ 	.word	0x00000640


	//   ....[6]....
        /*01e4*/ 	.word	0x000007a0


	//   ....[7]....
        /*01e8*/ 	.word	0x00001390


	//   ....[8]....
        /*01ec*/ 	.word	0x00001d60


	//   ....[9]....
        /*01f0*/ 	.word	0x00002390


	//   ....[10]....
        /*01f4*/ 	.word	0x00002b70


	//   ....[11]....
        /*01f8*/ 	.word	0x00002be0


	//   ....[12]....
        /*01fc*/ 	.word	0x00003630


	//   ....[13]....
        /*0200*/ 	.word	0x000036c0


	//   ....[14]....
        /*0204*/ 	.word	0x00004b20


	//   ....[15]....
        /*0208*/ 	.word	0x00004b50


	//   ....[16]....
        /*020c*/ 	.word	0x000054f0


	//   ....[17]....
        /*0210*/ 	.word	0x00005650


	//   ....[18]....
        /*0214*/ 	.word	0x00005ef0


	//   ....[19]....
        /*0218*/ 	.word	0x00005fa0


	//   ....[20]....
        /*021c*/ 	.word	0x00008080


	//   ....[21]....
        /*0220*/ 	.word	0x000080a0


	//   ....[22]....
        /*0224*/ 	.word	0x000080e0


	//   ....[23]....
        /*0228*/ 	.word	0x000080f0


	//   ....[24]....
        /*022c*/ 	.word	0x00009700


	//   ....[25]....
        /*0230*/ 	.word	0x00009720


	//   ....[26]....
        /*0234*/ 	.word	0x00009790


	//   ....[27]....
        /*0238*/ 	.word	0x000097a0


	//   ....[28]....
        /*023c*/ 	.word	0x0000a7d0


	//   ....[29]....
        /*0240*/ 	.word	0x0000a7e0


	//   ....[30]....
        /*0244*/ 	.word	0x0000a7f0


	//   ....[31]....
        /*0248*/ 	.word	0x0000a800


	//   ....[32]....
        /*024c*/ 	.word	0x0000a810


	//   ....[33]....
        /*0250*/ 	.word	0x0000a820


	//   ....[34]....
        /*0254*/ 	.word	0x0000a830


	//   ....[35]....
        /*0258*/ 	.word	0x0000a840


	//   ....[36]....
        /*025c*/ 	.word	0x0000a860


	//   ....[37]....
        /*0260*/ 	.word	0x0000a870


	//   ....[38]....
        /*0264*/ 	.word	0x0000a880


	//   ....[39]....
        /*0268*/ 	.word	0x0000a890


	//   ....[40]....
        /*026c*/ 	.word	0x0000a8a0


	//   ....[41]....
        /*0270*/ 	.word	0x0000a8b0


	//   ....[42]....
        /*0274*/ 	.word	0x0000a8c0


	//   ....[43]....
        /*0278*/ 	.word	0x0000a8d0


	//   ....[44]....
        /*027c*/ 	.word	0x0000a8e0


	//   ....[45]....
        /*0280*/ 	.word	0x0000a8f0


	//   ....[46]....
        /*0284*/ 	.word	0x0000a920


	//   ....[47]....
        /*0288*/ 	.word	0x0000a940


	//   ....[48]....
        /*028c*/ 	.word	0x0000a960


	//   ....[49]....
        /*0290*/ 	.word	0x0000a970


	//   ....[50]....
        /*0294*/ 	.word	0x0000a980


	//   ....[51]....
        /*0298*/ 	.word	0x0000a990


	//   ....[52]....
        /*029c*/ 	.word	0x0000aa40


	//   ....[53]....
        /*02a0*/ 	.word	0x0000aaa0


	//   ....[54]....
        /*02a4*/ 	.word	0x0000aad0


	//   ....[55]....
        /*02a8*/ 	.word	0x0000ab00


	//   ....[56]....
        /*02ac*/ 	.word	0x0000af80


	//   ....[57]....
        /*02b0*/ 	.word	0x0000afb0


	//   ....[58]....
        /*02b4*/ 	.word	0x0000b0c0


	//   ....[59]....
        /*02b8*/ 	.word	0x0000b0e0


	//   ....[60]....
        /*02bc*/ 	.word	0x0000b7b0


	//   ....[61]....
        /*02c0*/ 	.word	0x0000b7c0


	//   ....[62]....
        /*02c4*/ 	.word	0x0000b8c0


	//   ....[63]....
        /*02c8*/ 	.word	0x0000b8e0


	//   ....[64]....
        /*02cc*/ 	.word	0x0000baa0


	//   ....[65]....
        /*02d0*/ 	.word	0x0000ca90


	//   ....[66]....
        /*02d4*/ 	.word	0x0000d860


	//   ....[67]....
        /*02d8*/ 	.word	0x0000d890


	//   ....[68]....
        /*02dc*/ 	.word	0x0000d8c0


	//   ....[69]....
        /*02e0*/ 	.word	0x0000d8e0


	//   ....[70]....
        /*02e4*/ 	.word	0x0000d8f0


	//   ....[71]....
        /*02e8*/ 	.word	0x0000d9c0


	//   ....[72]....
        /*02ec*/ 	.word	0x0000f320


	//   ....[73]....
        /*02f0*/ 	.word	0x0000f4b0


	//   ....[74]....
        /*02f4*/ 	.word	0x0000fa80


	//   ....[75]....
        /*02f8*/ 	.word	0x0000fc30


	//   ....[76]....
        /*02fc*/ 	.word	0x0000fc90


	//   ....[77]....
        /*0300*/ 	.word	0x0000fd20


	//   ....[78]....
        /*0304*/ 	.word	0x0000fe00


	//   ....[79]....
        /*0308*/ 	.word	0x0000fe90


	//   ....[80]....
        /*030c*/ 	.word	0x0000ff60


	//   ....[81]....
        /*0310*/ 	.word	0x000102a0


	//----- nvinfo : EIATTR_REG_RECONFIG
	.align		4
.L_261:
        /*0314*/ 	.byte	0x01, 0x54
	.zero		2


	//----- nvinfo : EIATTR_SYSCALL_OFFSETS
	.align		4
        /*0318*/ 	.byte	0x04, 0x46
        /*031a*/ 	.short	(.L_263 - .L_262)


	//   ....[0]....
.L_262:
        /*031c*/ 	.word	0x00001570


	//   ....[1]....
        /*0320*/ 	.word	0x0000c510


	//   ....[2]....
        /*0324*/ 	.word	0x0000c680


	//   ....[3]....
        /*0328*/ 	.word	0x0000c7d0


	//   ....[4]....
        /*032c*/ 	.word	0x0000c910


	//   ....[5]....
        /*0330*/ 	.word	0x0000d380


	//----- nvinfo : EIATTR_MBARRIER_INSTR_OFFSETS
	.align		4
.L_263:
        /*0334*/ 	.byte	0x04, 0x39
        /*0336*/ 	.short	(.L_265 - .L_264)


	//   ....[0]....
.L_264:
        /*0338*/ 	.word	0x00000270
        /*033c*/ 	.word	0x000000ff
        /*0340*/ 	.word	0x00019c00
        /*0344*/ 	.short	0x0100
        /*0346*/ 	.byte	0x08
	.zero		1


	//   ....[1]....
        /*0348*/ 	.word	0x00000280
        /*034c*/ 	.word	0x000000ff
        /*0350*/ 	.word	0x00019c20
        /*0354*/ 	.short	0x0100
        /*0356*/ 	.byte	0x08
	.zero		1


	//   ....[2]....
        /*0358*/ 	.word	0x00000370
        /*035c*/ 	.word	0x000000ff
        /*0360*/ 	.word	0x00019c30
        /*0364*/ 	.short	0x0100
        /*0366*/ 	.byte	0x08
	.zero		1


	//   ....[3]....
        /*0368*/ 	.word	0x00000380
        /*036c*/ 	.word	0x000000ff
        /*0370*/ 	.word	0x00019c40
        /*0374*/ 	.short	0x0100
        /*0376*/ 	.byte	0x08
	.zero		1


	//   ....[4]....
        /*0378*/ 	.word	0x00000390
        /*037c*/ 	.word	0x000000ff
        /*0380*/ 	.word	0x00019c38
        /*0384*/ 	.short	0x0100
        /*0386*/ 	.byte	0x08
	.zero		1


	//   ....[5]....
        /*0388*/ 	.word	0x000003a0
        /*038c*/ 	.word	0x000000ff
        /*0390*/ 	.word	0x00019c48
        /*0394*/ 	.short	0x0100
        /*0396*/ 	.byte	0x08
	.zero		1


	//   ....[6]....
        /*0398*/ 	.word	0x000004d0
        /*039c*/ 	.word	0x000000ff
        /*03a0*/ 	.word	0x00019c50
        /*03a4*/ 	.short	0x0100
        /*03a6*/ 	.byte	0x08
	.zero		1


	//   ....[7]....
        /*03a8*/ 	.word	0x000004e0
        /*03ac*/ 	.word	0x000000ff
        /*03b0*/ 	.word	0x00019c60
        /*03b4*/ 	.short	0x0100
        /*03b6*/ 	.byte	0x08
	.zero		1


	//   ....[8]....
        /*03b8*/ 	.word	0x000004f0
        /*03bc*/ 	.word	0x000000ff
        /*03c0*/ 	.word	0x00019c58
        /*03c4*/ 	.short	0x0100
        /*03c6*/ 	.byte	0x08
	.zero		1


	//   ....[9]....
        /*03c8*/ 	.word	0x00000500
        /*03cc*/ 	.word	0x000000ff
        /*03d0*/ 	.word	0x00019c68
        /*03d4*/ 	.short	0x0100
        /*03d6*/ 	.byte	0x08
	.zero		1


	//   ....[10]....
        /*03d8*/ 	.word	0x000005f0
        /*03dc*/ 	.word	0x000000ff
        /*03e0*/ 	.word	0x00019c70
        /*03e4*/ 	.short	0x0100
        /*03e6*/ 	.byte	0x06
	.zero		1


	//   ....[11]....
        /*03e8*/ 	.word	0x00000600
        /*03ec*/ 	.word	0x000000ff
        /*03f0*/ 	.word	0x00019c80
        /*03f4*/ 	.short	0x0100
        /*03f6*/ 	.byte	0x06
	.zero		1


	//   ....[12]....
        /*03f8*/ 	.word	0x00000610
        /*03fc*/ 	.word	0x000000ff
        /*0400*/ 	.word	0x00019c78
        /*0404*/ 	.short	0x0100
        /*0406*/ 	.byte	0x06
	.zero		1


	//   ....[13]....
        /*0408*/ 	.word	0x00000620
        /*040c*/ 	.word	0x000000ff
        /*0410*/ 	.word	0x00019c88
        /*0414*/ 	.short	0x0100
        /*0416*/ 	.byte	0x06
	.zero		1


	//   ....[14]....
        /*0418*/ 	.word	0x00000750
        /*041c*/ 	.word	0x000000ff
        /*0420*/ 	.word	0x00019c90
        /*0424*/ 	.short	0x0100
        /*0426*/ 	.byte	0x08
	.zero		1


	//   ....[15]....
        /*0428*/ 	.word	0x00000760
        /*042c*/ 	.word	0x000000ff
        /*0430*/ 	.word	0x00019ca0
        /*0434*/ 	.short	0x0100
        /*0436*/ 	.byte	0x08
	.zero		1


	//   ....[16]....
        /*0438*/ 	.word	0x00000770
        /*043c*/ 	.word	0x000000ff
        /*0440*/ 	.word	0x00019c98
        /*0444*/ 	.short	0x0100
        /*0446*/ 	.byte	0x08
	.zero		1


	//   ....[17]....
        /*0448*/ 	.word	0x00000780
        /*044c*/ 	.word	0x000000ff
        /*0450*/ 	.word	0x00019ca8
        /*0454*/ 	.short	0x0100
        /*0456*/ 	.byte	0x08
	.zero		1


	//   ....[18]....
        /*0458*/ 	.word	0x000008b0
        /*045c*/ 	.word	0x000000ff
        /*0460*/ 	.word	0x00019cb0
        /*0464*/ 	.short	0x0100
        /*0466*/ 	.byte	0x08
	.zero		1


	//   ....[19]....
        /*0468*/ 	.word	0x000008c0
        /*046c*/ 	.word	0x000000ff
        /*0470*/ 	.word	0x00019cc0
        /*0474*/ 	.short	0x0100
        /*0476*/ 	.byte	0x08
	.zero		1


	//   ....[20]....
        /*0478*/ 	.word	0x000008d0
        /*047c*/ 	.word	0x000000ff
        /*0480*/ 	.word	0x00019cb8
        /*0484*/ 	.short	0x0100
        /*0486*/ 	.byte	0x08
	.zero		1


	//   ....[21]....
        /*0488*/ 	.word	0x000008e0
        /*048c*/ 	.word	0x000000ff
        /*0490*/ 	.word	0x00019cc8
        /*0494*/ 	.short	0x0100
        /*0496*/ 	.byte	0x08
	.zero		1


	//   ....[22]....
        /*0498*/ 	.word	0x000018c0
        /*049c*/ 	.word	0x000000ff
        /*04a0*/ 	.word	0x00019c00
        /*04a4*/ 	.short	0x010a
        /*04a6*/ 	.byte	0x2d
	.zero		1


	//   ....[23]....
        /*04a8*/ 	.word	0x00001960
        /*04ac*/ 	.word	0x00000002
        /*04b0*/ 	.word	0x00019c30
        /*04b4*/ 	.short	0x010a
        /*04b6*/ 	.byte	0x3f
	.zero		1


	//   ....[24]....
        /*04b8*/ 	.word	0x000019c0
        /*04bc*/ 	.word	0x00000002
        /*04c0*/ 	.word	0x00019c30
        /*04c4*/ 	.short	0x010a
        /*04c6*/ 	.byte	0x3f
	.zero		1


	//   ....[25]....
        /*04c8*/ 	.word	0x00003b20
        /*04cc*/ 	.word	0x00000030
        /*04d0*/ 	.word	0x00000000
        /*04d4*/ 	.short	0x0101
        /*04d6*/ 	.byte	0x3f
	.zero		1


	//   ....[26]....
        /*04d8*/ 	.word	0x000043c0
        /*04dc*/ 	.word	0x000000ff
        /*04e0*/ 	.word	0x00019c30
        /*04e4*/ 	.short	0x010a
        /*04e6*/ 	.byte	0x17
	.zero		1


	//   ....[27]....
        /*04e8*/ 	.word	0x00004400
        /*04ec*/ 	.word	0x000000ff
        /*04f0*/ 	.word	0x00019c30
        /*04f4*/ 	.short	0x010a
        /*04f6*/ 	.byte	0x17
	.zero		1


	//   ....[28]....
        /*04f8*/ 	.word	0x00004560
        /*04fc*/ 	.word	0x000000ff
        /*0500*/ 	.word	0x00019c50
        /*0504*/ 	.short	0x010a
        /*0506*/ 	.byte	0x0e
	.zero		1


	//   ....[29]....
        /*0508*/ 	.word	0x000045a0
        /*050c*/ 	.word	0x000000ff
        /*0510*/ 	.word	0x00019c50
        /*0514*/ 	.short	0x010a
        /*0516*/ 	.byte	0x0e
	.zero		1


	//   ....[30]....
        /*0518*/ 	.word	0x00006840
        /*051c*/ 	.word	0x00000002
        /*0520*/ 	.word	0x00000000
        /*0524*/ 	.short	0x0101
        /*0526*/ 	.byte	0x3f
	.zero		1


	//   ....[31]....
        /*0528*/ 	.word	0x00006b30
        /*052c*/ 	.word	0x000000ff
        /*0530*/ 	.word	0x00000000
        /*0534*/ 	.short	0x0101
        /*0536*/ 	.byte	0x06
	.zero		1


	//   ....[32]....
        /*0538*/ 	.word	0x000070f0
        /*053c*/ 	.word	0x000000ff
        /*0540*/ 	.word	0x00019c30
        /*0544*/ 	.short	0x010a
        /*0546*/ 	.byte	0x06
	.zero		1


	//   ....[33]....
        /*0548*/ 	.word	0x00007130
        /*054c*/ 	.word	0x000000ff
        /*0550*/ 	.word	0x00019c30
        /*0554*/ 	.short	0x010a
        /*0556*/ 	.byte	0x06
	.zero		1


	//   ....[34]....
        /*0558*/ 	.word	0x00007290
        /*055c*/ 	.word	0x000000ff
        /*0560*/ 	.word	0x00019c50
        /*0564*/ 	.short	0x010a
        /*0566*/ 	.byte	0x0e
	.zero		1


	//   ....[35]....
        /*0568*/ 	.word	0x000072d0
        /*056c*/ 	.word	0x000000ff
        /*0570*/ 	.word	0x00019c50
        /*0574*/ 	.short	0x010a
        /*0576*/ 	.byte	0x0e
	.zero		1


	//   ....[36]....
        /*0578*/ 	.word	0x00008c50
        /*057c*/ 	.word	0x00000002
        /*0580*/ 	.word	0x00000000
        /*0584*/ 	.short	0x0101
        /*0586*/ 	.byte	0x3f
	.zero		1


	//   ....[37]....
        /*0588*/ 	.word	0x00008f00
        /*058c*/ 	.word	0x000000ff
        /*0590*/ 	.word	0x00000000
        /*0594*/ 	.short	0x0101
        /*0596*/ 	.byte	0x06
	.zero		1


	//   ....[38]....
        /*0598*/ 	.word	0x00009430
        /*059c*/ 	.word	0x000000ff
        /*05a0*/ 	.word	0x00019c50
        /*05a4*/ 	.short	0x010a
        /*05a6*/ 	.byte	0x0b
	.zero		1


	//   ....[39]....
        /*05a8*/ 	.word	0x00009470
        /*05ac*/ 	.word	0x000000ff
        /*05b0*/ 	.word	0x00019c50
        /*05b4*/ 	.short	0x010a
        /*05b6*/ 	.byte	0x0b
	.zero		1


	//   ....[40]....
        /*05b8*/ 	.word	0x00009a80
        /*05bc*/ 	.word	0x000000ff
        /*05c0*/ 	.word	0x00000000
        /*05c4*/ 	.short	0x0101
        /*05c6*/ 	.byte	0x04
	.zero		1


	//   ....[41]....
        /*05c8*/ 	.word	0x0000afa0
        /*05cc*/ 	.word	0x00000003
        /*05d0*/ 	.word	0x00000000
        /*05d4*/ 	.short	0x0101
        /*05d6*/ 	.byte	0x3f
	.zero		1


	//   ....[42]....
        /*05d8*/ 	.word	0x0000ccd0
        /*05dc*/ 	.word	0x00000005
        /*05e0*/ 	.word	0x00019c80
        /*05e4*/ 	.short	0x010a
        /*05e6*/ 	.byte	0x3f
	.zero		1


	//   ....[43]....
        /*05e8*/ 	.word	0x0000cf30
        /*05ec*/ 	.word	0x00000005
        /*05f0*/ 	.word	0x00019c40
        /*05f4*/ 	.short	0x010a
        /*05f6*/ 	.byte	0x3f
	.zero		1


	//   ....[44]....
        /*05f8*/ 	.word	0x0000dad0
        /*05fc*/ 	.word	0x00000011
        /*0600*/ 	.word	0x00019c00
        /*0604*/ 	.short	0x0107
        /*0606*/ 	.byte	0x3f
	.zero		1


	//   ....[45]....
        /*0608*/ 	.word	0x0000dbd0
        /*060c*/ 	.word	0x00000011
        /*0610*/ 	.word	0x00019c00
        /*0614*/ 	.short	0x0101
        /*0616*/ 	.byte	0x3f
	.zero		1


	//   ....[46]....
        /*0618*/ 	.word	0x0000dbf0
        /*061c*/ 	.word	0x00000011
        /*0620*/ 	.word	0x00019c20
        /*0624*/ 	.short	0x010a
        /*0626*/ 	.byte	0x3f
	.zero		1


	//   ....[47]....
        /*0628*/ 	.word	0x0000ded0
        /*062c*/ 	.word	0x00000004
        /*0630*/ 	.word	0x00019c80
        /*0634*/ 	.short	0x010a
        /*0636*/ 	.byte	0x3f
	.zero		1


	//   ....[48]....
        /*0638*/ 	.word	0x0000e2f0
        /*063c*/ 	.word	0x00000004
        /*0640*/ 	.word	0x00019c40
        /*0644*/ 	.short	0x010a
        /*0646*/ 	.byte	0x3f
	.zero		1


	//   ....[49]....
        /*0648*/ 	.word	0x0000e790
        /*064c*/ 	.word	0x00000003
        /*0650*/ 	.word	0x00019c70
        /*0654*/ 	.short	0x010a
        /*0656*/ 	.byte	0x3f
	.zero		1


	//   ....[50]....
        /*0658*/ 	.word	0x0000e810
        /*065c*/ 	.word	0x00000003
        /*0660*/ 	.word	0x00019c60
        /*0664*/ 	.short	0x010a
        /*0666*/ 	.byte	0x3f
	.zero		1


	//   ....[51]....
        /*0668*/ 	.word	0x0000eb60
        /*066c*/ 	.word	0x00000003
        /*0670*/ 	.word	0x00019c50
        /*0674*/ 	.short	0x0101
        /*0676*/ 	.byte	0x3f
	.zero		1


	//   ....[52]....
        /*0678*/ 	.word	0x0000ebe0
        /*067c*/ 	.word	0x00000002
        /*0680*/ 	.word	0x00000000
        /*0684*/ 	.short	0x0101
        /*0686*/ 	.byte	0x3f
	.zero		1


	//   ....[53]....
        /*0688*/ 	.word	0x0000edd0
        /*068c*/ 	.word	0x00000003
        /*0690*/ 	.word	0x00019c70
        /*0694*/ 	.short	0x010a
        /*0696*/ 	.byte	0x3f
	.zero		1


	//   ....[54]....
        /*0698*/ 	.word	0x0000ee40
        /*069c*/ 	.word	0x00000003
        /*06a0*/ 	.word	0x00019c60
        /*06a4*/ 	.short	0x010a
        /*06a6*/ 	.byte	0x3f
	.zero		1


	//   ....[55]....
        /*06a8*/ 	.word	0x0000f190
        /*06ac*/ 	.word	0x00000003
        /*06b0*/ 	.word	0x00019c50
        /*06b4*/ 	.short	0x0101
        /*06b6*/ 	.byte	0x3f
	.zero		1


	//   ....[56]....
        /*06b8*/ 	.word	0x0000f200
        /*06bc*/ 	.word	0x00000000
        /*06c0*/ 	.word	0x00000000
        /*06c4*/ 	.short	0x0101
        /*06c6*/ 	.byte	0x3f
	.zero		1


	//   ....[57]....
        /*06c8*/ 	.word	0x0000f430
        /*06cc*/ 	.word	0x00000007
        /*06d0*/ 	.word	0x00019c20
        /*06d4*/ 	.short	0x010a
        /*06d6*/ 	.byte	0x3f
	.zero		1


	//   ....[58]....
        /*06d8*/ 	.word	0x0000f5d0
        /*06dc*/ 	.word	0x00000005
        /*06e0*/ 	.word	0x00000000
        /*06e4*/ 	.short	0x010a
        /*06e6*/ 	.byte	0x3f
	.zero		1


	//   ....[59]....
        /*06e8*/ 	.word	0x0000f640
        /*06ec*/ 	.word	0x00000003
        /*06f0*/ 	.word	0x00000000
        /*06f4*/ 	.short	0x010a
        /*06f6*/ 	.byte	0x3f
	.zero		1


	//   ....[60]....
        /*06f8*/ 	.word	0x0000f690
        /*06fc*/ 	.word	0x00000003
        /*0700*/ 	.word	0x00019c60
        /*0704*/ 	.short	0x010a
        /*0706*/ 	.byte	0x3f
	.zero		1


	//   ....[61]....
        /*0708*/ 	.word	0x0000f6e0
        /*070c*/ 	.word	0x00000005
        /*0710*/ 	.word	0x00019c60
        /*0714*/ 	.short	0x010a
        /*0716*/ 	.byte	0x3f
	.zero		1


	//   ....[62]....
        /*0718*/ 	.word	0x0000f720
        /*071c*/ 	.word	0x00000003
        /*0720*/ 	.word	0x00019c80
        /*0724*/ 	.short	0x010a
        /*0726*/ 	.byte	0x3f
	.zero		1


	//   ....[63]....
        /*0728*/ 	.word	0x0000f740
        /*072c*/ 	.word	0x00000005
        /*0730*/ 	.word	0x00019c80
        /*0734*/ 	.short	0x010a
        /*0736*/ 	.byte	0x3f
	.zero		1


	//   ....[64]....
        /*0738*/ 	.word	0x0000f7b0
        /*073c*/ 	.word	0x00000003
        /*0740*/ 	.word	0x00019c00
        /*0744*/ 	.short	0x010a
        /*0746*/ 	.byte	0x3f
	.zero		1


	//   ....[65]....
        /*0748*/ 	.word	0x0000f800
        /*074c*/ 	.word	0x00000002
        /*0750*/ 	.word	0x00019c30
        /*0754*/ 	.short	0x010a
        /*0756*/ 	.byte	0x3f
	.zero		1


	//   ....[66]....
        /*0758*/ 	.word	0x0000f860
        /*075c*/ 	.word	0x00000007
        /*0760*/ 	.word	0x00019c30
        /*0764*/ 	.short	0x010a
        /*0766*/ 	.byte	0x3f
	.zero		1


	//   ....[67]....
        /*0768*/ 	.word	0x0000f8c0
        /*076c*/ 	.word	0x00000007
        /*0770*/ 	.word	0x00019c50
        /*0774*/ 	.short	0x010a
        /*0776*/ 	.byte	0x3f
	.zero		1


	//   ....[68]....
        /*0778*/ 	.word	0x0000f920
        /*077c*/ 	.word	0x00000007
        /*0780*/ 	.word	0x00019c30
        /*0784*/ 	.short	0x010a
        /*0786*/ 	.byte	0x3f
	.zero		1


	//   ....[69]....
        /*0788*/ 	.word	0x0000f980
        /*078c*/ 	.word	0x00000007
        /*0790*/ 	.word	0x00019c50
        /*0794*/ 	.short	0x010a
        /*0796*/ 	.byte	0x3f
	.zero		1


	//   ....[70]....
        /*0798*/ 	.word	0x0000f9e0
        /*079c*/ 	.word	0x00000005
        /*07a0*/ 	.word	0x00019c50
        /*07a4*/ 	.short	0x010a
        /*07a6*/ 	.byte	0x3f
	.zero		1


	//   ....[71]....
        /*07a8*/ 	.word	0x0000fb30
        /*07ac*/ 	.word	0x00000005
        /*07b0*/ 	.word	0x00019c80
        /*07b4*/ 	.short	0x010a
        /*07b6*/ 	.byte	0x3f
	.zero		1


	//   ....[72]....
        /*07b8*/ 	.word	0x0000fb80
        /*07bc*/ 	.word	0x00000005
        /*07c0*/ 	.word	0x00019c40
        /*07c4*/ 	.short	0x010a
        /*07c6*/ 	.byte	0x3f
	.zero		1


	//   ....[73]....
        /*07c8*/ 	.word	0x0000ff90
        /*07cc*/ 	.word	0x00000011
        /*07d0*/ 	.word	0x00019c20
        /*07d4*/ 	.short	0x010a
        /*07d6*/ 	.byte	0x3f
	.zero		1


	//   ....[74]....
        /*07d8*/ 	.word	0x0000ffe0
        /*07dc*/ 	.word	0x00000004
        /*07e0*/ 	.word	0x00019c80
        /*07e4*/ 	.short	0x010a
        /*07e6*/ 	.byte	0x3f
	.zero		1


	//   ....[75]....
        /*07e8*/ 	.word	0x00010030
        /*07ec*/ 	.word	0x00000004
        /*07f0*/ 	.word	0x00019c40
        /*07f4*/ 	.short	0x010a
        /*07f6*/ 	.byte	0x3f
	.zero		1


	//   ....[76]....
        /*07f8*/ 	.word	0x00010080
        /*07fc*/ 	.word	0x00000003
        /*0800*/ 	.word	0x00019c70
        /*0804*/ 	.short	0x010a
        /*0806*/ 	.byte	0x3f
	.zero		1


	//   ....[77]....
        /*0808*/ 	.word	0x000100d0
        /*080c*/ 	.word	0x00000003
        /*0810*/ 	.word	0x00019c60
        /*0814*/ 	.short	0x010a
        /*0816*/ 	.byte	0x3f
	.zero		1


	//   ....[78]....
        /*0818*/ 	.word	0x00010120
        /*081c*/ 	.word	0x00000003
        /*0820*/ 	.word	0x00019c70
        /*0824*/ 	.short	0x010a
        /*0826*/ 	.byte	0x3f
	.zero		1


	//   ....[79]....
        /*0828*/ 	.word	0x00010170
        /*082c*/ 	.word	0x00000003
        /*0830*/ 	.word	0x00019c60
        /*0834*/ 	.short	0x010a
        /*0836*/ 	.byte	0x3f
	.zero		1


	//   ....[80]....
        /*0838*/ 	.word	0x000101c0
        /*083c*/ 	.word	0x00000007
        /*0840*/ 	.word	0x00019c20
        /*0844*/ 	.short	0x010a
        /*0846*/ 	.byte	0x3f
	.zero		1


	//   ....[81]....
        /*0848*/ 	.word	0x00010360
        /*084c*/ 	.word	0x00000005
        /*0850*/ 	.word	0x00000000
        /*0854*/ 	.short	0x010a
        /*0856*/ 	.byte	0x3f
	.zero		1


	//   ....[82]....
        /*0858*/ 	.word	0x000103b0
        /*085c*/ 	.word	0x00000003
        /*0860*/ 	.word	0x00000000
        /*0864*/ 	.short	0x010a
        /*0866*/ 	.byte	0x3f
	.zero		1


	//   ....[83]....
        /*0868*/ 	.word	0x00010400
        /*086c*/ 	.word	0x00000003
        /*0870*/ 	.word	0x00019c60
        /*0874*/ 	.short	0x010a
        /*0876*/ 	.byte	0x3f
	.zero		1


	//   ....[84]....
        /*0878*/ 	.word	0x00010450
        /*087c*/ 	.word	0x00000005
        /*0880*/ 	.word	0x00019c60
        /*0884*/ 	.short	0x010a
        /*0886*/ 	.byte	0x3f
	.zero		1


	//   ....[85]....
        /*0888*/ 	.word	0x000104a0
        /*088c*/ 	.word	0x00000003
        /*0890*/ 	.word	0x00019c80
        /*0894*/ 	.short	0x010a
        /*0896*/ 	.byte	0x3f
	.zero		1


	//----- nvinfo : EIATTR_NUM_MBARRIERS
	.align		4
.L_265:
        /*0898*/ 	.byte	0x03, 0x38
        /*089a*/ 	.short	0x0016


	//----- nvinfo : EIATTR_EXIT_INSTR_OFFSETS
	.align		4
        /*089c*/ 	.byte	0x04, 0x1c
        /*089e*/ 	.short	(.L_267 - .L_266)


	//   ....[0]....
.L_266:
        /*08a0*/ 	.word	0x00000a00


	//   ....[1]....
        /*08a4*/ 	.word	0x0000ba10


	//   ....[2]....
        /*08a8*/ 	.word	0x0000f790


	//----- nvinfo : EIATTR_MAX_THREADS
	.align		4
.L_267:
        /*08ac*/ 	.byte	0x04, 0x05
        /*08ae*/ 	.short	(.L_269 - .L_268)
.L_268:
        /*08b0*/ 	.word	0x00000200
        /*08b4*/ 	.word	0x00000001
        /*08b8*/ 	.word	0x00000001


	//----- nvinfo : EIATTR_CRS_STACK_SIZE
	.align		4
.L_269:
        /*08bc*/ 	.byte	0x04, 0x1e
        /*08be*/ 	.short	(.L_271 - .L_270)
.L_270:
        /*08c0*/ 	.word	0x00000000


	//----- nvinfo : EIATTR_CBANK_PARAM_SIZE
	.align		4
.L_271:
        /*08c4*/ 	.byte	0x03, 0x19
        /*08c6*/ 	.short	0x0af0


	//----- nvinfo : EIATTR_PARAM_CBANK
	.align		4
        /*08c8*/ 	.byte	0x04, 0x0a
        /*08ca*/ 	.short	(.L_273 - .L_272)
	.align		4
.L_272:
        /*08cc*/ 	.word	index@(.nv.constant0._ZN7cutlass13device_kernelIN5flash11enable_sm90INS1_16FlashAttnFwdSm90INS1_25CollectiveMainloopFwdSm90ILi2EN4cute5tupleIJNS5_1CILi1EEES8_S8_EEENS6_IJNS7_ILi192EEENS7_ILi128EEENS7_ILi96EEEEEELi96ENS_12float_e4m3_tEfNS_4arch4Sm90ELb1ELb0ELb1ELb0ELb0ELb0ELb0ELb1ELb1ELb1ELb0ELb0EEENS1_21CollectiveEpilogueFwdINS6_IJSA_SC_SB_EEES9_NS_10bfloat16_tESG_Li384ELb0ELb1ELb0ELb1EEENS1_30DynamicPersistentTileSchedulerILi384ELi128ELb0ELb1ELb1EEEEEEEEEvNT_6ParamsE)
        /*08d0*/ 	.short	0x0210
        /*08d2*/ 	.short	0x0af0


	//----- nvinfo : EIATTR_SW_WAR
	.align		4
.L_273:
        /*08d4*/ 	.byte	0x04, 0x36
        /*08d6*/ 	.short	(.L_275 - .L_274)
.L_274:
        /*08d8*/ 	.word	0x00000008
.L_275:


//--------------------- .nv.info._ZN7cutlass13device_kernelIN5flash11enable_sm90INS1_16FlashAttnFwdSm90INS1_25CollectiveMainloopFwdSm90ILi2EN4cute5tupleIJNS5_1CILi1EEES8_S8_EEENS6_IJNS7_ILi192EEENS7_ILi128EEENS7_ILi96EEEEEELi96ENS_12float_e4m3_tEfNS_4arch4Sm90ELb1ELb0ELb1ELb1ELb0ELb0ELb0ELb1ELb1ELb1ELb0ELb0EEENS1_21CollectiveEpilogueFwdINS6_IJSA_SC_SB_EEES9_NS_10bfloat16_tESG_Li384ELb1ELb1ELb0ELb1EEENS1_36VarlenDynamicPersistentTileSchedulerILi192ELi128ELi384ELi128ELb0ELb1ELb1ELb1ELb1ELb1EEEEEEEEEvNT_6ParamsE --------------------------
	.section	.nv.info._ZN7cutlass13device_kernelIN5flash11enable_sm90INS1_16FlashAttnFwdSm90INS1_25CollectiveMainloopFwdSm90ILi2EN4cute5tupleIJNS5_1CILi1EEES8_S8_EEENS6_IJNS7_ILi192EEENS7_ILi128EEENS7_ILi96EEEEEELi96ENS_12float_e4m3_tEfNS_4arch4Sm90ELb1ELb0ELb1ELb1ELb0ELb0ELb0ELb1ELb1ELb1ELb0ELb0EEENS1_21CollectiveEpilogueFwdINS6_IJSA_SC_SB_EEES9_NS_10bfloat16_tESG_Li384ELb1ELb1ELb0ELb1EEENS1_36VarlenDynamicPersistentTileSchedulerILi192ELi128ELi384ELi128ELb0ELb1ELb1ELb1ELb1ELb1EEEEEEEEEvNT_6ParamsE,"",@"SHT_CUDA_INFO"
	.sectionflags	@""
	.align	4


	//----- nvinfo : EIATTR_CUDA_API_VERSION
	.align		4
        /*0000*/ 	.byte	0x04, 0x37
        /*0002*/ 	.short	(.L_277 - .L_276)
.L_276:
        /*0004*/ 	.word	0x00000082


	//----- nvinfo : EIATTR_KPARAM_INFO
	.align		4
.L_277:
        /*0008*/ 	.byte	0x04, 0x17
        /*000a*/ 	.short	(.L_279 - .L_278)
.L_278:
        /*000c*/ 	.word	0x00000000
        /*0010*/ 	.short	0x0000
        /*0012*/ 	.short	0x0070
        /*0014*/ 	.byte	0x00, 0xf0, 0x01, 0x2a


	//----- nvinfo : EIATTR_SPARSE_MMA_MASK
	.align		4
.L_279:
        /*0018*/ 	.byte	0x03, 0x50
        /*001a*/ 	.short	0x0000


	//----- nvinfo : EIATTR_MAXREG_COUNT
	.align		4
        /*001c*/ 	.byte	0x03, 0x1b
        /*001e*/ 	.short	0x0080


	//----- nvinfo : EIATTR_NUM_BARRIERS
	.align		4
        /*0020*/ 	.byte	0x02, 0x4c
        /*0022*/ 	.byte	0x09
	.zero		1


	//----- nvinfo : EIATTR_EXTERNS
	.align		4
        /*0024*/ 	.byte	0x04, 0x0f
        /*0026*/ 	.short	(.L_281 - .L_280)


	//   ....[0]....
	.align		4
.L_280:
        /*0028*/ 	.word	index@(__assertfail)


	//----- nvinfo : EIATTR_ANNOTATIONS
	.align		4
.L_281:
        /*002c*/ 	.byte	0x04, 0x55
        /*002e*/ 	.short	(.L_283 - .L_282)


	//   ....[0]....
.L_282:
        /* <DEDUP_REMOVED lines=9> */


	//----- nvinfo : EIATTR_MERCURY_ISA_VERSION
	.align		4
.L_283:
        /*00b0*/ 	.byte	0x03, 0x5f
        /*00b2*/ 	.short	0x0101


	//----- nvinfo : EIATTR_UNUSED_LOAD_BYTE_OFFSET
	.align		4
        /*00b4*/ 	.byte	0x04, 0x44
        /*00b6*/ 	.short	(.L_285 - .L_284)


	//   ....[0]....
.L_284:
        /*00b8*/ 	.word	0x00000a00
        /*00bc*/ 	.word	0x0000fff0


	//   ....[1]....
        /*00c0*/ 	.word	0x00009ef0
        /*00c4*/ 	.word	0x0000fff0


	//----- nvinfo : EIATTR_INT_WARP_WIDE_INSTR_OFFSETS
	.align		4
.L_285:
        /*00c8*/ 	.byte	0x04, 0x31
        /*00ca*/ 	.short	(.L_287 - .L_286)


	//   ....[0]....
.L_286:
        /*00cc*/ 	.word	0x00000130


	//   ....[1]....
        /*00d0*/ 	.word	0x00000170


	//   ....[2]....
        /*00d4*/ 	.word	0x000001e0


	//   ....[3]....
        /*00d8*/ 	.word	0x0000d620


	//   ....[4]....
        /*00dc*/ 	.word	0x0000d6b0


	//   ....[5]....
        /*00e0*/ 	.word	0x0000ffa0


	//   ....[6]....
        /*00e4*/ 	.word	0x00010030


	//----- nvinfo : EIATTR_COOP_GROUP_MASK_REGIDS
	.align		4
.L_287:
        /*00e8*/ 	.byte	0x04, 0x29
        /*00ea*/ 	.short	(.L_289 - .L_288)


	//   ....[0]....
.L_288:
        /*00ec*/ 	.word	0xffffffff


	//   ....[1]....
        /*00f0*/ 	.word	0xffffffff


	//   ....[2]....
        /*00f4*/ 	.word	0xffffffff


	//   ....[3]....
        /*00f8*/ 	.word	0xffffffff


	//   ....[4]....
        /*00fc*/ 	.word	0xffffffff


	//   ....[5]....
        /*0100*/ 	.word	0xffffffff


	//   ....[6]....
        /*0104*/ 	.word	0xffffffff


	//   ....[7]....
        /*0108*/ 	.word	0xffffffff


	//   ....[8]....
        /*010c*/ 	.word	0xffffffff


	//   ....[9]....
        /*0110*/ 	.word	0xffffffff


	//   ....[10]....
        /*0114*/ 	.word	0xffffffff


	//   ....[11]....
        /*0118*/ 	.word	0xffffffff


	//   ....[12]....
        /*011c*/ 	.word	0xffffffff


	//   ....[13]....
        /*0120*/ 	.word	0xffffffff


	//   ....[14]....
        /*0124*/ 	.word	0xffffffff


	//   ....[15]....
        /*0128*/ 	.word	0xffffffff


	//   ....[16]....
        /*012c*/ 	.word	0xffffffff


	//   ....[17]....
        /*0130*/ 	.word	0xffffffff


	//   ....[18]....
        /*0134*/ 	.word	0xffffffff


	//   ....[19]....
        /*0138*/ 	.word	0xffffffff


	//   ....[20]....
        /*013c*/ 	.word	0xffffffff


	//   ....[21]....
        /*0140*/ 	.word	0xffffffff


	//   ....[22]....
        /*0144*/ 	.word	0xffffffff


	//   ....[23]....
        /*0148*/ 	.word	0xffffffff


	//   ....[24]....
        /*014c*/ 	.word	0xffffffff


	//   ....[25]....
        /*0150*/ 	.word	0xffffffff


	//   ....[26]....
        /*0154*/ 	.word	0xffffffff


	//   ....[27]....
        /*0158*/ 	.word	0xffffffff


	//   ....[28]....
        /*015c*/ 	.word	0xffffffff


	//   ....[29]....
        /*0160*/ 	.word	0xffffffff


	//   ....[30]....
        /*0164*/ 	.word	0xffffffff


	//   ....[31]....
        /*0168*/ 	.word	0xffffffff


	//   ....[32]....
        /*016c*/ 	.word	0xffffffff


	//   ....[33]....
        /*0170*/ 	.word	0xffffffff


	//   ....[34]....
        /*0174*/ 	.word	0xffffffff


	//   ....[35]....
        /*0178*/ 	.word	0xffffffff


	//   ....[36]....
        /*017c*/ 	.word	0xffffffff


	//   ....[37]....
        /*0180*/ 	.word	0xffffffff


	//   ....[38]....
        /*0184*/ 	.word	0xffffffff


	//   ....[39]....
        /*0188*/ 	.word	0xffffffff


	//   ....[40]....
        /*018c*/ 	.word	0xffffffff


	//   ....[41]....
        /*0190*/ 	.word	0xffffffff


	//   ....[42]....
        /*0194*/ 	.word	0xffffffff


	//   ....[43]....
        /*0198*/ 	.word	0xffffffff


	//   ....[44]....
        /*019c*/ 	.word	0xffffffff


	//   ....[45]....
        /*01a0*/ 	.word	0xffffffff


	//   ....[46]....
        /*01a4*/ 	.word	0xffffffff


	//   ....[47]....
        /*01a8*/ 	.word	0xffffffff


	//   ....[48]....
        /*01ac*/ 	.word	0xffffffff


	//   ....[49]....
        /*01b0*/ 	.word	0xffffffff


	//   ....[50]....
        /*01b4*/ 	.word	0xffffffff


	//   ....[51]....
        /*01b8*/ 	.word	0xffffffff


	//   ....[52]....
        /*01bc*/ 	.word	0xffffffff


	//   ....[53]....
        /*01c0*/ 	.word	0xffffffff


	//   ....[54]....
        /*01c4*/ 	.word	0xffffffff


	//   ....[55]....
        /*01c8*/ 	.word	0xffffffff


	//   ....[56]....
        /*01cc*/ 	.word	0xffffffff


	//   ....[57]....
        /*01d0*/ 	.word	0xffffffff


	//   ....[58]....
        /*01d4*/ 	.word	0xffffffff


	//   ....[59]....
        /*01d8*/ 	.word	0xffffffff


	//   ....[60]....
        /*01dc*/ 	.word	0xffffffff


	//   ....[61]....
        /*01e0*/ 	.word	0xffffffff


	//   ....[62]....
        /*01e4*/ 	.word	0xffffffff


	//   ....[63]....
        /*01e8*/ 	.word	0xffffffff


	//   ....[64]....
        /*01ec*/ 	.word	0xffffffff


	//   ....[65]....
        /*01f0*/ 	.word	0xffffffff


	//   ....[66]....
        /*01f4*/ 	.word	0xffffffff


	//   ....[67]....
        /*01f8*/ 	.word	0xffffffff


	//   ....[68]....
        /*01fc*/ 	.word	0xffffffff


	//   ....[69]....
        /*0200*/ 	.word	0xffffffff


	//   ....[70]....
        /*0204*/ 	.word	0xffffffff


	//   ....[71]....
        /*0208*/ 	.word	0xffffffff


	//   ....[72]....
        /*020c*/ 	.word	0xffffffff


	//   ....[73]....
        /*0210*/ 	.word	0xffffffff


	//   ....[74]....
        /*0214*/ 	.word	0xffffffff


	//   ....[75]....
        /*0218*/ 	.word	0xffffffff


	//   ....[76]....
        /*021c*/ 	.word	0xffffffff


	//   ....[77]....
        /*0220*/ 	.word	0xffffffff


	//   ....[78]....
        /*0224*/ 	.word	0xffffffff


	//   ....[79]....
        /*0228*/ 	.word	0xffffffff


	//   ....[80]....
        /*022c*/ 	.word	0xffffffff


	//   ....[81]....
        /*0230*/ 	.word	0xffffffff


	//   ....[82]....
        /*0234*/ 	.word	0xffffffff


	//   ....[83]....
        /*0238*/ 	.word	0xffffffff


	//   ....[84]....
        /*023c*/ 	.word	0xffffffff


	//   ....[85]....
        /*0240*/ 	.word	0xffffffff


	//   ....[86]....
        /*0244*/ 	.word	0xffffffff


	//   ....[87]....
        /*0248*/ 	.word	0xffffffff


	//   ....[88]....
        /*024c*/ 	.word	0xffffffff


	//   ....[89]....
        /*0250*/ 	.word	0xffffffff


	//   ....[90]....
        /*0254*/ 	.word	0xffffffff


	//   ....[91]....
        /*0258*/ 	.word	0xffffffff


	//   ....[92]....
        /*025c*/ 	.word	0xffffffff


	//   ....[93]....
        /*0260*/ 	.word	0xffffffff


	//   ....[94]....
        /*0264*/ 	.word	0xffffffff


	//   ....[95]....
        /*0268*/ 	.word	0xffffffff


	//   ....[96]....
        /*026c*/ 	.word	0xffffffff


	//   ....[97]....
        /*0270*/ 	.word	0xffffffff


	//   ....[98]....
        /*0274*/ 	.word	0xffffffff


	//   ....[99]....
        /*0278*/ 	.word	0xffffffff


	//   ....[100]....
        /*027c*/ 	.word	0xffffffff


	//   ....[101]....
        /*0280*/ 	.word	0xffffffff


	//   ....[102]....
        /*0284*/ 	.word	0xffffffff


	//   ....[103]....
        /*0288*/ 	.word	0xffffffff


	//   ....[104]....
        /*028c*/ 	.word	0xffffffff


	//   ....[105]....
        /*0290*/ 	.word	0x0500000f


	//   ....[106]....
        /*0294*/ 	.word	0x0500000f


	//   ....[107]....
        /*0298*/ 	.word	0x0500000f


	//   ....[108]....
        /*029c*/ 	.word	0x0500000f


	//   ....[109]....
        /*02a0*/ 	.word	0x0500000f


	//   ....[110]....
        /*02a4*/ 	.word	0x0500000f


	//   ....[111]....
        /*02a8*/ 	.word	0x0500000f


	//   ....[112]....
        /*02ac*/ 	.word	0x0500000f


	//----- nvinfo : EIATTR_COOP_GROUP_INSTR_OFFSETS
	.align		4
.L_289:
        /*02b0*/ 	.byte	0x04, 0x28
        /*02b2*/ 	.short	(.L_291 - .L_290)


	//   ....[0]....
.L_290:
        /*02b4*/ 	.word	0x00000060


	//   ....[1]....
        /*02b8*/ 	.word	0x00000140


	//   ....[2]....
        /*02bc*/ 	.word	0x00000190


	//   ....[3]....
        /*02c0*/ 	.word	0x000003c0


	//   ....[4]....
        /*02c4*/ 	.word	0x00000520


	//   ....[5]....
        /*02c8*/ 	.word	0x00000640


	//   ....[6]....
        /*02cc*/ 	.word	0x000007a0


	//   ....[7]....
        /*02d0*/ 	.word	0x00001570


	//   ....[8]....
        /*02d4*/ 	.word	0x00001f10


	//   ....[9]....
        /*02d8*/ 	.word	0x00002500


	//   ....[10]....
        /*02dc*/ 	.word	0x00002cf0


	//   ....[11]....
        /*02e0*/ 	.word	0x00002d80


	//   ....[12]....
        /*02e4*/ 	.word	0x000037a0


	//   ....[13]....
        /*02e8*/ 	.word	0x00003830


	//   ....[14]....
        /*02ec*/ 	.word	0x00004980


	//   ....[15]....
        /*02f0*/ 	.word	0x00004b30


	//   ....[16]....
        /*02f4*/ 	.word	0x00005610


	//   ....[17]....
        /*02f8*/ 	.word	0x00005770


	//   ....[18]....
        /*02fc*/ 	.word	0x00006080


	//   ....[19]....
        /*0300*/ 	.word	0x000060f0


	//   ....[20]....
        /*0304*/ 	.word	0x000081e0


	//   ....[21]....
        /*0308*/ 	.word	0x00008200


	//   ....[22]....
        /*030c*/ 	.word	0x00008240


	//   ....[23]....
        /*0310*/ 	.word	0x00008250


	//   ....[24]....
        /*0314*/ 	.word	0x00009850


	//   ....[25]....
        /*0318*/ 	.word	0x00009870


	//   ....[26]....
        /*031c*/ 	.word	0x000098e0


	//   ....[27]....
        /*0320*/ 	.word	0x000098f0


	//   ....[28]....
        /*0324*/ 	.word	0x0000a5d0


	//   ....[29]....
        /*0328*/ 	.word	0x0000a5e0


	//   ....[30]....
        /*032c*/ 	.word	0x0000a5f0


	//   ....[31]....
        /*0330*/ 	.word	0x0000a600


	//   ....[32]....
        /*0334*/ 	.word	0x0000a610


	//   ....[33]....
        /*0338*/ 	.word	0x0000a620


	//   ....[34]....
        /*033c*/ 	.word	0x0000a630


	//   ....[35]....
        /*0340*/ 	.word	0x0000a640


	//   ....[36]....
        /*0344*/ 	.word	0x0000a660


	//   ....[37]....
        /*0348*/ 	.word	0x0000a670


	//   ....[38]....
        /*034c*/ 	.word	0x0000a6a0


	//   ....[39]....
        /*0350*/ 	.word	0x0000a6b0


	//   ....[40]....
        /*0354*/ 	.word	0x0000a6c0


	//   ....[41]....
        /*0358*/ 	.word	0x0000a6d0


	//   ....[42]....
        /*035c*/ 	.word	0x0000a700


	//   ....[43]....
        /*0360*/ 	.word	0x0000a710


	//   ....[44]....
        /*0364*/ 	.word	0x0000a740


	//   ....[45]....
        /*0368*/ 	.word	0x0000a750


	//   ....[46]....
        /*036c*/ 	.word	0x0000a770


	//   ....[47]....
        /*0370*/ 	.word	0x0000a780


	//   ....[48]....
        /*0374*/ 	.word	0x0000a790


	//   ....[49]....
        /*0378*/ 	.word	0x0000a7a0


	//   ....[50]....
        /*037c*/ 	.word	0x0000a7c0


	//   ....[51]....
        /*0380*/ 	.word	0x0000a7d0


	//   ....[52]....
        /*0384*/ 	.word	0x0000ad90


	//   ....[53]....
        /*0388*/ 	.word	0x0000add0


	//   ....[54]....
        /*038c*/ 	.word	0x0000ae00


	//   ....[55]....
        /*0390*/ 	.word	0x0000ae30


	//   ....[56]....
        /*0394*/ 	.word	0x0000b330


	//   ....[57]....
        /*0398*/ 	.word	0x0000b340


	//   ....[58]....
        /*039c*/ 	.word	0x0000b450


	//   ....[59]....
        /*03a0*/ 	.word	0x0000b470


	//   ....[60]....
        /*03a4*/ 	.word	0x0000bd60


	//   ....[61]....
        /*03a8*/ 	.word	0x0000bd70


	//   ....[62]....
        /*03ac*/ 	.word	0x0000be70


	//   ....[63]....
        /*03b0*/ 	.word	0x0000be90


	//   ....[64]....
        /*03b4*/ 	.word	0x0000c000


	//   ....[65]....
        /*03b8*/ 	.word	0x0000c1e0


	//   ....[66]....
        /*03bc*/ 	.word	0x0000c210


	//   ....[67]....
        /*03c0*/ 	.word	0x0000c240


	//   ....[68]....
        /*03c4*/ 	.word	0x0000c270


	//   ....[69]....
        /*03c8*/ 	.word	0x0000c2a0


	//   ....[70]....
        /*03cc*/ 	.word	0x0000c2e0


	//   ....[71]....
        /*03d0*/ 	.word	0x0000c460


	//   ....[72]....
        /*03d4*/ 	.word	0x0000c490


	//   ....[73]....
        /*03d8*/ 	.word	0x0000c4c0


	//   ....[74]....
        /*03dc*/ 	.word	0x0000c4f0


	//   ....[75]....
        /*03e0*/ 	.word	0x0000c520


	//   ....[76]....
        /*03e4*/ 	.word	0x0000c560


	//   ....[77]....
        /*03e8*/ 	.word	0x0000c5f0


	//   ....[78]....
        /*03ec*/ 	.word	0x0000c680


	//   ....[79]....
        /*03f0*/ 	.word	0x0000c730


	//   ....[80]....
        /*03f4*/ 	.word	0x0000dd60


	//   ....[81]....
        /*03f8*/ 	.word	0x0000eb90


	//   ....[82]....
        /*03fc*/ 	.word	0x0000eba0


	//   ....[83]....
        /*0400*/ 	.word	0x0000ebb0


	//   ....[84]....
        /*0404*/ 	.word	0x0000ebc0


	//   ....[85]....
        /*0408*/ 	.word	0x0000ebe0


	//   ....[86]....
        /*040c*/ 	.word	0x0000ec00


	//   ....[87]....
        /*0410*/ 	.word	0x00010740


	//   ....[88]....
        /*0414*/ 	.word	0x00010770


	//   ....[89]....
        /*0418*/ 	.word	0x000107a0


	//   ....[90]....
        /*041c*/ 	.word	0x000107d0


	//   ....[91]....
        /*0420*/ 	.word	0x000107e0


	//   ....[92]....
        /*0424*/ 	.word	0x00010800


	//   ....[93]....
        /*0428*/ 	.word	0x00010820


	//   ....[94]....
        /*042c*/ 	.word	0x00010860


	//   ....[95]....
        /*0430*/ 	.word	0x000109a0


	//   ....[96]....
        /*0434*/ 	.word	0x000109d0


	//   ....[97]....
        /*0438*/ 	.word	0x00010a10


	//   ....[98]....
        /*043c*/ 	.word	0x00010a40


	//   ....[99]....
        /*0440*/ 	.word	0x00010a70


	//   ....[100]....
        /*0444*/ 	.word	0x00010aa0


	//   ....[101]....
        /*0448*/ 	.word	0x00010b40


	//   ....[102]....
        /*044c*/ 	.word	0x00010be0


	//   ....[103]....
        /*0450*/ 	.word	0x00010c80


	//   ....[104]....
        /*0454*/ 	.word	0x00011290


	//   ....[105]....
        /*0458*/ 	.word	0x00011860


	//   ....[106]....
        /*045c*/ 	.word	0x00011a20


	//   ....[107]....
        /*0460*/ 	.word	0x00011a70


	//   ....[108]....
        /*0464*/ 	.word	0x00011ad0


	//   ....[109]....
        /*0468*/ 	.word	0x00011b20


	//   ....[110]....
        /*046c*/ 	.word	0x00011b80


	//   ....[111]....
        /*0470*/ 	.word	0x00011bd0


	//   ....[112]....
        /*0474*/ 	.word	0x00012070


	//----- nvinfo : EIATTR_REG_RECONFIG
	.align		4
.L_291:
        /*0478*/ 	.byte	0x01, 0x54
	.zero		2


	//----- nvinfo : EIATTR_SYSCALL_OFFSETS
	.align		4
        /*047c*/ 	.byte	0x04, 0x46
        /*047e*/ 	.short	(.L_293 - .L_292)


	//   ....[0]....
.L_292:
        /*0480*/ 	.word	0x00001750


	//   ....[1]....
        /*0484*/ 	.word	0x0000d810


	//   ....[2]....
        /*0488*/ 	.word	0x0000d970


	//   ....[3]....
        /*048c*/ 	.word	0x0000dac0


	//   ....[4]....
        /*0490*/ 	.word	0x0000dc00


	//   ....[5]....
        /*0494*/ 	.word	0x0000e680


	//----- nvinfo : EIATTR_MBARRIER_INSTR_OFFSETS
	.align		4
.L_293:
        /*0498*/ 	.byte	0x04, 0x39
        /*049a*/ 	.short	(.L_295 - .L_294)


	//   ....[0]....
.L_294:
        /*049c*/ 	.word	0x00000270
        /*04a0*/ 	.word	0x000000ff
        /*04a4*/ 	.word	0x00019c00
        /*04a8*/ 	.short	0x0100
        /*04aa*/ 	.byte	0x08
	.zero		1


	//   ....[1]....
        /*04ac*/ 	.word	0x00000280
        /*04b0*/ 	.word	0x000000ff
        /*04b4*/ 	.word	0x00019c20
        /*04b8*/ 	.short	0x0100
        /*04ba*/ 	.byte	0x08
	.zero		1


	//   ....[2]....
        /*04bc*/ 	.word	0x00000370
        /*04c0*/ 	.word	0x000000ff
        /*04c4*/ 	.word	0x00019c30
        /*04c8*/ 	.short	0x0100
        /*04ca*/ 	.byte	0x08
	.zero		1


	//   ....[3]....
        /*04cc*/ 	.word	0x00000380
        /*04d0*/ 	.word	0x000000ff
        /*04d4*/ 	.word	0x00019c40
        /*04d8*/ 	.short	0x0100
        /*04da*/ 	.byte	0x08
	.zero		1


	//   ....[4]....
        /*04dc*/ 	.word	0x00000390
        /*04e0*/ 	.word	0x000000ff
        /*04e4*/ 	.word	0x00019c38
        /*04e8*/ 	.short	0x0100
        /*04ea*/ 	.byte	0x08
	.zero		1


	//   ....[5]....
        /*04ec*/ 	.word	0x000003a0
        /*04f0*/ 	.word	0x000000ff
        /*04f4*/ 	.word	0x00019c48
        /*04f8*/ 	.short	0x0100
        /*04fa*/ 	.byte	0x08
	.zero		1


	//   ....[6]....
        /*04fc*/ 	.word	0x000004d0
        /*0500*/ 	.word	0x000000ff
        /*0504*/ 	.word	0x00019c50
        /*0508*/ 	.short	0x0100
        /*050a*/ 	.byte	0x08
	.zero		1


	//   ....[7]....
        /*050c*/ 	.word	0x000004e0
        /*0510*/ 	.word	0x000000ff
        /*0514*/ 	.word	0x00019c60
        /*0518*/ 	.short	0x0100
        /*051a*/ 	.byte	0x08
	.zero		1


	//   ....[8]....
        /*051c*/ 	.word	0x000004f0
        /*0520*/ 	.word	0x000000ff
        /*0524*/ 	.word	0x00019c58
        /*0528*/ 	.short	0x0100
        /*052a*/ 	.byte	0x08
	.zero		1


	//   ....[9]....
        /*052c*/ 	.word	0x00000500
        /*0530*/ 	.word	0x000000ff
        /*0534*/ 	.word	0x00019c68
        /*0538*/ 	.short	0x0100
        /*053a*/ 	.byte	0x08
	.zero		1


	//   ....[10]....
        /*053c*/ 	.word	0x000005f0
        /*0540*/ 	.word	0x000000ff
        /*0544*/ 	.word	0x00019c70
        /*0548*/ 	.short	0x0100
        /*054a*/ 	.byte	0x06
	.zero		1


	//   ....[11]....
        /*054c*/ 	.word	0x00000600
        /*0550*/ 	.word	0x000000ff
        /*0554*/ 	.word	0x00019c80
        /*0558*/ 	.short	0x0100
        /*055a*/ 	.byte	0x06
	.zero		1


	//   ....[12]....
        /*055c*/ 	.word	0x00000610
        /*0560*/ 	.word	0x000000ff
        /*0564*/ 	.word	0x00019c78
        /*0568*/ 	.short	0x0100
        /*056a*/ 	.byte	0x06
	.zero		1


	//   ....[13]....
        /*056c*/ 	.word	0x00000620
        /*0570*/ 	.word	0x000000ff
        /*0574*/ 	.word	0x00019c88
        /*0578*/ 	.short	0x0100
        /*057a*/ 	.byte	0x06
	.zero		1


	//   ....[14]....
        /*057c*/ 	.word	0x00000750
        /*0580*/ 	.word	0x000000ff
        /*0584*/ 	.word	0x00019c90
        /*0588*/ 	.short	0x0100
        /*058a*/ 	.byte	0x08
	.zero		1


	//   ....[15]....
        /*058c*/ 	.word	0x00000760
        /*0590*/ 	.word	0x000000ff
        /*0594*/ 	.word	0x00019ca0
        /*0598*/ 	.short	0x0100
        /*059a*/ 	.byte	0x08
	.zero		1


	//   ....[16]....
        /*059c*/ 	.word	0x00000770
        /*05a0*/ 	.word	0x000000ff
        /*05a4*/ 	.word	0x00019c98
        /*05a8*/ 	.short	0x0100
        /*05aa*/ 	.byte	0x08
	.zero		1


	//   ....[17]....
        /*05ac*/ 	.word	0x00000780
        /*05b0*/ 	.word	0x000000ff
        /*05b4*/ 	.word	0x00019ca8
        /*05b8*/ 	.short	0x0100
        /*05ba*/ 	.byte	0x08
	.zero		1


	//   ....[18]....
        /*05bc*/ 	.word	0x000008b0
        /*05c0*/ 	.word	0x000000ff
        /*05c4*/ 	.word	0x00019cb0
        /*05c8*/ 	.short	0x0100
        /*05ca*/ 	.byte	0x08
	.zero		1


	//   ....[19]....
        /*05cc*/ 	.word	0x000008c0
        /*05d0*/ 	.word	0x000000ff
        /*05d4*/ 	.word	0x00019cc0
        /*05d8*/ 	.short	0x0100
        /*05da*/ 	.byte	0x08
	.zero		1


	//   ....[20]....
        /*05dc*/ 	.word	0x000008d0
        /*05e0*/ 	.word	0x000000ff
        /*05e4*/ 	.word	0x00019cb8
        /*05e8*/ 	.short	0x0100
        /*05ea*/ 	.byte	0x08
	.zero		1


	//   ....[21]....
        /*05ec*/ 	.word	0x000008e0
        /*05f0*/ 	.word	0x000000ff
        /*05f4*/ 	.word	0x00019cc8
        /*05f8*/ 	.short	0x0100
        /*05fa*/ 	.byte	0x08
	.zero		1


	//   ....[22]....
        /*05fc*/ 	.word	0x00001a80
        /*0600*/ 	.word	0x000000ff
        /*0604*/ 	.word	0x00019c00
        /*0608*/ 	.short	0x010a
        /*060a*/ 	.byte	0x2d
	.zero		1


	//   ....[23]....
        /*060c*/ 	.word	0x00001b20
        /*0610*/ 	.word	0x00000002
        /*0614*/ 	.word	0x00019c30
        /*0618*/ 	.short	0x010a
        /*061a*/ 	.byte	0x3f
	.zero		1


	//   ....[24]....
        /*061c*/ 	.word	0x00001b80
        /*0620*/ 	.word	0x00000002
        /*0624*/ 	.word	0x00019c30
        /*0628*/ 	.short	0x010a
        /*062a*/ 	.byte	0x3f
	.zero		1


	//   ....[25]....
        /*062c*/ 	.word	0x00003c80
        /*0630*/ 	.word	0x00000030
        /*0634*/ 	.word	0x00000000
        /*0638*/ 	.short	0x0101
        /*063a*/ 	.byte	0x3f
	.zero		1


	//   ....[26]....
        /*063c*/ 	.word	0x00004520
        /*0640*/ 	.word	0x000000ff
        /*0644*/ 	.word	0x00019c30
        /*0648*/ 	.short	0x010a
        /*064a*/ 	.byte	0x16
	.zero		1


	//   ....[27]....
        /*064c*/ 	.word	0x00004560
        /*0650*/ 	.word	0x000000ff
        /*0654*/ 	.word	0x00019c30
        /*0658*/ 	.short	0x010a
        /*065a*/ 	.byte	0x16
	.zero		1


	//   ....[28]....
        /*065c*/ 	.word	0x000046c0
        /*0660*/ 	.word	0x000000ff
        /*0664*/ 	.word	0x00019c50
        /*0668*/ 	.short	0x010a
        /*066a*/ 	.byte	0x0e
	.zero		1


	//   ....[29]....
        /*066c*/ 	.word	0x00004700
        /*0670*/ 	.word	0x000000ff
        /*0674*/ 	.word	0x00019c50
        /*0678*/ 	.short	0x010a
        /*067a*/ 	.byte	0x0e
	.zero		1


	//   ....[30]....
        /*067c*/ 	.word	0x000069a0
        /*0680*/ 	.word	0x00000002
        /*0684*/ 	.word	0x00000000
        /*0688*/ 	.short	0x0101
        /*068a*/ 	.byte	0x3f
	.zero		1


	//   ....[31]....
        /*068c*/ 	.word	0x00006c90
        /*0690*/ 	.word	0x000000ff
        /*0694*/ 	.word	0x00000000
        /*0698*/ 	.short	0x0101
        /*069a*/ 	.byte	0x06
	.zero		1


	//   ....[32]....
        /*069c*/ 	.word	0x00007250
        /*06a0*/ 	.word	0x000000ff
        /*06a4*/ 	.word	0x00019c30
        /*06a8*/ 	.short	0x010a
        /*06aa*/ 	.byte	0x06
	.zero		1


	//   ....[33]....
        /*06ac*/ 	.word	0x00007290
        /*06b0*/ 	.word	0x000000ff
        /*06b4*/ 	.word	0x00019c30
        /*06b8*/ 	.short	0x010a
        /*06ba*/ 	.byte	0x06
	.zero		1


	//   ....[34]....
        /*06bc*/ 	.word	0x000073f0
        /*06c0*/ 	.word	0x000000ff
        /*06c4*/ 	.word	0x00019c50
        /*06c8*/ 	.short	0x010a
        /*06ca*/ 	.byte	0x0e
	.zero		1


	//   ....[35]....
        /*06cc*/ 	.word	0x00007430
        /*06d0*/ 	.word	0x000000ff
        /*06d4*/ 	.word	0x00019c50
        /*06d8*/ 	.short	0x010a
        /*06da*/ 	.byte	0x0e
	.zero		1


	//   ....[36]....
        /*06dc*/ 	.word	0x00008db0
        /*06e0*/ 	.word	0x00000002
        /*06e4*/ 	.word	0x00000000
        /*06e8*/ 	.short	0x0101
        /*06ea*/ 	.byte	0x3f
	.zero		1


	//   ....[37]....
        /*06ec*/ 	.word	0x00009060
        /*06f0*/ 	.word	0x000000ff
        /*06f4*/ 	.word	0x00000000
        /*06f8*/ 	.short	0x0101
        /*06fa*/ 	.byte	0x06
	.zero		1


	//   ....[38]....
        /*06fc*/ 	.word	0x00009590
        /*0700*/ 	.word	0x000000ff
        /*0704*/ 	.word	0x00019c50
        /*0708*/ 	.short	0x010a
        /*070a*/ 	.byte	0x10
	.zero		1


	//   ....[39]....
        /*070c*/ 	.word	0x000095d0
        /*0710*/ 	.word	0x000000ff
        /*0714*/ 	.word	0x00019c50
        /*0718*/ 	.short	0x010a
        /*071a*/ 	.byte	0x10
	.zero		1


	//   ....[40]....
        /*071c*/ 	.word	0x00009bd0
        /*0720*/ 	.word	0x000000ff
        /*0724*/ 	.word	0x00000000
        /*0728*/ 	.short	0x0101
        /*072a*/ 	.byte	0x04
	.zero		1


	//   ....[41]....
        /*072c*/ 	.word	0x0000b350
        /*0730*/ 	.word	0x00000003
        /*0734*/ 	.word	0x00000000
        /*0738*/ 	.short	0x0101
        /*073a*/ 	.byte	0x3f
	.zero		1


	//   ....[42]....
        /*073c*/ 	.word	0x0000df90
        /*0740*/ 	.word	0x00000003
        /*0744*/ 	.word	0x00019c80
        /*0748*/ 	.short	0x010a
        /*074a*/ 	.byte	0x3f
	.zero		1


	//   ....[43]....
        /*074c*/ 	.word	0x0000e1f0
        /*0750*/ 	.word	0x00000003
        /*0754*/ 	.word	0x00019c40
        /*0758*/ 	.short	0x010a
        /*075a*/ 	.byte	0x3f
	.zero		1


	//   ....[44]....
        /*075c*/ 	.word	0x0000edf0
        /*0760*/ 	.word	0x00000011
        /*0764*/ 	.word	0x00019c00
        /*0768*/ 	.short	0x0107
        /*076a*/ 	.byte	0x3f
	.zero		1


	//   ....[45]....
        /*076c*/ 	.word	0x0000eef0
        /*0770*/ 	.word	0x00000011
        /*0774*/ 	.word	0x00019c00
        /*0778*/ 	.short	0x0101
        /*077a*/ 	.byte	0x3f
	.zero		1


	//   ....[46]....
        /*077c*/ 	.word	0x0000ef20
        /*0780*/ 	.word	0x00000011
        /*0784*/ 	.word	0x00019c20
        /*0788*/ 	.short	0x010a
        /*078a*/ 	.byte	0x3f
	.zero		1


	//   ....[47]....
        /*078c*/ 	.word	0x0000f1e0
        /*0790*/ 	.word	0x00000004
        /*0794*/ 	.word	0x00019c80
        /*0798*/ 	.short	0x010a
        /*079a*/ 	.byte	0x3f
	.zero		1


	//   ....[48]....
        /*079c*/ 	.word	0x0000f600
        /*07a0*/ 	.word	0x00000004
        /*07a4*/ 	.word	0x00019c40
        /*07a8*/ 	.short	0x010a
        /*07aa*/ 	.byte	0x3f
	.zero		1


	//   ....[49]....
        /*07ac*/ 	.word	0x0000faa0
        /*07b0*/ 	.word	0x00000003
        /*07b4*/ 	.word	0x00019c70
        /*07b8*/ 	.short	0x010a
        /*07ba*/ 	.byte	0x3f
	.zero		1


	//   ....[50]....
        /*07bc*/ 	.word	0x0000fb20
        /*07c0*/ 	.word	0x00000003
        /*07c4*/ 	.word	0x00019c60
        /*07c8*/ 	.short	0x010a
        /*07ca*/ 	.byte	0x3f
	.zero		1


	//   ....[51]....
        /*07cc*/ 	.word	0x0000fe80
        /*07d0*/ 	.word	0x00000003
        /*07d4*/ 	.word	0x00019c50
        /*07d8*/ 	.short	0x0101
        /*07da*/ 	.byte	0x3f
	.zero		1


	//   ....[52]....
        /*07dc*/ 	.word	0x0000ff00
        /*07e0*/ 	.word	0x00000002
        /*07e4*/ 	.word	0x00000000
        /*07e8*/ 	.short	0x0101
        /*07ea*/ 	.byte	0x3f
	.zero		1


	//   ....[53]....
        /*07ec*/ 	.word	0x000100f0
        /*07f0*/ 	.word	0x00000003
        /*07f4*/ 	.word	0x00019c70
        /*07f8*/ 	.short	0x010a
        /*07fa*/ 	.byte	0x3f
	.zero		1


	//   ....[54]....
        /*07fc*/ 	.word	0x00010160
        /*0800*/ 	.word	0x00000003
        /*0804*/ 	.word	0x00019c60
        /*0808*/ 	.short	0x010a
        /*080a*/ 	.byte	0x3f
	.zero		1


	//   ....[55]....
        /*080c*/ 	.word	0x000104c0
        /*0810*/ 	.word	0x00000003
        /*0814*/ 	.word	0x00019c50
        /*0818*/ 	.short	0x0101
        /*081a*/ 	.byte	0x3f
	.zero		1


	//   ....[56]....
        /*081c*/ 	.word	0x00010510
        /*0820*/ 	.word	0x00000000
        /*0824*/ 	.word	0x00000000
        /*0828*/ 	.short	0x0101
        /*082a*/ 	.byte	0x3f
	.zero		1


	//   ....[57]....
        /*082c*/ 	.word	0x00011210
        /*0830*/ 	.word	0x00000007
        /*0834*/ 	.word	0x00019c20
        /*0838*/ 	.short	0x010a
        /*083a*/ 	.byte	0x3f
	.zero		1


	//   ....[58]....
        /*083c*/ 	.word	0x000113b0
        /*0840*/ 	.word	0x00000005
        /*0844*/ 	.word	0x00000000
        /*0848*/ 	.short	0x010a
        /*084a*/ 	.byte	0x3f
	.zero		1


	//   ....[59]....
        /*084c*/ 	.word	0x00011420
        /*0850*/ 	.word	0x00000003
        /*0854*/ 	.word	0x00000000
        /*0858*/ 	.short	0x010a
        /*085a*/ 	.byte	0x3f
	.zero		1


	//   ....[60]....
        /*085c*/ 	.word	0x00011470
        /*0860*/ 	.word	0x00000003
        /*0864*/ 	.word	0x00019c60
        /*0868*/ 	.short	0x010a
        /*086a*/ 	.byte	0x3f
	.zero		1


	//   ....[61]....
        /*086c*/ 	.word	0x000114c0
        /*0870*/ 	.word	0x00000005
        /*0874*/ 	.word	0x00019c60
        /*0878*/ 	.short	0x010a
        /*087a*/ 	.byte	0x3f
	.zero		1


	//   ....[62]....
        /*087c*/ 	.word	0x00011500
        /*0880*/ 	.word	0x00000003
        /*0884*/ 	.word	0x00019c80
        /*0888*/ 	.short	0x010a
        /*088a*/ 	.byte	0x3f
	.zero		1


	//   ....[63]....
        /*088c*/ 	.word	0x00011520
        /*0890*/ 	.word	0x00000005
        /*0894*/ 	.word	0x00019c80
        /*0898*/ 	.short	0x010a
        /*089a*/ 	.byte	0x3f
	.zero		1


	//   ....[64]....
        /*089c*/ 	.word	0x00011590
        /*08a0*/ 	.word	0x00000003
        /*08a4*/ 	.word	0x00019c00
        /*08a8*/ 	.short	0x010a
        /*08aa*/ 	.byte	0x3f
	.zero		1


	//   ....[65]....
        /*08ac*/ 	.word	0x000115e0
        /*08b0*/ 	.word	0x00000002
        /*08b4*/ 	.word	0x00019c30
        /*08b8*/ 	.short	0x010a
        /*08ba*/ 	.byte	0x3f
	.zero		1


	//   ....[66]....
        /*08bc*/ 	.word	0x00011640
        /*08c0*/ 	.word	0x00000007
        /*08c4*/ 	.word	0x00019c30
        /*08c8*/ 	.short	0x010a
        /*08ca*/ 	.byte	0x3f
	.zero		1


	//   ....[67]....
        /*08cc*/ 	.word	0x000116a0
        /*08d0*/ 	.word	0x00000007
        /*08d4*/ 	.word	0x00019c50
        /*08d8*/ 	.short	0x010a
        /*08da*/ 	.byte	0x3f
	.zero		1


	//   ....[68]....
        /*08dc*/ 	.word	0x00011700
        /*08e0*/ 	.word	0x00000007
        /*08e4*/ 	.word	0x00019c30
        /*08e8*/ 	.short	0x010a
        /*08ea*/ 	.byte	0x3f
	.zero		1


	//   ....[69]....
        /*08ec*/ 	.word	0x00011760
        /*08f0*/ 	.word	0x00000007
        /*08f4*/ 	.word	0x00019c50
        /*08f8*/ 	.short	0x010a
        /*08fa*/ 	.byte	0x3f
	.zero		1


	//   ....[70]....
        /*08fc*/ 	.word	0x000117c0
        /*0900*/ 	.word	0x00000005
        /*0904*/ 	.word	0x00019c50
        /*0908*/ 	.short	0x010a
        /*090a*/ 	.byte	0x3f
	.zero		1


	//   ....[71]....
        /*090c*/ 	.word	0x00011910
        /*0910*/ 	.word	0x00000003
        /*0914*/ 	.word	0x00019c80
        /*0918*/ 	.short	0x010a
        /*091a*/ 	.byte	0x3f
	.zero		1


	//   ....[72]....
        /*091c*/ 	.word	0x00011960
        /*0920*/ 	.word	0x00000003
        /*0924*/ 	.word	0x00019c40
        /*0928*/ 	.short	0x010a
        /*092a*/ 	.byte	0x3f
	.zero		1


	//   ....[73]....
        /*092c*/ 	.word	0x00011d60
        /*0930*/ 	.word	0x00000011
        /*0934*/ 	.word	0x00019c20
        /*0938*/ 	.short	0x010a
        /*093a*/ 	.byte	0x3f
	.zero		1


	//   ....[74]....
        /*093c*/ 	.word	0x00011db0
        /*0940*/ 	.word	0x00000004
        /*0944*/ 	.word	0x00019c80
        /*0948*/ 	.short	0x010a
        /*094a*/ 	.byte	0x3f
	.zero		1


	//   ....[75]....
        /*094c*/ 	.word	0x00011e00
        /*0950*/ 	.word	0x00000004
        /*0954*/ 	.word	0x00019c40
        /*0958*/ 	.short	0x010a
        /*095a*/ 	.byte	0x3f
	.zero		1


	//   ....[76]....
        /*095c*/ 	.word	0x00011e50
        /*0960*/ 	.word	0x00000003
        /*0964*/ 	.word	0x00019c70
        /*0968*/ 	.short	0x010a
        /*096a*/ 	.byte	0x3f
	.zero		1


	//   ....[77]....
        /*096c*/ 	.word	0x00011ea0
        /*0970*/ 	.word	0x00000003
        /*0974*/ 	.word	0x00019c60
        /*0978*/ 	.short	0x010a
        /*097a*/ 	.byte	0x3f
	.zero		1


	//   ....[78]....
        /*097c*/ 	.word	0x00011ef0
        /*0980*/ 	.word	0x00000003
        /*0984*/ 	.word	0x00019c70
        /*0988*/ 	.short	0x010a
        /*098a*/ 	.byte	0x3f
	.zero		1


	//   ....[79]....
        /*098c*/ 	.word	0x00011f40
        /*0990*/ 	.word	0x00000003
        /*0994*/ 	.word	0x00019c60
        /*0998*/ 	.short	0x010a
        /*099a*/ 	.byte	0x3f
	.zero		1


	//   ....[80]....
        /*099c*/ 	.word	0x00011f90
        /*09a0*/ 	.word	0x00000007
        /*09a4*/ 	.word	0x00019c20
        /*09a8*/ 	.short	0x010a
        /*09aa*/ 	.byte	0x3f
	.zero		1


	//   ....[81]....
        /*09ac*/ 	.word	0x00012130
        /*09b0*/ 	.word	0x00000005
        /*09b4*/ 	.word	0x00000000
        /*09b8*/ 	.short	0x010a
        /*09ba*/ 	.byte	0x3f
	.zero		1


	//   ....[82]....
        /*09bc*/ 	.word	0x00012180
        /*09c0*/ 	.word	0x00000003
        /*09c4*/ 	.word	0x00000000
        /*09c8*/ 	.short	0x010a
        /*09ca*/ 	.byte	0x3f
	.zero		1


	//   ....[83]....
        /*09cc*/ 	.word	0x000121d0
        /*09d0*/ 	.word	0x00000003
        /*09d4*/ 	.word	0x00019c60
        /*09d8*/ 	.short	0x010a
        /*09da*/ 	.byte	0x3f
	.zero		1


	//   ....[84]....
        /*09dc*/ 	.word	0x00012220
        /*09e0*/ 	.word	0x00000005
        /*09e4*/ 	.word	0x00019c60
        /*09e8*/ 	.short	0x010a
        /*09ea*/ 	.byte	0x3f
	.zero		1


	//   ....[85]....
        /*09ec*/ 	.word	0x00012270
        /*09f0*/ 	.word	0x00000003
        /*09f4*/ 	.word	0x00019c80
        /*09f8*/ 	.short	0x010a
        /*09fa*/ 	.byte	0x3f
	.zero		1


	//----- nvinfo : EIATTR_NUM_MBARRIERS
	.align		4
.L_295:
        /*09fc*/ 	.byte	0x03, 0x38
        /*09fe*/ 	.short	0x0016


	//----- nvinfo : EIATTR_EXIT_INSTR_OFFSETS
	.align		4
        /*0a00*/ 	.byte	0x04, 0x1c
        /*0a02*/ 	.short	(.L_297 - .L_296)


	//   ....[0]....
.L_296:
        /*0a04*/ 	.word	0x00000a40


	//   ....[1]....
        /*0a08*/ 	.word	0x0000bfb0


	//   ....[2]....
        /*0a0c*/ 	.word	0x00011570


	//----- nvinfo : EIATTR_MAX_THREADS
	.align		4
.L_297:
        /*0a10*/ 	.byte	0x04, 0x05
        /*0a12*/ 	.short	(.L_299 - .L_298)
.L_298:
        /*0a14*/ 	.word	0x00000200
        /*0a18*/ 	.word	0x00000001
        /*0a1c*/ 	.word	0x00000001


	//----- nvinfo : EIATTR_CRS_STACK_SIZE
	.align		4
.L_299:
        /*0a20*/ 	.byte	0x04, 0x1e
        /*0a22*/ 	.short	(.L_301 - .L_300)
.L_300:
        /*0a24*/ 	.word	0x00000000


	//----- nvinfo : EIATTR_CBANK_PARAM_SIZE
	.align		4
.L_301:
        /*0a28*/ 	.byte	0x03, 0x19
        /*0a2a*/ 	.short	0x0af0


	//----- nvinfo : EIATTR_PARAM_CBANK
	.align		4
        /*0a2c*/ 	.byte	0x04, 0x0a
        /*0a2e*/ 	.short	(.L_303 - .L_302)
	.align		4
.L_302:
        /*0a30*/ 	.word	index@(.nv.constant0._ZN7cutlass13device_kernelIN5flash11enable_sm90INS1_16FlashAttnFwdSm90INS1_25CollectiveMainloopFwdSm90ILi2EN4cute5tupleIJNS5_1CILi1EEES8_S8_EEENS6_IJNS7_ILi192EEENS7_ILi128EEENS7_ILi96EEEEEELi96ENS_12float_e4m3_tEfNS_4arch4Sm90ELb1ELb0ELb1ELb1ELb0ELb0ELb0ELb1ELb1ELb1ELb0ELb0EEENS1_21CollectiveEpilogueFwdINS6_IJSA_SC_SB_EEES9_NS_10bfloat16_tESG_Li384ELb1ELb1ELb0ELb1EEENS1_36VarlenDynamicPersistentTileSchedulerILi192ELi128ELi384ELi128ELb0ELb1ELb1ELb1ELb1ELb1EEEEEEEEEvNT_6ParamsE)
        /*0a34*/ 	.short	0x0210
        /*0a36*/ 	.short	0x0af0


	//----- nvinfo : EIATTR_SW_WAR
	.align		4
.L_303:
        /*0a38*/ 	.byte	0x04, 0x36
        /*0a3a*/ 	.short	(.L_305 - .L_304)
.L_304:
        /*0a3c*/ 	.word	0x00000008
.L_305:


//--------------------- .nv.info._ZN7cutlass13device_kernelIN5flash11enable_sm90INS1_16FlashAttnFwdSm90INS1_25CollectiveMainloopFwdSm90ILi2EN4cute5tupleIJNS5_1CILi1EEES8_S8_EEENS6_IJNS7_ILi192EEENS7_ILi128EEENS7_ILi96EEEEEELi96ENS_12float_e4m3_tEfNS_4arch4Sm90ELb1ELb0ELb1ELb1ELb0ELb1ELb0ELb1ELb1ELb1ELb0ELb0EEENS1_21CollectiveEpilogueFwdINS6_IJSA_SC_SB_EEES9_NS_10bfloat16_tESG_Li384ELb1ELb1ELb0ELb1EEENS1_36VarlenDynamicPersistentTileSchedulerILi192ELi128ELi384ELi128ELb0ELb1ELb1ELb1ELb1ELb1EEEEEEEEEvNT_6ParamsE --------------------------
	.section	.nv.info._ZN7cutlass13device_kernelIN5flash11enable_sm90INS1_16FlashAttnFwdSm90INS1_25CollectiveMainloopFwdSm90ILi2EN4cute5tupleIJNS5_1CILi1EEES8_S8_EEENS6_IJNS7_ILi192EEENS7_ILi128EEENS7_ILi96EEEEEELi96ENS_12float_e4m3_tEfNS_4arch4Sm90ELb1ELb0ELb1ELb1ELb0ELb1ELb0ELb1ELb1ELb1ELb0ELb0EEENS1_21CollectiveEpilogueFwdINS6_IJSA_SC_SB_EEES9_NS_10bfloat16_tESG_Li384ELb1ELb1ELb0ELb1EEENS1_36VarlenDynamicPersistentTileSchedulerILi192ELi128ELi384ELi128ELb0ELb1ELb1ELb1ELb1ELb1EEEEEEEEEvNT_6ParamsE,"",@"SHT_CUDA_INFO"
	.sectionflags	@""
	.align	4


	//----- nvinfo : EIATTR_CUDA_API_VERSION
	.align		4
        /*0000*/ 	.byte	0x04, 0x37
        /*0002*/ 	.short	(.L_307 - .L_306)
.L_306:
        /*0004*/ 	.word	0x00000082


	//----- nvinfo : EIATTR_KPARAM_INFO
	.align		4
.L_307:
        /*0008*/ 	.byte	0x04, 0x17
        /*000a*/ 	.short	(.L_309 - .L_308)
.L_308:
        /*000c*/ 	.word	0x00000000
        /*0010*/ 	.short	0x0000
        /*0012*/ 	.short	0x0070
        /*0014*/ 	.byte	0x00, 0xf0, 0x01, 0x2a


	//----- nvinfo : EIATTR_SPARSE_MMA_MASK
	.align		4
.L_309:
        /*0018*/ 	.byte	0x03, 0x50
        /*001a*/ 	.short	0x0000


	//----- nvinfo : EIATTR_MAXREG_COUNT
	.align		4
        /*001c*/ 	.byte	0x03, 0x1b
        /*001e*/ 	.short	0x0080


	//----- nvinfo : EIATTR_NUM_BARRIERS
	.align		4
        /*0020*/ 	.byte	0x02, 0x4c
        /*0022*/ 	.byte	0x10
	.zero		1


	//----- nvinfo : EIATTR_EXTERNS
	.align		4
        /*0024*/ 	.byte	0x04, 0x0f
        /*0026*/ 	.short	(.L_311 - .L_310)


	//   ....[0]....
	.align		4
.L_310:
        /*0028*/ 	.word	index@(__assertfail)


	//----- nvinfo : EIATTR_ANNOTATIONS
	.align		4
.L_311:
        /*002c*/ 	.byte	0x04, 0x55
        /*002e*/ 	.short	(.L_313 - .L_312)


	//   ....[0]....
.L_312:
        /* <DEDUP_REMOVED lines=84> */
        /*0564*/ 	.byte	0x10, 0xc9, 0x01, 0x00


	//----- nvinfo : EIATTR_MERCURY_ISA_VERSION
	.align		4
.L_313:
        /*0568*/ 	.byte	0x03, 0x5f
        /*056a*/ 	.short	0x0101


	//----- nvinfo : EIATTR_UNUSED_LOAD_BYTE_OFFSET
	.align		4
        /*056c*/ 	.byte	0x04, 0x44
        /*056e*/ 	.short	(.L_315 - .L_314)


	//   ....[0]....
.L_314:
        /*0570*/ 	.word	0x00000aa0
        /*0574*/ 	.word	0x0000fff0


	//   ....[1]....
        /*0578*/ 	.word	0x00013e90
        /*057c*/ 	.word	0x0000fff0


	//----- nvinfo : EIATTR_INT_WARP_WIDE_INSTR_OFFSETS
	.align		4
.L_315:
        /*0580*/ 	.byte	0x04, 0x31
        /*0582*/ 	.short	(.L_317 - .L_316)


	//   ....[0]....
.L_316:
        /*0584*/ 	.word	0x00000190


	//   ....[1]....
        /*0588*/ 	.word	0x000001d0


	//   ....[2]....
        /*058c*/ 	.word	0x00000240


	//   ....[3]....
        /*0590*/ 	.word	0x00018c60


	//   ....[4]....
        /*0594*/ 	.word	0x00018cf0


	//   ....[5]....
        /*0598*/ 	.word	0x0001b6e0


	//   ....[6]....
        /*059c*/ 	.word	0x0001b770


	//----- nvinfo : EIATTR_COOP_GROUP_MASK_REGIDS
	.align		4
.L_317:
        /*05a0*/ 	.byte	0x04, 0x29
        /*05a2*/ 	.short	(.L_319 - .L_318)


	//   ....[0]....
.L_318:
        /*05a4*/ 	.word	0xffffffff


	//   ....[1]....
        /*05a8*/ 	.word	0xffffffff


	//   ....[2]....
        /*05ac*/ 	.word	0xffffffff


	//   ....[3]....
        /*05b0*/ 	.word	0xffffffff


	//   ....[4]....
        /*05b4*/ 	.word	0xffffffff


	//   ....[5]....
        /*05b8*/ 	.word	0xffffffff


	//   ....[6]....
        /*05bc*/ 	.word	0xffffffff


	//   ....[7]....
        /*05c0*/ 	.word	0xffffffff


	//   ....[8]....
        /*05c4*/ 	.word	0xffffffff


	//   ....[9]....
        /*05c8*/ 	.word	0xffffffff


	//   ....[10]....
        /*05cc*/ 	.word	0xffffffff


	//   ....[11]....
        /*05d0*/ 	.word	0xffffffff


	//   ....[12]....
        /*05d4*/ 	.word	0xffffffff


	//   ....[13]....
        /*05d8*/ 	.word	0xffffffff


	//   ....[14]....
        /*05dc*/ 	.word	0xffffffff


	//   ....[15]....
        /*05e0*/ 	.word	0xffffffff


	//   ....[16]....
        /*05e4*/ 	.word	0xffffffff


	//   ....[17]....
        /*05e8*/ 	.word	0xffffffff


	//   ....[18]....
        /*05ec*/ 	.word	0xffffffff


	//   ....[19]....
        /*05f0*/ 	.word	0xffffffff


	//   ....[20]....
        /*05f4*/ 	.word	0xffffffff


	//   ....[21]....
        /*05f8*/ 	.word	0xffffffff


	//   ....[22]....
        /*05fc*/ 	.word	0xffffffff


	//   ....[23]....
        /*0600*/ 	.word	0xffffffff


	//   ....[24]....
        /*0604*/ 	.word	0xffffffff


	//   ....[25]....
        /*0608*/ 	.word	0xffffffff


	//   ....[26]....
        /*060c*/ 	.word	0xffffffff


	//   ....[27]....
        /*0610*/ 	.word	0xffffffff


	//   ....[28]....
        /*0614*/ 	.word	0xffffffff


	//   ....[29]....
        /*0618*/ 	.word	0xffffffff


	//   ....[30]....
        /*061c*/ 	.word	0xffffffff


	//   ....[31]....
        /*0620*/ 	.word	0xffffffff


	//   ....[32]....
        /*0624*/ 	.word	0xffffffff


	//   ....[33]....
        /*0628*/ 	.word	0xffffffff


	//   ....[34]....
        /*062c*/ 	.word	0xffffffff


	//   ....[35]....
        /*0630*/ 	.word	0xffffffff


	//   ....[36]....
        /*0634*/ 	.word	0xffffffff


	//   ....[37]....
        /*0638*/ 	.word	0xffffffff


	//   ....[38]....
        /*063c*/ 	.word	0xffffffff


	//   ....[39]....
        /*0640*/ 	.word	0xffffffff


	//   ....[40]....
        /*0644*/ 	.word	0xffffffff


	//   ....[41]....
        /*0648*/ 	.word	0xffffffff


	//   ....[42]....
        /*064c*/ 	.word	0xffffffff


	//   ....[43]....
        /*0650*/ 	.word	0xffffffff


	//   ....[44]....
        /*0654*/ 	.word	0xffffffff


	//   ....[45]....
        /*0658*/ 	.word	0xffffffff


	//   ....[46]....
        /*065c*/ 	.word	0xffffffff


	//   ....[47]....
        /*0660*/ 	.word	0xffffffff


	//   ....[48]....
        /*0664*/ 	.word	0xffffffff


	//   ....[49]....
        /*0668*/ 	.word	0xffffffff


	//   ....[50]....
        /*066c*/ 	.word	0xffffffff


	//   ....[51]....
        /*0670*/ 	.word	0xffffffff


	//   ....[52]....
        /*0674*/ 	.word	0xffffffff


	//   ....[53]....
        /*0678*/ 	.word	0xffffffff


	//   ....[54]....
        /*067c*/ 	.word	0xffffffff


	//   ....[55]....
        /*0680*/ 	.word	0xffffffff


	//   ....[56]....
        /*0684*/ 	.word	0xffffffff


	//   ....[57]....
        /*0688*/ 	.word	0xffffffff


	//   ....[58]....
        /*068c*/ 	.word	0xffffffff


	//   ....[59]....
        /*0690*/ 	.word	0xffffffff


	//   ....[60]....
        /*0694*/ 	.word	0xffffffff


	//   ....[61]....
        /*0698*/ 	.word	0xffffffff


	//   ....[62]....
        /*069c*/ 	.word	0xffffffff


	//   ....[63]....
        /*06a0*/ 	.word	0xffffffff


	//   ....[64]....
        /*06a4*/ 	.word	0xffffffff


	//   ....[65]....
        /*06a8*/ 	.word	0xffffffff


	//   ....[66]....
        /*06ac*/ 	.word	0xffffffff


	//   ....[67]....
        /*06b0*/ 	.word	0xffffffff


	//   ....[68]....
        /*06b4*/ 	.word	0xffffffff


	//   ....[69]....
        /*06b8*/ 	.word	0xffffffff


	//   ....[70]....
        /*06bc*/ 	.word	0xffffffff


	//   ....[71]....
        /*06c0*/ 	.word	0xffffffff


	//   ....[72]....
        /*06c4*/ 	.word	0xffffffff


	//   ....[73]....
        /*06c8*/ 	.word	0xffffffff


	//   ....[74]....
        /*06cc*/ 	.word	0xffffffff


	//   ....[75]....
        /*06d0*/ 	.word	0xffffffff


	//   ....[76]....
        /*06d4*/ 	.word	0xffffffff


	//   ....[77]....
        /*06d8*/ 	.word	0xffffffff


	//   ....[78]....
        /*06dc*/ 	.word	0xffffffff


	//   ....[79]....
        /*06e0*/ 	.word	0xffffffff


	//   ....[80]....
        /*06e4*/ 	.word	0xffffffff


	//   ....[81]....
        /*06e8*/ 	.word	0xffffffff


	//   ....[82]....
        /*06ec*/ 	.word	0xffffffff


	//   ....[83]....
        /*06f0*/ 	.word	0xffffffff


	//   ....[84]....
        /*06f4*/ 	.word	0xffffffff


	//   ....[85]....
        /*06f8*/ 	.word	0xffffffff


	//   ....[86]....
        /*06fc*/ 	.word	0xffffffff


	//   ....[87]....
        /*0700*/ 	.word	0xffffffff


	//   ....[88]....
        /*0704*/ 	.word	0xffffffff


	//   ....[89]....
        /*0708*/ 	.word	0xffffffff


	//   ....[90]....
        /*070c*/ 	.word	0xffffffff


	//   ....[91]....
        /*0710*/ 	.word	0xffffffff


	//   ....[92]....
        /*0714*/ 	.word	0xffffffff


	//   ....[93]....
        /*0718*/ 	.word	0xffffffff


	//   ....[94]....
        /*071c*/ 	.word	0xffffffff


	//   ....[95]....
        /*0720*/ 	.word	0xffffffff


	//   ....[96]....
        /*0724*/ 	.word	0xffffffff


	//   ....[97]....
        /*0728*/ 	.word	0xffffffff


	//   ....[98]....
        /*072c*/ 	.word	0xffffffff


	//   ....[99]....
        /*0730*/ 	.word	0xffffffff


	//   ....[100]....
        /*0734*/ 	.word	0xffffffff


	//   ....[101]....
        /*0738*/ 	.word	0xffffffff


	//   ....[102]....
        /*073c*/ 	.word	0xffffffff


	//   ....[103]....
        /*0740*/ 	.word	0xffffffff


	//   ....[104]....
        /*0744*/ 	.word	0xffffffff


	//   ....[105]....
        /*0748*/ 	.word	0xffffffff


	//   ....[106]....
        /*074c*/ 	.word	0xffffffff


	//   ....[107]....
        /*0750*/ 	.word	0xffffffff


	//   ....[108]....
        /*0754*/ 	.word	0xffffffff


	//   ....[109]....
        /*0758*/ 	.word	0xffffffff


	//   ....[110]....
        /*075c*/ 	.word	0xffffffff


	//   ....[111]....
        /*0760*/ 	.word	0xffffffff


	//   ....[112]....
        /*0764*/ 	.word	0xffffffff


	//   ....[113]....
        /*0768*/ 	.word	0xffffffff


	//   ....[114]....
        /*076c*/ 	.word	0x0500000f


	//   ....[115]....
        /*0770*/ 	.word	0x0500000f


	//   ....[116]....
        /*0774*/ 	.word	0x0500000f


	//   ....[117]....
        /*0778*/ 	.word	0x0500000f


	//   ....[118]....
        /*077c*/ 	.word	0x0500000f


	//   ....[119]....
        /*0780*/ 	.word	0x0500000f


	//   ....[120]....
        /*0784*/ 	.word	0x0500000f


	//   ....[121]....
        /*0788*/ 	.word	0x0500000f


	//   ....[122]....
        /*078c*/ 	.word	0x0500000f


	//   ....[123]....
        /*0790*/ 	.word	0x0500000f


	//   ....[124]....
        /*0794*/ 	.word	0x0500000f


	//   ....[125]....
        /*0798*/ 	.word	0x0500000f


	//   ....[126]....
        /*079c*/ 	.word	0x0500000f


	//   ....[127]....
        /*07a0*/ 	.word	0x0500000f


	//   ....[128]....
        /*07a4*/ 	.word	0x0500000f


	//   ....[129]....
        /*07a8*/ 	.word	0x0500000f


	//   ....[130]....
        /*07ac*/ 	.word	0x0500000f


	//   ....[131]....
        /*07b0*/ 	.word	0x0500000f


	//   ....[132]....
        /*07b4*/ 	.word	0x0500000f


	//   ....[133]....
        /*07b8*/ 	.word	0x0500000f


	//   ....[134]....
        /*07bc*/ 	.word	0x0500000f


	//   ....[135]....
        /*07c0*/ 	.word	0x0500000f


	//   ....[136]....
        /*07c4*/ 	.word	0x0500000f


	//   ....[137]....
        /*07c8*/ 	.word	0x0500000f


	//   ....[138]....
        /*07cc*/ 	.word	0x0500000f


	//   ....[139]....
        /*07d0*/ 	.word	0x0500000f


	//   ....[140]....
        /*07d4*/ 	.word	0x0500000f


	//   ....[141]....
        /*07d8*/ 	.word	0x0500000f


	//   ....[142]....
        /*07dc*/ 	.word	0x0500000f


	//   ....[143]....
        /*07e0*/ 	.word	0x0500000f


	//   ....[144]....
        /*07e4*/ 	.word	0x0500000f


	//   ....[145]....
        /*07e8*/ 	.word	0x0500000f


	//   ....[146]....
        /*07ec*/ 	.word	0x0500000f


	//   ....[147]....
        /*07f0*/ 	.word	0x0500000f


	//----- nvinfo : EIATTR_COOP_GROUP_INSTR_OFFSETS
	.align		4
.L_319:
        /*07f4*/ 	.byte	0x04, 0x28
        /*07f6*/ 	.short	(.L_321 - .L_320)


	//   ....[0]....
.L_320:
        /*07f8*/ 	.word	0x00000070


	//   ....[1]....
        /*07fc*/ 	.word	0x000001a0


	//   ....[2]....
        /*0800*/ 	.word	0x000001f0


	//   ....[3]....
        /*0804*/ 	.word	0x00000420


	//   ....[4]....
        /*0808*/ 	.word	0x00000580


	//   ....[5]....
        /*080c*/ 	.word	0x000006a0


	//   ....[6]....
        /*0810*/ 	.word	0x00000800


	//   ....[7]....
        /*0814*/ 	.word	0x00006a00


	//   ....[8]....
        /*0818*/ 	.word	0x00007390


	//   ....[9]....
        /*081c*/ 	.word	0x000073a0


	//   ....[10]....
        /*0820*/ 	.word	0x000073b0


	//   ....[11]....
        /*0824*/ 	.word	0x000073c0


	//   ....[12]....
        /*0828*/ 	.word	0x00009080


	//   ....[13]....
        /*082c*/ 	.word	0x00009090


	//   ....[14]....
        /*0830*/ 	.word	0x000090a0


	//   ....[15]....
        /*0834*/ 	.word	0x000090b0


	//   ....[16]....
        /*0838*/ 	.word	0x0000b9b0


	//   ....[17]....
        /*083c*/ 	.word	0x0000c4e0


	//   ....[18]....
        /*0840*/ 	.word	0x0000c4f0


	//   ....[19]....
        /*0844*/ 	.word	0x0000c510


	//   ....[20]....
        /*0848*/ 	.word	0x0000cf40


	//   ....[21]....
        /*084c*/ 	.word	0x0000cf60


	//   ....[22]....
        /*0850*/ 	.word	0x0000eb60


	//   ....[23]....
        /*0854*/ 	.word	0x0000f160


	//   ....[24]....
        /*0858*/ 	.word	0x0000f4d0


	//   ....[25]....
        /*085c*/ 	.word	0x0000f5d0


	//   ....[26]....
        /*0860*/ 	.word	0x0000fd60


	//   ....[27]....
        /*0864*/ 	.word	0x0000fdc0


	//   ....[28]....
        /*0868*/ 	.word	0x00012040


	//   ....[29]....
        /*086c*/ 	.word	0x00012060


	//   ....[30]....
        /*0870*/ 	.word	0x00012090


	//   ....[31]....
        /*0874*/ 	.word	0x000120e0


	//   ....[32]....
        /*0878*/ 	.word	0x00013730


	//   ....[33]....
        /*087c*/ 	.word	0x000137e0


	//   ....[34]....
        /*0880*/ 	.word	0x00013870


	//   ....[35]....
        /*0884*/ 	.word	0x00013880


	//   ....[36]....
        /*0888*/ 	.word	0x000144b0


	//   ....[37]....
        /*088c*/ 	.word	0x000144e0


	//   ....[38]....
        /*0890*/ 	.word	0x00014500


	//   ....[39]....
        /*0894*/ 	.word	0x00014520


	//   ....[40]....
        /*0898*/ 	.word	0x00014540


	//   ....[41]....
        /*089c*/ 	.word	0x00014550


	//   ....[42]....
        /*08a0*/ 	.word	0x00014560


	//   ....[43]....
        /*08a4*/ 	.word	0x00014570


	//   ....[44]....
        /*08a8*/ 	.word	0x00014580


	//   ....[45]....
        /*08ac*/ 	.word	0x00014590


	//   ....[46]....
        /*08b0*/ 	.word	0x000145a0


	//   ....[47]....
        /*08b4*/ 	.word	0x000145b0


	//   ....[48]....
        /*08b8*/ 	.word	0x000145e0


	//   ....[49]....
        /*08bc*/ 	.word	0x000145f0


	//   ....[50]....
        /*08c0*/ 	.word	0x00014600


	//   ....[51]....
        /*08c4*/ 	.word	0x00014610


	//   ....[52]....
        /*08c8*/ 	.word	0x00014620


	//   ....[53]....
        /*08cc*/ 	.word	0x00014630


	//   ....[54]....
        /*08d0*/ 	.word	0x00014640


	//   ....[55]....
        /*08d4*/ 	.word	0x00014650


	//   ....[56]....
        /*08d8*/ 	.word	0x00014660


	//   ....[57]....
        /*08dc*/ 	.word	0x00014670


	//   ....[58]....
        /*08e0*/ 	.word	0x00014680


	//   ....[59]....
        /*08e4*/ 	.word	0x00014690


	//   ....[60]....
        /*08e8*/ 	.word	0x00014e20


	//   ....[61]....
        /*08ec*/ 	.word	0x00014e60


	//   ....[62]....
        /*08f0*/ 	.word	0x00014eb0


	//   ....[63]....
        /*08f4*/ 	.word	0x00014ec0


	//   ....[64]....
        /*08f8*/ 	.word	0x000153d0


	//   ....[65]....
        /*08fc*/ 	.word	0x00015400


	//   ....[66]....
        /*0900*/ 	.word	0x00015500


	//   ....[67]....
        /*0904*/ 	.word	0x00015520


	//   ....[68]....
        /*0908*/ 	.word	0x00015e50


	//   ....[69]....
        /*090c*/ 	.word	0x00015e60


	//   ....[70]....
        /*0910*/ 	.word	0x00015f60


	//   ....[71]....
        /*0914*/ 	.word	0x00015f80


	//   ....[72]....
        /*0918*/ 	.word	0x00016110


	//   ....[73]....
        /*091c*/ 	.word	0x000162d0


	//   ....[74]....
        /*0920*/ 	.word	0x00016300


	//   ....[75]....
        /*0924*/ 	.word	0x00016330


	//   ....[76]....
        /*0928*/ 	.word	0x00016360


	//   ....[77]....
        /*092c*/ 	.word	0x00016390


	//   ....[78]....
        /*0930*/ 	.word	0x000163c0


	//   ....[79]....
        /*0934*/ 	.word	0x00016530


	//   ....[80]....
        /*0938*/ 	.word	0x00016560


	//   ....[81]....
        /*093c*/ 	.word	0x00016590


	//   ....[82]....
        /*0940*/ 	.word	0x000165c0


	//   ....[83]....
        /*0944*/ 	.word	0x000165f0


	//   ....[84]....
        /*0948*/ 	.word	0x00016620


	//   ....[85]....
        /*094c*/ 	.word	0x000166c0


	//   ....[86]....
        /*0950*/ 	.word	0x00016720


	//   ....[87]....
        /*0954*/ 	.word	0x000167c0


	//   ....[88]....
        /*0958*/ 	.word	0x00017740


	//   ....[89]....
        /*095c*/ 	.word	0x000193a0


	//   ....[90]....
        /*0960*/ 	.word	0x0001a260


	//   ....[91]....
        /*0964*/ 	.word	0x0001a290


	//   ....[92]....
        /*0968*/ 	.word	0x0001a2b0


	//   ....[93]....
        /*096c*/ 	.word	0x0001a2c0


	//   ....[94]....
        /*0970*/ 	.word	0x0001a2d0


	//   ....[95]....
        /*0974*/ 	.word	0x0001a3d0


	//   ....[96]....
        /*0978*/ 	.word	0x0001be70


	//   ....[97]....
        /*097c*/ 	.word	0x0001bea0


	//   ....[98]....
        /*0980*/ 	.word	0x0001bee0


	//   ....[99]....
        /*0984*/ 	.word	0x0001bf10


	//   ....[100]....
        /*0988*/ 	.word	0x0001bf40


	//   ....[101]....
        /*098c*/ 	.word	0x0001bf70


	//   ....[102]....
        /*0990*/ 	.word	0x0001bfa0


	//   ....[103]....
        /*0994*/ 	.word	0x0001bfd0


	//   ....[104]....
        /*0998*/ 	.word	0x0001c150


	//   ....[105]....
        /*099c*/ 	.word	0x0001c180


	//   ....[106]....
        /*09a0*/ 	.word	0x0001c1b0


	//   ....[107]....
        /*09a4*/ 	.word	0x0001c1e0


	//   ....[108]....
        /*09a8*/ 	.word	0x0001c210


	//   ....[109]....
        /*09ac*/ 	.word	0x0001c240


	//   ....[110]....
        /*09b0*/ 	.word	0x0001c300


	//   ....[111]....
        /*09b4*/ 	.word	0x0001c320


	//   ....[112]....
        /*09b8*/ 	.word	0x0001c390


	//   ....[113]....
        /*09bc*/ 	.word	0x0001ca30


	//   ....[114]....
        /*09c0*/ 	.word	0x0001cea0


	//   ....[115]....
        /*09c4*/ 	.word	0x0001cf30


	//   ....[116]....
        /*09c8*/ 	.word	0x0001cf80


	//   ....[117]....
        /*09cc*/ 	.word	0x0001cfd0


	//   ....[118]....
        /*09d0*/ 	.word	0x0001d0a0


	//   ....[119]....
        /*09d4*/ 	.word	0x0001d130


	//   ....[120]....
        /*09d8*/ 	.word	0x0001d180


	//   ....[121]....
        /*09dc*/ 	.word	0x0001d1d0


	//   ....[122]....
        /*09e0*/ 	.word	0x0001d4d0


	//   ....[123]....
        /*09e4*/ 	.word	0x0001d7b0


	//   ....[124]....
        /*09e8*/ 	.word	0x0001d980


	//   ....[125]....
        /*09ec*/ 	.word	0x0001d9e0


	//   ....[126]....
        /*09f0*/ 	.word	0x0001da40


	//   ....[127]....
        /*09f4*/ 	.word	0x0001dae0


	//   ....[128]....
        /*09f8*/ 	.word	0x0001dba0


	//   ....[129]....
        /*09fc*/ 	.word	0x0001dc30


	//   ....[130]....
        /*0a00*/ 	.word	0x0001df60


	//   ....[131]....
        /*0a04*/ 	.word	0x0001e000


	//   ....[132]....
        /*0a08*/ 	.word	0x0001e120


	//   ....[133]....
        /*0a0c*/ 	.word	0x0001e190


	//   ....[134]....
        /*0a10*/ 	.word	0x0001e200


	//   ....[135]....
        /*0a14*/ 	.word	0x0001e270


	//   ....[136]....
        /*0a18*/ 	.word	0x0001e2e0


	//   ....[137]....
        /*0a1c*/ 	.word	0x0001e360


	//   ....[138]....
        /*0a20*/ 	.word	0x0001e3f0


	//   ....[139]....
        /*0a24*/ 	.word	0x0001e480


	//   ....[140]....
        /*0a28*/ 	.word	0x0001e4f0


	//   ....[141]....
        /*0a2c*/ 	.word	0x0001e560


	//   ....[142]....
        /*0a30*/ 	.word	0x0001e5d0


	//   ....[143]....
        /*0a34*/ 	.word	0x0001e650


	//   ....[144]....
        /*0a38*/ 	.word	0x0001e6c0


	//   ....[145]....
        /*0a3c*/ 	.word	0x0001e760


	//   ....[146]....
        /*0a40*/ 	.word	0x0001e7f0


	//   ....[147]....
        /*0a44*/ 	.word	0x0001e920


	//----- nvinfo : EIATTR_REG_RECONFIG
	.align		4
.L_321:
        /*0a48*/ 	.byte	0x01, 0x54
	.zero		2


	//----- nvinfo : EIATTR_SYSCALL_OFFSETS
	.align		4
        /*0a4c*/ 	.byte	0x04, 0x46
        /*0a4e*/ 	.short	(.L_323 - .L_322)


	//   ....[0]....
.L_322:
        /*0a50*/ 	.word	0x00001a90


	//   ....[1]....
        /*0a54*/ 	.word	0x00001be0


	//   ....[2]....
        /*0a58*/ 	.word	0x00006b70


	//   ....[3]....
        /*0a5c*/ 	.word	0x00007130


	//   ....[4]....
        /*0a60*/ 	.word	0x00018e50


	//   ....[5]....
        /*0a64*/ 	.word	0x00018fc0


	//   ....[6]....
        /*0a68*/ 	.word	0x00019110


	//   ....[7]....
        /*0a6c*/ 	.word	0x00019250


	//   ....[8]....
        /*0a70*/ 	.word	0x00019d10


	//----- nvinfo : EIATTR_MBARRIER_INSTR_OFFSETS
	.align		4
.L_323:
        /*0a74*/ 	.byte	0x04, 0x39
        /*0a76*/ 	.short	(.L_325 - .L_324)


	//   ....[0]....
.L_324:
        /*0a78*/ 	.word	0x000002d0
        /*0a7c*/ 	.word	0x000000ff
        /*0a80*/ 	.word	0x00019c00
        /*0a84*/ 	.short	0x0100
        /*0a86*/ 	.byte	0x08
	.zero		1


	//   ....[1]....
        /*0a88*/ 	.word	0x000002e0
        /*0a8c*/ 	.word	0x000000ff
        /*0a90*/ 	.word	0x00019c20
        /*0a94*/ 	.short	0x0100
        /*0a96*/ 	.byte	0x08
	.zero		1


	//   ....[2]....
        /*0a98*/ 	.word	0x000003d0
        /*0a9c*/ 	.word	0x000000ff
        /*0aa0*/ 	.word	0x00019c30
        /*0aa4*/ 	.short	0x0100
        /*0aa6*/ 	.byte	0x08
	.zero		1


	//   ....[3]....
        /*0aa8*/ 	.word	0x000003e0
        /*0aac*/ 	.word	0x000000ff
        /*0ab0*/ 	.word	0x00019c40
        /*0ab4*/ 	.short	0x0100
        /*0ab6*/ 	.byte	0x08
	.zero		1


	//   ....[4]....
        /*0ab8*/ 	.word	0x000003f0
        /*0abc*/ 	.word	0x000000ff
        /*0ac0*/ 	.word	0x00019c38
        /*0ac4*/ 	.short	0x0100
        /*0ac6*/ 	.byte	0x08
	.zero		1


	//   ....[5]....
        /*0ac8*/ 	.word	0x00000400
        /*0acc*/ 	.word	0x000000ff
        /*0ad0*/ 	.word	0x00019c48
        /*0ad4*/ 	.short	0x0100
        /*0ad6*/ 	.byte	0x08
	.zero		1


	//   ....[6]....
        /*0ad8*/ 	.word	0x00000530
        /*0adc*/ 	.word	0x000000ff
        /*0ae0*/ 	.word	0x00019c50
        /*0ae4*/ 	.short	0x0100
        /*0ae6*/ 	.byte	0x08
	.zero		1


	//   ....[7]....
        /*0ae8*/ 	.word	0x00000540
        /*0aec*/ 	.word	0x000000ff
        /*0af0*/ 	.word	0x00019c60
        /*0af4*/ 	.short	0x0100
        /*0af6*/ 	.byte	0x08
	.zero		1


	//   ....[8]....
        /*0af8*/ 	.word	0x00000550
        /*0afc*/ 	.word	0x000000ff
        /*0b00*/ 	.word	0x00019c58
        /*0b04*/ 	.short	0x0100
        /*0b06*/ 	.byte	0x08
	.zero		1


	//   ....[9]....
        /*0b08*/ 	.word	0x00000560
        /*0b0c*/ 	.word	0x000000ff
        /*0b10*/ 	.word	0x00019c68
        /*0b14*/ 	.short	0x0100
        /*0b16*/ 	.byte	0x08
	.zero		1


	//   ....[10]....
        /*0b18*/ 	.word	0x00000650
        /*0b1c*/ 	.word	0x000000ff
        /*0b20*/ 	.word	0x00019c70
        /*0b24*/ 	.short	0x0100
        /*0b26*/ 	.byte	0x06
	.zero		1


	//   ....[11]....
        /*0b28*/ 	.word	0x00000660
        /*0b2c*/ 	.word	0x000000ff
        /*0b30*/ 	.word	0x00019c80
        /*0b34*/ 	.short	0x0100
        /*0b36*/ 	.byte	0x06
	.zero		1


	//   ....[12]....
        /*0b38*/ 	.word	0x00000670
        /*0b3c*/ 	.word	0x000000ff
        /*0b40*/ 	.word	0x00019c78
        /*0b44*/ 	.short	0x0100
        /*0b46*/ 	.byte	0x06
	.zero		1


	//   ....[13]....
        /*0b48*/ 	.word	0x00000680
        /*0b4c*/ 	.word	0x000000ff
        /*0b50*/ 	.word	0x00019c88
        /*0b54*/ 	.short	0x0100
        /*0b56*/ 	.byte	0x06
	.zero		1


	//   ....[14]....
        /*0b58*/ 	.word	0x000007b0
        /*0b5c*/ 	.word	0x000000ff
        /*0b60*/ 	.word	0x00019c90
        /*0b64*/ 	.short	0x0100
        /*0b66*/ 	.byte	0x08
	.zero		1


	//   ....[15]....
        /*0b68*/ 	.word	0x000007c0
        /*0b6c*/ 	.word	0x000000ff
        /*0b70*/ 	.word	0x00019ca0
        /*0b74*/ 	.short	0x0100
        /*0b76*/ 	.byte	0x08
	.zero		1


	//   ....[16]....
        /*0b78*/ 	.word	0x000007d0
        /*0b7c*/ 	.word	0x000000ff
        /*0b80*/ 	.word	0x00019c98
        /*0b84*/ 	.short	0x0100
        /*0b86*/ 	.byte	0x08
	.zero		1


	//   ....[17]....
        /*0b88*/ 	.word	0x000007e0
        /*0b8c*/ 	.word	0x000000ff
        /*0b90*/ 	.word	0x00019ca8
        /*0b94*/ 	.short	0x0100
        /*0b96*/ 	.byte	0x08
	.zero		1


	//   ....[18]....
        /*0b98*/ 	.word	0x00000910
        /*0b9c*/ 	.word	0x000000ff
        /*0ba0*/ 	.word	0x00019cb0
        /*0ba4*/ 	.short	0x0100
        /*0ba6*/ 	.byte	0x08
	.zero		1


	//   ....[19]....
        /*0ba8*/ 	.word	0x00000920
        /*0bac*/ 	.word	0x000000ff
        /*0bb0*/ 	.word	0x00019cc0
        /*0bb4*/ 	.short	0x0100
        /*0bb6*/ 	.byte	0x08
	.zero		1


	//   ....[20]....
        /*0bb8*/ 	.word	0x00000930
        /*0bbc*/ 	.word	0x000000ff
        /*0bc0*/ 	.word	0x00019cb8
        /*0bc4*/ 	.short	0x0100
        /*0bc6*/ 	.byte	0x08
	.zero		1


	//   ....[21]....
        /*0bc8*/ 	.word	0x00000940
        /*0bcc*/ 	.word	0x000000ff
        /*0bd0*/ 	.word	0x00019cc8
        /*0bd4*/ 	.short	0x0100
        /*0bd6*/ 	.byte	0x08
	.zero		1


	//   ....[22]....
        /*0bd8*/ 	.word	0x00002910
        /*0bdc*/ 	.word	0x00000052
        /*0be0*/ 	.word	0x00019c90
        /*0be4*/ 	.short	0x010a
        /*0be6*/ 	.byte	0x3f
	.zero		1


	//   ....[23]....
        /*0be8*/ 	.word	0x00004130
        /*0bec*/ 	.word	0x00000052
        /*0bf0*/ 	.word	0x00019c90
        /*0bf4*/ 	.short	0x010a
        /*0bf6*/ 	.byte	0x3f
	.zero		1


	//   ....[24]....
        /*0bf8*/ 	.word	0x00006180
        /*0bfc*/ 	.word	0x00000052
        /*0c00*/ 	.word	0x00019c90
        /*0c04*/ 	.short	0x010a
        /*0c06*/ 	.byte	0x3f
	.zero		1


	//   ....[25]....
        /*0c08*/ 	.word	0x00006350
        /*0c0c*/ 	.word	0x00000008
        /*0c10*/ 	.word	0x00000000
        /*0c14*/ 	.short	0x0101
        /*0c16*/ 	.byte	0x3f
	.zero		1


	//   ....[26]....
        /*0c18*/ 	.word	0x00006390
        /*0c1c*/ 	.word	0x00000052
        /*0c20*/ 	.word	0x00019cb0
        /*0c24*/ 	.short	0x010a
        /*0c26*/ 	.byte	0x3f
	.zero		1


	//   ....[27]....
        /*0c28*/ 	.word	0x00006600
        /*0c2c*/ 	.word	0x00000052
        /*0c30*/ 	.word	0x00000000
        /*0c34*/ 	.short	0x0101
        /*0c36*/ 	.byte	0x3f
	.zero		1


	//   ....[28]....
        /*0c38*/ 	.word	0x00006eb0
        /*0c3c*/ 	.word	0x00000010
        /*0c40*/ 	.word	0x00019c00
        /*0c44*/ 	.short	0x010a
        /*0c46*/ 	.byte	0x3f
	.zero		1


	//   ....[29]....
        /*0c48*/ 	.word	0x00006f00
        /*0c4c*/ 	.word	0x00000010
        /*0c50*/ 	.word	0x00019c00
        /*0c54*/ 	.short	0x010a
        /*0c56*/ 	.byte	0x3f
	.zero		1


	//   ....[30]....
        /*0c58*/ 	.word	0x00007700
        /*0c5c*/ 	.word	0x00000010
        /*0c60*/ 	.word	0x00019c00
        /*0c64*/ 	.short	0x010a
        /*0c66*/ 	.byte	0x3f
	.zero		1


	//   ....[31]....
        /*0c68*/ 	.word	0x000093c0
        /*0c6c*/ 	.word	0x00000010
        /*0c70*/ 	.word	0x00019c00
        /*0c74*/ 	.short	0x010a
        /*0c76*/ 	.byte	0x3f
	.zero		1


	//   ....[32]....
        /*0c78*/ 	.word	0x0000b550
        /*0c7c*/ 	.word	0x00000000
        /*0c80*/ 	.word	0x00019c30
        /*0c84*/ 	.short	0x010a
        /*0c86*/ 	.byte	0x3f
	.zero		1


	//   ....[33]....
        /*0c88*/ 	.word	0x0000b5c0
        /*0c8c*/ 	.word	0x00000000
        /*0c90*/ 	.word	0x00019c30
        /*0c94*/ 	.short	0x010a
        /*0c96*/ 	.byte	0x3f
	.zero		1


	//   ....[34]....
        /*0c98*/ 	.word	0x0000d670
        /*0c9c*/ 	.word	0x0000001d
        /*0ca0*/ 	.word	0x00000000
        /*0ca4*/ 	.short	0x0101
        /*0ca6*/ 	.byte	0x3f
	.zero		1


	//   ....[35]....
        /*0ca8*/ 	.word	0x0000e030
        /*0cac*/ 	.word	0x0000000f
        /*0cb0*/ 	.word	0x00019c30
        /*0cb4*/ 	.short	0x010a
        /*0cb6*/ 	.byte	0x3f
	.zero		1


	//   ....[36]....
        /*0cb8*/ 	.word	0x0000e0a0
        /*0cbc*/ 	.word	0x0000000f
        /*0cc0*/ 	.word	0x00019c30
        /*0cc4*/ 	.short	0x010a
        /*0cc6*/ 	.byte	0x3f
	.zero		1


	//   ....[37]....
        /*0cc8*/ 	.word	0x0000e2a0
        /*0ccc*/ 	.word	0x00000014
        /*0cd0*/ 	.word	0x00019c50
        /*0cd4*/ 	.short	0x010a
        /*0cd6*/ 	.byte	0x3f
	.zero		1


	//   ....[38]....
        /*0cd8*/ 	.word	0x0000e2f0
        /*0cdc*/ 	.word	0x00000014
        /*0ce0*/ 	.word	0x00019c50
        /*0ce4*/ 	.short	0x010a
        /*0ce6*/ 	.byte	0x3f
	.zero		1


	//   ....[39]....
        /*0ce8*/ 	.word	0x000101f0
        /*0cec*/ 	.word	0x0000000f
        /*0cf0*/ 	.word	0x00000000
        /*0cf4*/ 	.short	0x0101
        /*0cf6*/ 	.byte	0x3f
	.zero		1


	//   ....[40]....
        /*0cf8*/ 	.word	0x00010880
        /*0cfc*/ 	.word	0x00000014
        /*0d00*/ 	.word	0x00000000
        /*0d04*/ 	.short	0x0101
        /*0d06*/ 	.byte	0x3f
	.zero		1


	//   ....[41]....
        /*0d08*/ 	.word	0x00010f90
        /*0d0c*/ 	.word	0x0000000a
        /*0d10*/ 	.word	0x00019c30
        /*0d14*/ 	.short	0x010a
        /*0d16*/ 	.byte	0x3f
	.zero		1


	//   ....[42]....
        /*0d18*/ 	.word	0x00011000
        /*0d1c*/ 	.word	0x0000000a
        /*0d20*/ 	.word	0x00019c30
        /*0d24*/ 	.short	0x010a
        /*0d26*/ 	.byte	0x3f
	.zero		1


	//   ....[43]....
        /*0d28*/ 	.word	0x00011200
        /*0d2c*/ 	.word	0x0000000f
        /*0d30*/ 	.word	0x00019c50
        /*0d34*/ 	.short	0x010a
        /*0d36*/ 	.byte	0x3f
	.zero		1


	//   ....[44]....
        /*0d38*/ 	.word	0x00011250
        /*0d3c*/ 	.word	0x0000000f
        /*0d40*/ 	.word	0x00019c50
        /*0d44*/ 	.short	0x010a
        /*0d46*/ 	.byte	0x3f
	.zero		1


	//   ....[45]....
        /*0d48*/ 	.word	0x00012710
        /*0d4c*/ 	.word	0x00000054
        /*0d50*/ 	.word	0x00000000
        /*0d54*/ 	.short	0x0101
        /*0d56*/ 	.byte	0x3f
	.zero		1


	//   ....[46]....
        /*0d58*/ 	.word	0x00013400
        /*0d5c*/ 	.word	0x0000000f
        /*0d60*/ 	.word	0x00000000
        /*0d64*/ 	.short	0x0101
        /*0d66*/ 	.byte	0x3f
	.zero		1


	//   ....[47]....
        /*0d68*/ 	.word	0x00013480
        /*0d6c*/ 	.word	0x0000000a
        /*0d70*/ 	.word	0x00019c50
        /*0d74*/ 	.short	0x010a
        /*0d76*/ 	.byte	0x3f
	.zero		1


	//   ....[48]....
        /*0d78*/ 	.word	0x000134d0
        /*0d7c*/ 	.word	0x0000000a
        /*0d80*/ 	.word	0x00019c50
        /*0d84*/ 	.short	0x010a
        /*0d86*/ 	.byte	0x3f
	.zero		1


	//   ....[49]....
        /*0d88*/ 	.word	0x00013de0
        /*0d8c*/ 	.word	0x00000004
        /*0d90*/ 	.word	0x00000000
        /*0d94*/ 	.short	0x0101
        /*0d96*/ 	.byte	0x3f
	.zero		1


	//   ....[50]....
        /*0d98*/ 	.word	0x000153f0
        /*0d9c*/ 	.word	0x00000000
        /*0da0*/ 	.word	0x00000000
        /*0da4*/ 	.short	0x0101
        /*0da6*/ 	.byte	0x3f
	.zero		1


	//   ....[51]....
        /*0da8*/ 	.word	0x00017820
        /*0dac*/ 	.word	0x00000016
        /*0db0*/ 	.word	0x00019c20
        /*0db4*/ 	.short	0x010a
        /*0db6*/ 	.byte	0x3f
	.zero		1


	//   ....[52]....
        /*0db8*/ 	.word	0x000178b0
        /*0dbc*/ 	.word	0x00000008
        /*0dc0*/ 	.word	0x00019ca0
        /*0dc4*/ 	.short	0x010a
        /*0dc6*/ 	.byte	0x3f
	.zero		1


	//   ....[53]....
        /*0dc8*/ 	.word	0x00017d00
        /*0dcc*/ 	.word	0x00000008
        /*0dd0*/ 	.word	0x00019cc0
        /*0dd4*/ 	.short	0x010a
        /*0dd6*/ 	.byte	0x3f
	.zero		1


	//   ....[54]....
        /*0dd8*/ 	.word	0x00018210
        /*0ddc*/ 	.word	0x00000008
        /*0de0*/ 	.word	0x00019ca0
        /*0de4*/ 	.short	0x010a
        /*0de6*/ 	.byte	0x3f
	.zero		1


	//   ....[55]....
        /*0de8*/ 	.word	0x00018650
        /*0dec*/ 	.word	0x00000008
        /*0df0*/ 	.word	0x00019cc0
        /*0df4*/ 	.short	0x010a
        /*0df6*/ 	.byte	0x3f
	.zero		1


	//   ....[56]....
        /*0df8*/ 	.word	0x000195d0
        /*0dfc*/ 	.word	0x00000004
        /*0e00*/ 	.word	0x00019c80
        /*0e04*/ 	.short	0x010a
        /*0e06*/ 	.byte	0x3f
	.zero		1


	//   ....[57]....
        /*0e08*/ 	.word	0x00019830
        /*0e0c*/ 	.word	0x00000004
        /*0e10*/ 	.word	0x00019c40
        /*0e14*/ 	.short	0x010a
        /*0e16*/ 	.byte	0x3f
	.zero		1


	//   ....[58]....
        /*0e18*/ 	.word	0x0001a4b0
        /*0e1c*/ 	.word	0x00000016
        /*0e20*/ 	.word	0x00019c00
        /*0e24*/ 	.short	0x0107
        /*0e26*/ 	.byte	0x3f
	.zero		1


	//   ....[59]....
        /*0e28*/ 	.word	0x0001a5b0
        /*0e2c*/ 	.word	0x00000016
        /*0e30*/ 	.word	0x00019c00
        /*0e34*/ 	.short	0x0101
        /*0e36*/ 	.byte	0x3f
	.zero		1


	//   ....[60]....
        /*0e38*/ 	.word	0x0001a5d0
        /*0e3c*/ 	.word	0x00000016
        /*0e40*/ 	.word	0x00019c20
        /*0e44*/ 	.short	0x010a
        /*0e46*/ 	.byte	0x3f
	.zero		1


	//   ....[61]....
        /*0e48*/ 	.word	0x0001a8c0
        /*0e4c*/ 	.word	0x00000006
        /*0e50*/ 	.word	0x00019c80
        /*0e54*/ 	.short	0x010a
        /*0e56*/ 	.byte	0x3f
	.zero		1


	//   ....[62]....
        /*0e58*/ 	.word	0x0001acf0
        /*0e5c*/ 	.word	0x00000006
        /*0e60*/ 	.word	0x00019c40
        /*0e64*/ 	.short	0x010a
        /*0e66*/ 	.byte	0x3f
	.zero		1


	//   ....[63]....
        /*0e68*/ 	.word	0x0001b1a0
        /*0e6c*/ 	.word	0x00000003
        /*0e70*/ 	.word	0x00019c70
        /*0e74*/ 	.short	0x010a
        /*0e76*/ 	.byte	0x3f
	.zero		1


	//   ....[64]....
        /*0e78*/ 	.word	0x0001b210
        /*0e7c*/ 	.word	0x00000003
        /*0e80*/ 	.word	0x00019c60
        /*0e84*/ 	.short	0x010a
        /*0e86*/ 	.byte	0x3f
	.zero		1


	//   ....[65]....
        /*0e88*/ 	.word	0x0001b5c0
        /*0e8c*/ 	.word	0x00000003
        /*0e90*/ 	.word	0x00019c50
        /*0e94*/ 	.short	0x0101
        /*0e96*/ 	.byte	0x3f
	.zero		1


	//   ....[66]....
        /*0e98*/ 	.word	0x0001b640
        /*0e9c*/ 	.word	0x00000003
        /*0ea0*/ 	.word	0x00000000
        /*0ea4*/ 	.short	0x0101
        /*0ea6*/ 	.byte	0x3f
	.zero		1


	//   ....[67]....
        /*0ea8*/ 	.word	0x0001b830
        /*0eac*/ 	.word	0x00000003
        /*0eb0*/ 	.word	0x00019c70
        /*0eb4*/ 	.short	0x010a
        /*0eb6*/ 	.byte	0x3f
	.zero		1


	//   ....[68]....
        /*0eb8*/ 	.word	0x0001b8a0
        /*0ebc*/ 	.word	0x00000003
        /*0ec0*/ 	.word	0x00019c60
        /*0ec4*/ 	.short	0x010a
        /*0ec6*/ 	.byte	0x3f
	.zero		1


	//   ....[69]....
        /*0ec8*/ 	.word	0x0001bc50
        /*0ecc*/ 	.word	0x00000003
        /*0ed0*/ 	.word	0x00019c50
        /*0ed4*/ 	.short	0x0101
        /*0ed6*/ 	.byte	0x3f
	.zero		1


	//   ....[70]....
        /*0ed8*/ 	.word	0x0001bca0
        /*0edc*/ 	.word	0x00000000
        /*0ee0*/ 	.word	0x00000000
        /*0ee4*/ 	.short	0x0101
        /*0ee6*/ 	.byte	0x3f
	.zero		1


	//   ....[71]....
        /*0ee8*/ 	.word	0x0001c9b0
        /*0eec*/ 	.word	0x00000009
        /*0ef0*/ 	.word	0x00019c20
        /*0ef4*/ 	.short	0x010a
        /*0ef6*/ 	.byte	0x3f
	.zero		1


	//   ....[72]....
        /*0ef8*/ 	.word	0x0001cb40
        /*0efc*/ 	.word	0x00000007
        /*0f00*/ 	.word	0x00000000
        /*0f04*/ 	.short	0x010a
        /*0f06*/ 	.byte	0x3f
	.zero		1


	//   ....[73]....
        /*0f08*/ 	.word	0x0001cbb0
        /*0f0c*/ 	.word	0x00000003
        /*0f10*/ 	.word	0x00000000
        /*0f14*/ 	.short	0x010a
        /*0f16*/ 	.byte	0x3f
	.zero		1


	//   ....[74]....
        /*0f18*/ 	.word	0x0001cc00
        /*0f1c*/ 	.word	0x00000003
        /*0f20*/ 	.word	0x00019c60
        /*0f24*/ 	.short	0x010a
        /*0f26*/ 	.byte	0x3f
	.zero		1


	//   ....[75]....
        /*0f28*/ 	.word	0x0001cc50
        /*0f2c*/ 	.word	0x00000005
        /*0f30*/ 	.word	0x00019c60
        /*0f34*/ 	.short	0x010a
        /*0f36*/ 	.byte	0x3f
	.zero		1


	//   ....[76]....
        /*0f38*/ 	.word	0x0001cc90
        /*0f3c*/ 	.word	0x00000003
        /*0f40*/ 	.word	0x00019c80
        /*0f44*/ 	.short	0x010a
        /*0f46*/ 	.byte	0x3f
	.zero		1


	//   ....[77]....
        /*0f48*/ 	.word	0x0001ccb0
        /*0f4c*/ 	.word	0x00000005
        /*0f50*/ 	.word	0x00019c80
        /*0f54*/ 	.short	0x010a
        /*0f56*/ 	.byte	0x3f
	.zero		1


	//   ....[78]....
        /*0f58*/ 	.word	0x0001cd10
        /*0f5c*/ 	.word	0x00000052
        /*0f60*/ 	.word	0x00019c90
        /*0f64*/ 	.short	0x010a
        /*0f66*/ 	.byte	0x3f
	.zero		1


	//   ....[79]....
        /*0f68*/ 	.word	0x0001cd60
        /*0f6c*/ 	.word	0x00000052
        /*0f70*/ 	.word	0x00019c90
        /*0f74*/ 	.short	0x010a
        /*0f76*/ 	.byte	0x3f
	.zero		1


	//   ....[80]....
        /*0f78*/ 	.word	0x0001cdb0
        /*0f7c*/ 	.word	0x00000052
        /*0f80*/ 	.word	0x00019c90
        /*0f84*/ 	.short	0x010a
        /*0f86*/ 	.byte	0x3f
	.zero		1


	//   ....[81]....
        /*0f88*/ 	.word	0x0001ce00
        /*0f8c*/ 	.word	0x00000052
        /*0f90*/ 	.word	0x00019cb0
        /*0f94*/ 	.short	0x010a
        /*0f96*/ 	.byte	0x3f
	.zero		1


	//   ....[82]....
        /*0f98*/ 	.word	0x0001d000
        /*0f9c*/ 	.word	0x00000010
        /*0fa0*/ 	.word	0x00019c00
        /*0fa4*/ 	.short	0x010a
        /*0fa6*/ 	.byte	0x3f
	.zero		1


	//   ....[83]....
        /*0fa8*/ 	.word	0x0001d210
        /*0fac*/ 	.word	0x00000010
        /*0fb0*/ 	.word	0x00019c00
        /*0fb4*/ 	.short	0x010a
        /*0fb6*/ 	.byte	0x3f
	.zero		1


	//   ....[84]....
        /*0fb8*/ 	.word	0x0001d260
        /*0fbc*/ 	.word	0x00000000
        /*0fc0*/ 	.word	0x00019c30
        /*0fc4*/ 	.short	0x010a
        /*0fc6*/ 	.byte	0x3f
	.zero		1


	//   ....[85]....
        /*0fc8*/ 	.word	0x0001d2b0
        /*0fcc*/ 	.word	0x0000000f
        /*0fd0*/ 	.word	0x00019c30
        /*0fd4*/ 	.short	0x010a
        /*0fd6*/ 	.byte	0x3f
	.zero		1


	//   ....[86]....
        /*0fd8*/ 	.word	0x0001d300
        /*0fdc*/ 	.word	0x00000014
        /*0fe0*/ 	.word	0x00019c50
        /*0fe4*/ 	.short	0x010a
        /*0fe6*/ 	.byte	0x3f
	.zero		1


	//   ....[87]....
        /*0fe8*/ 	.word	0x0001d350
        /*0fec*/ 	.word	0x0000000a
        /*0ff0*/ 	.word	0x00019c30
        /*0ff4*/ 	.short	0x010a
        /*0ff6*/ 	.byte	0x3f
	.zero		1


	//   ....[88]....
        /*0ff8*/ 	.word	0x0001d3a0
        /*0ffc*/ 	.word	0x0000000f
        /*1000*/ 	.word	0x00019c50
        /*1004*/ 	.short	0x010a
        /*1006*/ 	.byte	0x3f
	.zero		1


	//   ....[89]....
        /*1008*/ 	.word	0x0001d3f0
        /*100c*/ 	.word	0x0000000a
        /*1010*/ 	.word	0x00019c50
        /*1014*/ 	.short	0x010a
        /*1016*/ 	.byte	0x3f
	.zero		1


	//   ....[90]....
        /*1018*/ 	.word	0x0001d590
        /*101c*/ 	.word	0x00000016
        /*1020*/ 	.word	0x00019c20
        /*1024*/ 	.short	0x010a
        /*1026*/ 	.byte	0x3f
	.zero		1


	//   ....[91]....
        /*1028*/ 	.word	0x0001d5e0
        /*102c*/ 	.word	0x00000008
        /*1030*/ 	.word	0x00019ca0
        /*1034*/ 	.short	0x010a
        /*1036*/ 	.byte	0x3f
	.zero		1


	//   ....[92]....
        /*1038*/ 	.word	0x0001d630
        /*103c*/ 	.word	0x00000008
        /*1040*/ 	.word	0x00019cc0
        /*1044*/ 	.short	0x010a
        /*1046*/ 	.byte	0x3f
	.zero		1


	//   ....[93]....
        /*1048*/ 	.word	0x0001d680
        /*104c*/ 	.word	0x00000008
        /*1050*/ 	.word	0x00019ca0
        /*1054*/ 	.short	0x010a
        /*1056*/ 	.byte	0x3f
	.zero		1


	//   ....[94]....
        /*1058*/ 	.word	0x0001d6d0
        /*105c*/ 	.word	0x00000008
        /*1060*/ 	.word	0x00019cc0
        /*1064*/ 	.short	0x010a
        /*1066*/ 	.byte	0x3f
	.zero		1


	//   ....[95]....
        /*1068*/ 	.word	0x0001d870
        /*106c*/ 	.word	0x00000004
        /*1070*/ 	.word	0x00019c80
        /*1074*/ 	.short	0x010a
        /*1076*/ 	.byte	0x3f
	.zero		1


	//   ....[96]....
        /*1078*/ 	.word	0x0001d8c0
        /*107c*/ 	.word	0x00000004
        /*1080*/ 	.word	0x00019c40
        /*1084*/ 	.short	0x010a
        /*1086*/ 	.byte	0x3f
	.zero		1


	//   ....[97]....
        /*1088*/ 	.word	0x0001dcd0
        /*108c*/ 	.word	0x00000016
        /*1090*/ 	.word	0x00019c20
        /*1094*/ 	.short	0x010a
        /*1096*/ 	.byte	0x3f
	.zero		1


	//   ....[98]....
        /*1098*/ 	.word	0x0001dd20
        /*109c*/ 	.word	0x00000006
        /*10a0*/ 	.word	0x00019c80
        /*10a4*/ 	.short	0x010a
        /*10a6*/ 	.byte	0x3f
	.zero		1


	//   ....[99]....
        /*10a8*/ 	.word	0x0001dd70
        /*10ac*/ 	.word	0x00000006
        /*10b0*/ 	.word	0x00019c40
        /*10b4*/ 	.short	0x010a
        /*10b6*/ 	.byte	0x3f
	.zero		1


	//   ....[100]....
        /*10b8*/ 	.word	0x0001ddc0
        /*10bc*/ 	.word	0x00000003
        /*10c0*/ 	.word	0x00019c70
        /*10c4*/ 	.short	0x010a
        /*10c6*/ 	.byte	0x3f
	.zero		1


	//   ....[101]....
        /*10c8*/ 	.word	0x0001de10
        /*10cc*/ 	.word	0x00000003
        /*10d0*/ 	.word	0x00019c60
        /*10d4*/ 	.short	0x010a
        /*10d6*/ 	.byte	0x3f
	.zero		1


	//   ....[102]....
        /*10d8*/ 	.word	0x0001de60
        /*10dc*/ 	.word	0x00000003
        /*10e0*/ 	.word	0x00019c70
        /*10e4*/ 	.short	0x010a
        /*10e6*/ 	.byte	0x3f
	.zero		1


	//   ....[103]....
        /*10e8*/ 	.word	0x0001deb0
        /*10ec*/ 	.word	0x00000003
        /*10f0*/ 	.word	0x00019c60
        /*10f4*/ 	.short	0x010a
        /*10f6*/ 	.byte	0x3f
	.zero		1


	//   ....[104]....
        /*10f8*/ 	.word	0x0001e840
        /*10fc*/ 	.word	0x00000009
        /*1100*/ 	.word	0x00019c20
        /*1104*/ 	.short	0x010a
        /*1106*/ 	.byte	0x3f
	.zero		1


	//   ....[105]....
        /*1108*/ 	.word	0x0001e9e0
        /*110c*/ 	.word	0x00000007
        /*1110*/ 	.word	0x00000000
        /*1114*/ 	.short	0x010a
        /*1116*/ 	.byte	0x3f
	.zero		1


	//   ....[106]....
        /*1118*/ 	.word	0x0001ea30
        /*111c*/ 	.word	0x00000003
        /*1120*/ 	.word	0x00000000
        /*1124*/ 	.short	0x010a
        /*1126*/ 	.byte	0x3f
	.zero		1


	//   ....[107]....
        /*1128*/ 	.word	0x0001ea80
        /*112c*/ 	.word	0x00000003
        /*1130*/ 	.word	0x00019c60
        /*1134*/ 	.short	0x010a
        /*1136*/ 	.byte	0x3f
	.zero		1


	//   ....[108]....
        /*1138*/ 	.word	0x0001ead0
        /*113c*/ 	.word	0x00000005
        /*1140*/ 	.word	0x00019c60
        /*1144*/ 	.short	0x010a
        /*1146*/ 	.byte	0x3f
	.zero		1


	//   ....[109]....
        /*1148*/ 	.word	0x0001eb20
        /*114c*/ 	.word	0x00000003
        /*1150*/ 	.word	0x00019c80
        /*1154*/ 	.short	0x010a
        /*1156*/ 	.byte	0x3f
	.zero		1


	//----- nvinfo : EIATTR_NUM_MBARRIERS
	.align		4
.L_325:
        /*1158*/ 	.byte	0x03, 0x38
        /*115a*/ 	.short	0x0016


	//----- nvinfo : EIATTR_EXIT_INSTR_OFFSETS
	.align		4
        /*115c*/ 	.byte	0x04, 0x1c
        /*115e*/ 	.short	(.L_327 - .L_326)


	//   ....[0]....
.L_326:
        /*1160*/ 	.word	0x0001cd00


	//----- nvinfo : EIATTR_MAX_THREADS
	.align		4
.L_327:
        /*1164*/ 	.byte	0x04, 0x05
        /*1166*/ 	.short	(.L_329 - .L_328)
.L_328:
        /*1168*/ 	.word	0x00000200
        /*116c*/ 	.word	0x00000001
        /*1170*/ 	.word	0x00000001


	//----- nvinfo : EIATTR_CRS_STACK_SIZE
	.align		4
.L_329:
        /*1174*/ 	.byte	0x04, 0x1e
        /*1176*/ 	.short	(.L_331 - .L_330)
.L_330:
        /*1178*/ 	.word	0x00000000


	//----- nvinfo : EIATTR_CBANK_PARAM_SIZE
	.align		4
.L_331:
        /*117c*/ 	.byte	0x03, 0x19
        /*117e*/ 	.short	0x0af0


	//----- nvinfo : EIATTR_PARAM_CBANK
	.align		4
        /*1180*/ 	.byte	0x04, 0x0a
        /*1182*/ 	.short	(.L_333 - .L_332)
	.align		4
.L_332:
        /*1184*/ 	.word	index@(.nv.constant0._ZN7cutlass13device_kernelIN5flash11enable_sm90INS1_16FlashAttnFwdSm90INS1_25CollectiveMainloopFwdSm90ILi2EN4cute5tupleIJNS5_1CILi1EEES8_S8_EEENS6_IJNS7_ILi192EEENS7_ILi128EEENS7_ILi96EEEEEELi96ENS_12float_e4m3_tEfNS_4arch4Sm90ELb1ELb0ELb1ELb1ELb0ELb1ELb0ELb1ELb1ELb1ELb0ELb0EEENS1_21CollectiveEpilogueFwdINS6_IJSA_SC_SB_EEES9_NS_10bfloat16_tESG_Li384ELb1ELb1ELb0ELb1EEENS1_36VarlenDynamicPersistentTileSchedulerILi192ELi128ELi384ELi128ELb0ELb1ELb1ELb1ELb1ELb1EEEEEEEEEvNT_6ParamsE)
        /*1188*/ 	.short	0x0210
        /*118a*/ 	.short	0x0af0


	//----- nvinfo : EIATTR_SW_WAR
	.align		4
.L_333:
        /*118c*/ 	.byte	0x04, 0x36
        /*118e*/ 	.short	(.L_335 - .L_334)
.L_334:
        /*1190*/ 	.word	0x00000008
.L_335:


//--------------------- .nv.callgraph             --------------------------
	.section	.nv.callgraph,"",@"SHT_CUDA_CALLGRAPH"
	.align	4
	.sectionentsize	8
	.align		4
        /*0000*/ 	.word	0x00000000
	.align		4
        /*0004*/ 	.word	0xffffffff
	.align		4
        /*0008*/ 	.word	index@(_ZN7cutlass13device_kernelIN5flash11enable_sm90INS1_16FlashAttnFwdSm90INS1_25CollectiveMainloopFwdSm90ILi2EN4cute5tupleIJNS5_1CILi1EEES8_S8_EEENS6_IJNS7_ILi192EEENS7_ILi128EEENS7_ILi96EEEEEELi96ENS_12float_e4m3_tEfNS_4arch4Sm90ELb0ELb0ELb1ELb0ELb0ELb0ELb0ELb1ELb1ELb1ELb0ELb0EEENS1_21CollectiveEpilogueFwdINS6_IJSA_SC_SB_EEES9_NS_10bfloat16_tESG_Li384ELb0ELb1ELb0ELb1EEENS1_29StaticPersistentTileSchedulerILb0EEEEEEEEEvNT_6ParamsE)
	.align		4
        /*000c*/ 	.word	index@(__assertfail)
	.align		4
        /*0010*/ 	.word	index@(_ZN7cutlass13device_kernelIN5flash11enable_sm90INS1_16FlashAttnFwdSm90INS1_25CollectiveMainloopFwdSm90ILi2EN4cute5tupleIJNS5_1CILi1EEES8_S8_EEENS6_IJNS7_ILi192EEENS7_ILi128EEENS7_ILi96EEEEEELi96ENS_12float_e4m3_tEfNS_4arch4Sm90ELb0ELb0ELb1ELb1ELb0ELb0ELb0ELb1ELb1ELb1ELb0ELb0EEENS1_21CollectiveEpilogueFwdINS6_IJSA_SC_SB_EEES9_NS_10bfloat16_tESG_Li384ELb1ELb1ELb0ELb1EEENS1_36VarlenDynamicPersistentTileSchedulerILi192ELi128ELi384ELi128ELb0ELb1ELb1ELb0ELb1ELb1EEEEEEEEEvNT_6ParamsE)
	.align		4
        /*0014*/ 	.word	index@(__assertfail)
	.align		4
        /*0018*/ 	.word	index@(_ZN7cutlass13device_kernelIN5flash11enable_sm90INS1_16FlashAttnFwdSm90INS1_25CollectiveMainloopFwdSm90ILi2EN4cute5tupleIJNS5_1CILi1EEES8_S8_EEENS6_IJNS7_ILi192EEENS7_ILi128EEENS7_ILi96EEEEEELi96ENS_12float_e4m3_tEfNS_4arch4Sm90ELb0ELb0ELb1ELb1ELb0ELb1ELb0ELb1ELb1ELb1ELb0ELb0EEENS1_21CollectiveEpilogueFwdINS6_IJSA_SC_SB_EEES9_NS_10bfloat16_tESG_Li384ELb1ELb1ELb0ELb1EEENS1_36VarlenDynamicPersistentTileSchedulerILi192ELi128ELi384ELi128ELb0ELb1ELb1ELb0ELb1ELb1EEEEEEEEEvNT_6ParamsE)
	.align		4
        /*001c*/ 	.word	index@(__assertfail)
	.align		4
        /*0020*/ 	.word	index@(_ZN7cutlass13device_kernelIN5flash11enable_sm90INS1_16FlashAttnFwdSm90INS1_25CollectiveMainloopFwdSm90ILi2EN4cute5tupleIJNS5_1CILi1EEES8_S8_EEENS6_IJNS7_ILi192EEENS7_ILi128EEENS7_ILi96EEEEEELi96ENS_12float_e4m3_tEfNS_4arch4Sm90ELb0ELb1ELb1ELb0ELb0ELb0ELb0ELb1ELb1ELb1ELb0ELb0EEENS1_21CollectiveEpilogueFwdINS6_IJSA_SC_SB_EEES9_NS_10bfloat16_tESG_Li384ELb0ELb1ELb0ELb1EEENS1_30DynamicPersistentTileSchedulerILi384ELi128ELb0ELb1ELb1EEEEEEEEEvNT_6ParamsE)
	.align		4
        /*0024*/ 	.word	index@(__assertfail)
	.align		4
        /*0028*/ 	.word	index@(_ZN7cutlass13device_kernelIN5flash11enable_sm90INS1_16FlashAttnFwdSm90INS1_25CollectiveMainloopFwdSm90ILi2EN4cute5tupleIJNS5_1CILi1EEES8_S8_EEENS6_IJNS7_ILi192EEENS7_ILi128EEENS7_ILi96EEEEEELi96ENS_12float_e4m3_tEfNS_4arch4Sm90ELb0ELb1ELb1ELb1ELb0ELb0ELb0ELb1ELb1ELb1ELb0ELb0EEENS1_21CollectiveEpilogueFwdINS6_IJSA_SC_SB_EEES9_NS_10bfloat16_tESG_Li384ELb1ELb1ELb0ELb1EEENS1_36VarlenDynamicPersistentTileSchedulerILi192ELi128ELi384ELi128ELb0ELb1ELb1ELb1ELb0ELb1EEEEEEEEEvNT_6ParamsE)
	.align		4
        /*002c*/ 	.word	index@(__assertfail)
	.align		4
        /*0030*/ 	.word	index@(_ZN7cutlass13device_kernelIN5flash11enable_sm90INS1_16FlashAttnFwdSm90INS1_25CollectiveMainloopFwdSm90ILi2EN4cute5tupleIJNS5_1CILi1EEES8_S8_EEENS6_IJNS7_ILi192EEENS7_ILi128EEENS7_ILi96EEEEEELi96ENS_12float_e4m3_tEfNS_4arch4Sm90ELb0ELb1ELb1ELb1ELb0ELb1ELb0ELb1ELb1ELb1ELb0ELb0EEENS1_21CollectiveEpilogueFwdINS6_IJSA_SC_SB_EEES9_NS_10bfloat16_tESG_Li384ELb1ELb1ELb0ELb1EEENS1_36VarlenDynamicPersistentTileSchedulerILi192ELi128ELi384ELi128ELb0ELb1ELb1ELb1ELb0ELb1EEEEEEEEEvNT_6ParamsE)
	.align		4
        /*0034*/ 	.word	index@(__assertfail)
	.align		4
        /*0038*/ 	.word	index@(_ZN7cutlass13device_kernelIN5flash11enable_sm90INS1_16FlashAttnFwdSm90INS1_25CollectiveMainloopFwdSm90ILi2EN4cute5tupleIJNS5_1CILi1EEES8_S8_EEENS6_IJNS7_ILi192EEENS7_ILi128EEENS7_ILi96EEEEEELi96ENS_12float_e4m3_tEfNS_4arch4Sm90ELb1ELb0ELb1ELb0ELb0ELb0ELb0ELb1ELb1ELb1ELb0ELb0EEENS1_21CollectiveEpilogueFwdINS6_IJSA_SC_SB_EEES9_NS_10bfloat16_tESG_Li384ELb0ELb1ELb0ELb1EEENS1_30DynamicPersistentTileSchedulerILi384ELi128ELb0ELb1ELb1EEEEEEEEEvNT_6ParamsE)
	.align		4
        /*003c*/ 	.word	index@(__assertfail)
	.align		4
        /*0040*/ 	.word	index@(_ZN7cutlass13device_kernelIN5flash11enable_sm90INS1_16FlashAttnFwdSm90INS1_25CollectiveMainloopFwdSm90ILi2EN4cute5tupleIJNS5_1CILi1EEES8_S8_EEENS6_IJNS7_ILi192EEENS7_ILi128EEENS7_ILi96EEEEEELi96ENS_12float_e4m3_tEfNS_4arch4Sm90ELb1ELb0ELb1ELb1ELb0ELb0ELb0ELb1ELb1ELb1ELb0ELb0EEENS1_21CollectiveEpilogueFwdINS6_IJSA_SC_SB_EEES9_NS_10bfloat16_tESG_Li384ELb1ELb1ELb0ELb1EEENS1_36VarlenDynamicPersistentTileSchedulerILi192ELi128ELi384ELi128ELb0ELb1ELb1ELb1ELb1ELb1EEEEEEEEEvNT_6ParamsE)
	.align		4
        /*0044*/ 	.word	index@(__assertfail)
	.align		4
        /*0048*/ 	.word	index@(_ZN7cutlass13device_kernelIN5flash11enable_sm90INS1_16FlashAttnFwdSm90INS1_25CollectiveMainloopFwdSm90ILi2EN4cute5tupleIJNS5_1CILi1EEES8_S8_EEENS6_IJNS7_ILi192EEENS7_ILi128EEENS7_ILi96EEEEEELi96ENS_12float_e4m3_tEfNS_4arch4Sm90ELb1ELb0ELb1ELb1ELb0ELb1ELb0ELb1ELb1ELb1ELb0ELb0EEENS1_21CollectiveEpilogueFwdINS6_IJSA_SC_SB_EEES9_NS_10bfloat16_tESG_Li384ELb1ELb1ELb0ELb1EEENS1_36VarlenDynamicPersistentTileSchedulerILi192ELi128ELi384ELi128ELb0ELb1ELb1ELb1ELb1ELb1EEEEEEEEEvNT_6ParamsE)
	.align		4
        /*004c*/ 	.word	index@(__assertfail)
	.align		4
        /*0050*/ 	.word	0x00000000
	.align		4
        /*0054*/ 	.word	0xfffffffe
	.align		4
        /*0058*/ 	.word	0x00000000
	.align		4
        /*005c*/ 	.word	0xfffffffd
	.align		4
        /*0060*/ 	.word	0x00000000
	.align		4
        /*0064*/ 	.word	0xfffffffc


//--------------------- .nv.constant4             --------------------------
	.section	.nv.constant4,"a",@progbits
	.align	8
	.align		8
.nv.constant4:
        /*0000*/ 	.dword	__assertfail
	.align		8
        /*0008*/ 	.dword	__unnamed_1
	.align		8
        /*0010*/ 	.dword	__unnamed_2
	.align		8
        /*0018*/ 	.dword	__unnamed_3
	.align		8
        /*0020*/ 	.dword	__unnamed_4
	.align		8
        /*0028*/ 	.dword	__unnamed_5
	.align		8
        /*0030*/ 	.dword	__unnamed_6
	.align		8
        /*0038*/ 	.dword	_ZZN5flash28permute_output_fp8_VcolmajorIN4cute6TensorINS1_11ArrayEngineIN7cutlass10bfloat16_tELm48EEENS1_6LayoutINS1_5tupleIJNS8_IJNS1_1CILi2EEESA_NS9_ILi12EEEEEENS9_ILi1EEESD_EEENS8_IJNS8_IJSD_SA_NS9_ILi4EEEEEENS9_ILi0EEESH_EEEEEEEEEvRT_E9upper_map
	.align		8
        /*0040*/ 	.dword	_ZN81_INTERNAL_8b9486a0_45_flash_fwd_hdim96_e4m3_softcap_packgqa_sm90_cu_ee213261_37614cuda3std3__45__cpo5beginE
	.align		8
        /*0048*/ 	.dword	_ZN81_INTERNAL_8b9486a0_45_flash_fwd_hdim96_e4m3_softcap_packgqa_sm90_cu_ee213261_37614cuda3std3__45__cpo3endE
	.align		8
        /*0050*/ 	.dword	_ZN81_INTERNAL_8b9486a0_45_flash_fwd_hdim96_e4m3_softcap_packgqa_sm90_cu_ee213261_37614cuda3std3__45__cpo6cbeginE
	.align		8
        /*0058*/ 	.dword	_ZN81_INTERNAL_8b9486a0_45_flash_fwd_hdim96_e4m3_softcap_packgqa_sm90_cu_ee213261_37614cuda3std3__45__cpo4cendE
	.align		8
        /*0060*/ 	.dword	_ZN81_INTERNAL_8b9486a0_45_flash_fwd_hdim96_e4m3_softcap_packgqa_sm90_cu_ee213261_37614cuda3std3__483_GLOBAL__N__8b9486a0_45_flash_fwd_hdim96_e4m3_softcap_packgqa_sm90_cu_ee213261_37616ignoreE
	.align		8
        /*0068*/ 	.dword	_ZN81_INTERNAL_8b9486a0_45_flash_fwd_hdim96_e4m3_softcap_packgqa_sm90_cu_ee213261_37614cuda3std3__419piecewise_constructE
	.align		8
        /*0070*/ 	.dword	_ZN81_INTERNAL_8b9486a0_45_flash_fwd_hdim96_e4m3_softcap_packgqa_sm90_cu_ee213261_37614cuda3std3__48in_placeE
	.align		8
        /*0078*/ 	.dword	_ZN81_INTERNAL_8b9486a0_45_flash_fwd_hdim96_e4m3_softcap_packgqa_sm90_cu_ee213261_37614cuda3std6ranges3__45__cpo4swapE
	.align		8
        /*0080*/ 	.dword	_ZN81_INTERNAL_8b9486a0_45_flash_fwd_hdim96_e4m3_softcap_packgqa_sm90_cu_ee213261_37614cuda3std6ranges3__45__cpo9iter_moveE
	.align		8
        /*0088*/ 	.dword	_ZN81_INTERNAL_8b9486a0_45_flash_fwd_hdim96_e4m3_softcap_packgqa_sm90_cu_ee213261_37614cute7productE
	.align		8
        /*0090*/ 	.dword	_ZN81_INTERNAL_8b9486a0_45_flash_fwd_hdim96_e4m3_softcap_packgqa_sm90_cu_ee213261_37614cute1_E
	.align		8
        /*0098*/ 	.dword	$str$23
	.align		8
        /*00a0*/ 	.dword	$str$24


//--------------------- .text._ZN7cutlass13device_kernelIN5flash11enable_sm90INS1_16FlashAttnFwdSm90INS1_25CollectiveMainloopFwdSm90ILi2EN4cute5tupleIJNS5_1CILi1EEES8_S8_EEENS6_IJNS7_ILi192EEENS7_ILi128EEENS7_ILi96EEEEEELi96ENS_12float_e4m3_tEfNS_4arch4Sm90ELb0ELb0ELb1ELb0ELb0ELb0ELb0ELb1ELb1ELb1ELb0ELb0EEENS1_21CollectiveEpilogueFwdINS6_IJSA_SC_SB_EEES9_NS_10bfloat16_tESG_Li384ELb0ELb1ELb0ELb1EEENS1_29StaticPersistentTileSchedulerILb0EEEEEEEEEvNT_6ParamsE --------------------------
	.section	.text._ZN7cutlass13device_kernelIN5flash11enable_sm90INS1_16FlashAttnFwdSm90INS1_25CollectiveMainloopFwdSm90ILi2EN4cute5tupleIJNS5_1CILi1EEES8_S8_EEENS6_IJNS7_ILi192EEENS7_ILi128EEENS7_ILi96EEEEEELi96ENS_12float_e4m3_tEfNS_4arch4Sm90ELb0ELb0ELb1ELb0ELb0ELb0ELb0ELb1ELb1ELb1ELb0ELb0EEENS1_21CollectiveEpilogueFwdINS6_IJSA_SC_SB_EEES9_NS_10bfloat16_tESG_Li384ELb0ELb1ELb0ELb1EEENS1_29StaticPersistentTileSchedulerILb0EEEEEEEEEvNT_6ParamsE,"ax",@progbits
	.align	128
.text._ZN7cutlass13device_kernelIN5flash11enable_sm90INS1_16FlashAttnFwdSm90INS1_25CollectiveMainloopFwdSm90ILi2EN4cute5tupleIJNS5_1CILi1EEES8_S8_EEENS6_IJNS7_ILi192EEENS7_ILi128EEENS7_ILi96EEEEEELi96ENS_12float_e4m3_tEfNS_4arch4Sm90ELb0ELb0ELb1ELb0ELb0ELb0ELb0ELb1ELb1ELb1ELb0ELb0EEENS1_21CollectiveEpilogueFwdINS6_IJSA_SC_SB_EEES9_NS_10bfloat16_tESG_Li384ELb0ELb1ELb0ELb1EEENS1_29StaticPersistentTileSchedulerILb0EEEEEEEEEvNT_6ParamsE:
        .type           _ZN7cutlass13device_kernelIN5flash11enable_sm90INS1_16FlashAttnFwdSm90INS1_25CollectiveMainloopFwdSm90ILi2EN4cute5tupleIJNS5_1CILi1EEES8_S8_EEENS6_IJNS7_ILi192EEENS7_ILi128EEENS7_ILi96EEEEEELi96ENS_12float_e4m3_tEfNS_4arch4Sm90ELb0ELb0ELb1ELb0ELb0ELb0ELb0ELb1ELb1ELb1ELb0ELb0EEENS1_21CollectiveEpilogueFwdINS6_IJSA_SC_SB_EEES9_NS_10bfloat16_tESG_Li384ELb0ELb1ELb0ELb1EEENS1_29StaticPersistentTileSchedulerILb0EEEEEEEEEvNT_6ParamsE,@function
        .size           _ZN7cutlass13device_kernelIN5flash11enable_sm90INS1_16FlashAttnFwdSm90INS1_25CollectiveMainloopFwdSm90ILi2EN4cute5tupleIJNS5_1CILi1EEES8_S8_EEENS6_IJNS7_ILi192EEENS7_ILi128EEENS7_ILi96EEEEEELi96ENS_12float_e4m3_tEfNS_4arch4Sm90ELb0ELb0ELb1ELb0ELb0ELb0ELb0ELb1ELb1ELb1ELb0ELb0EEENS1_21CollectiveEpilogueFwdINS6_IJSA_SC_SB_EEES9_NS_10bfloat16_tESG_Li384ELb0ELb1ELb0ELb1EEENS1_29StaticPersistentTileSchedulerILb0EEEEEEEEEvNT_6ParamsE,(.L_x_2298 - _ZN7cutlass13device_kernelIN5flash11enable_sm90INS1_16FlashAttnFwdSm90INS1_25CollectiveMainloopFwdSm90ILi2EN4cute5tupleIJNS5_1CILi1EEES8_S8_EEENS6_IJNS7_ILi192EEENS7_ILi128EEENS7_ILi96EEEEEELi96ENS_12float_e4m3_tEfNS_4arch4Sm90ELb0ELb0ELb1ELb0ELb0ELb0ELb0ELb1ELb1ELb1ELb0ELb0EEENS1_21CollectiveEpilogueFwdINS6_IJSA_SC_SB_EEES9_NS_10bfloat16_tESG_Li384ELb0ELb1ELb0ELb1EEENS1_29StaticPersistentTileSchedulerILb0EEEEEEEEEvNT_6ParamsE)
        .other          _ZN7cutlass13device_kernelIN5flash11enable_sm90INS1_16FlashAttnFwdSm90INS1_25CollectiveMainloopFwdSm90ILi2EN4cute5tupleIJNS5_1CILi1EEES8_S8_EEENS6_IJNS7_ILi192EEENS7_ILi128EEENS7_ILi96EEEEEELi96ENS_12float_e4m3_tEfNS_4arch4Sm90ELb0ELb0ELb1ELb0ELb0ELb0ELb0ELb1ELb1ELb1ELb0ELb0EEENS1_21CollectiveEpilogueFwdINS6_IJSA_SC_SB_EEES9_NS_10bfloat16_tESG_Li384ELb0ELb1ELb0ELb1EEENS1_29StaticPersistentTileSchedulerILb0EEEEEEEEEvNT_6ParamsE,@"STO_CUDA_ENTRY STV_DEFAULT"
_ZN7cutlass13device_kernelIN5flash11enable_sm90INS1_16FlashAttnFwdSm90INS1_25CollectiveMainloopFwdSm90ILi2EN4cute5tupleIJNS5_1CILi1EEES8_S8_EEENS6_IJNS7_ILi192EEENS7_ILi128EEENS7_ILi96EEEEEELi96ENS_12float_e4m3_tEfNS_4arch4Sm90ELb0ELb0ELb1ELb0ELb0ELb0ELb0ELb1ELb1ELb1ELb0ELb0EEENS1_21CollectiveEpilogueFwdINS6_IJSA_SC_SB_EEES9_NS_10bfloat16_tESG_Li384ELb0ELb1ELb0ELb1EEENS1_29StaticPersistentTileSchedulerILb0EEEEEEEEEvNT_6ParamsE:
[----:B------:R-:W0:Y:S01]  /*0000*/  LDC R1, c[0x0][0x28] ;  /* 0x00000a00ff017b82 */ /* 0x000e220000000800 */
[----:B------:R-:W1:Y:S01]  /*0010*/  S2R R4, SR_TID.X ;  /* 0x0000000000047919 */ /* 0x000e620000002100 */
[----:B------:R-:W-:Y:S01]  /*0020*/  ELECT P0, URZ, PT ;  /* 0x00000000003f782f */ /* 0x000fe20003800000 */
[----:B------:R-:W-:Y:S01]  /*0030*/  BSSY B0, `(.L_x_0) ;  /* 0x000000e000007945 */ /* 0x000fe20003800000 */
[----:B-1----:R-:W-:-:S05]  /*0040*/  SHF.R.U32.HI R2, RZ, 0x5, R4 ;  /* 0x00000005ff027819 */ /* 0x002fca0000011604 */
[----:B------:R-:W1:Y:S02]  /*0050*/  SHFL.IDX PT, R0, R2, RZ, 0x1f ;  /* 0x00001fff02007589 */ /* 0x000e6400000e0000 */
[----:B-1----:R-:W-:Y:S02]  /*0060*/  ISETP.EQ.AND P0, PT, R0, RZ, P0 ;  /* 0x000000ff0000720c */ /* 0x002fe40000702270 */
[----:B------:R-:W-:-:S11]  /*0070*/  SHF.R.U32.HI R0, RZ, 0x7, R4 ;  /* 0x00000007ff007819 */ /* 0x000fd60000011604 */
[----:B0-----:R-:W-:Y:S05]  /*0080*/  @!P0 BRA `(.L_x_1) ;  /* 0x0000000000208947 */ /* 0x001fea0003800000 */
[----:B------:R-:W-:Y:S02]  /*0090*/  ULDC.64 UR4, c[0x0][0x198] ;  /* 0x0000660000047ab9 */ /* 0x000fe40000000a00 */
[----:B------:R-:W-:Y:S02]  /*00a0*/  UIADD3 UR6, UP0, UR4, 0x370, URZ ;  /* 0x0000037004067890 */ /* 0x000fe4000ff1e03f */
[----:B------:R-:W-:Y:S02]  /*00b0*/  UIADD3 UR4, UP1, UR4, 0x470, URZ ;  /* 0x0000047004047890 */ /* 0x000fe4000ff3e03f */
[----:B------:R-:W-:Y:S02]  /*00c0*/  UIADD3.X UR7, URZ, UR5, URZ, UP0, !UPT ;  /* 0x000000053f077290 */ /* 0x000fe400087fe43f */
[----:B------:R-:W-:-:S07]  /*00d0*/  UIADD3.X UR5, URZ, UR5, URZ, UP1, !UPT ;  /* 0x000000053f057290 */ /* 0x000fce0008ffe43f */
[----:B------:R0:W-:Y:S02]  /*00e0*/  UTMACCTL.PF [UR6] ;  /* 0x00000000060079b9 */ /* 0x0001e40008040000 */
[----:B------:R0:W-:Y:S02]  /*00f0*/  UTMACCTL.PF [UR4] ;  /* 0x00000000040079b9 */ /* 0x0001e40008040000 */
[----:B0-----:R-:W-:Y:S01]  /*0100*/  NOP ;  /* 0x0000000000007918 */ /* 0x001fe20000000000 */
.L_x_1:
[----:B------:R-:W-:Y:S05]  /*0110*/  BSYNC B0 ;  /* 0x0000000000007941 */ /* 0x000fea0003800000 */
.L_x_0:
[----:B------:R-:W-:Y:S01]  /*0120*/  VOTEU.ANY UP0, P0 ;  /* 0x00000000003f7886 */ /* 0x000fe20000000100 */
[----:B------:R-:W0:Y:S01]  /*0130*/  SHFL.IDX PT, R0, R0, RZ, 0x1f ;  /* 0x00001fff00007589 */ /* 0x000e2200000e0000 */
[----:B------:R-:W-:Y:S01]  /*0140*/  UMOV UR4, 0x80 ;  /* 0x0000008000047882 */ /* 0x000fe20000000000 */
[----:B------:R-:W-:Y:S01]  /*0150*/  UMOV UR7, 0x180 ;  /* 0x0000018000077882 */ /* 0x000fe20000000000 */
[----:B------:R-:W-:Y:S01]  /*0160*/  VOTEU.ANY UP1, P0 ;  /* 0x00000000003f7886 */ /* 0x000fe20000020100 */
[----:B------:R-:W1:Y:S01]  /*0170*/  @UP0 S2UR UR8, SR_CgaCtaId ;  /* 0x00000000000809c3 */ /* 0x000e620000008800 */
[----:B------:R-:W2:Y:S01]  /*0180*/  SHFL.IDX PT, R3, R2, RZ, 0x1f ;  /* 0x00001fff02037589 */ /* 0x000ea200000e0000 */
[----:B------:R-:W-:Y:S01]  /*0190*/  @UP0 UMOV UR6, 0x400 ;  /* 0x0000040000060882 */ /* 0x000fe20000000000 */
[----:B------:R-:W-:-:S04]  /*01a0*/  @UP0 UIADD3 UR4, -UR4, 0x100000, URZ ;  /* 0x0010000004040890 */ /* 0x000fc8000fffe13f */
[----:B------:R-:W-:Y:S02]  /*01b0*/  @UP0 USHF.L.U32 UR5, UR4, 0xb, URZ ;  /* 0x0000000b04050899 */ /* 0x000fe4000800063f */
[----:B------:R-:W-:Y:S01]  /*01c0*/  @UP0 USHF.L.U32 UR4, UR4, 0x1, URZ ;  /* 0x0000000104040899 */ /* 0x000fe2000800063f */
[----:B------:R-:W-:Y:S01]  /*01d0*/  VOTEU.ANY UP2, P0 ;  /* 0x00000000003f7886 */ /* 0x000fe20000040100 */
[----:B0-----:R-:W-:Y:S01]  /*01e0*/  R2UR UR9, R0 ;  /* 0x00000000000972ca */ /* 0x001fe200000e0000 */
[----:B-1----:R-:W-:Y:S01]  /*01f0*/  @UP0 ULEA UR8, UR8, UR6, 0x18 ;  /* 0x0000000608080291 */ /* 0x002fe2000f8ec03f */
[----:B--2---:R-:W-:Y:S01]  /*0200*/  ISETP.NE.AND P1, PT, R3, RZ, PT ;  /* 0x000000ff0300720c */ /* 0x004fe20003f25270 */
[----:B------:R-:W-:-:S04]  /*0210*/  @UP0 UIADD3 UR6, -UR7, 0x100000, URZ ;  /* 0x0010000007060890 */ /* 0x000fc8000fffe13f */
[----:B------:R-:W-:Y:S02]  /*0220*/  @UP0 USHF.L.U32 UR7, UR6, 0xb, URZ ;  /* 0x0000000b06070899 */ /* 0x000fe4000800063f */
[----:B------:R-:W-:-:S04]  /*0230*/  @UP0 USHF.L.U32 UR6, UR6, 0x1, URZ ;  /* 0x0000000106060899 */ /* 0x000fc8000800063f */
[----:B------:R-:W-:Y:S01]  /*0240*/  UISETP.NE.AND UP0, UPT, UR9, URZ, UPT ;  /* 0x0000003f0900728c */ /* 0x000fe2000bf05270 */
[----:B------:R-:W0:Y:S02]  /*0250*/  FENCE.VIEW.ASYNC.S ;  /* 0x00000000000073c6 */ /* 0x000e240000000000 */
[----:B0-----:R0:W1:Y:S05]  /*0260*/  @UP1 SYNCS.EXCH.64 URZ, [UR8+0x19c00], UR4 ;  /* 0x019c0004083f15b2 */ /* 0x00106a0008000100 */
[----:B------:R0:W2:Y:S01]  /*0270*/  @UP2 SYNCS.EXCH.64 URZ, [UR8+0x19c20], UR6 ;  /* 0x019c2006083f25b2 */ /* 0x0000a20008000100 */
[----:B------:R-:W-:Y:S05]  /*0280*/  @P1 BRA `(.L_x_2) ;  /* 0x0000000000481947 */ /* 0x000fea0003800000 */
[----:B0-----:R-:W0:Y:S01]  /*0290*/  S2UR UR5, SR_CgaCtaId ;  /* 0x00000000000579c3 */ /* 0x001e220000008800 */
[----:B------:R-:W-:Y:S01]  /*02a0*/  UMOV UR4, 0x400 ;  /* 0x0000040000047882 */ /* 0x000fe20000000000 */
[----:B------:R-:W-:Y:S01]  /*02b0*/  UMOV UR6, 0x1 ;  /* 0x0000000100067882 */ /* 0x000fe20000000000 */
[----:B------:R-:W-:Y:S01]  /*02c0*/  UMOV UR7, 0x3 ;  /* 0x0000000300077882 */ /* 0x000fe20000000000 */
[----:B------:R-:W-:Y:S01]  /*02d0*/  ELECT P0, URZ, PT ;  /* 0x00000000003f782f */ /* 0x000fe20003800000 */
[----:B0-----:R-:W-:Y:S02]  /*02e0*/  ULEA UR8, UR5, UR4, 0x18 ;  /* 0x0000000405087291 */ /* 0x001fe4000f8ec03f */
[----:B------:R-:W-:-:S04]  /*02f0*/  UIADD3 UR4, -UR6, 0x100000, URZ ;  /* 0x0010000006047890 */ /* 0x000fc8000fffe13f */
[----:B------:R-:W-:Y:S02]  /*0300*/  USHF.L.U32 UR5, UR4, 0xb, URZ ;  /* 0x0000000b04057899 */ /* 0x000fe4000800063f */
[----:B------:R-:W-:Y:S02]  /*0310*/  USHF.L.U32 UR4, UR4, 0x1, URZ ;  /* 0x0000000104047899 */ /* 0x000fe4000800063f */
[----:B------:R-:W-:-:S04]  /*0320*/  UIADD3 UR6, -UR7, 0x100000, URZ ;  /* 0x0010000007067890 */ /* 0x000fc8000fffe13f */
[----:B------:R-:W-:Y:S02]  /*0330*/  USHF.L.U32 UR7, UR6, 0xb, URZ ;  /* 0x0000000b06077899 */ /* 0x000fe4000800063f */
[----:B------:R-:W-:Y:S01]  /*0340*/  USHF.L.U32 UR6, UR6, 0x1, URZ ;  /* 0x0000000106067899 */ /* 0x000fe2000800063f */
[----:B------:R-:W0:Y:S03]  /*0350*/  FENCE.VIEW.ASYNC.S ;  /* 0x00000000000073c6 */ /* 0x000e260000000000 */
[----:B0-----:R3:W4:Y:S08]  /*0360*/  SYNCS.EXCH.64 URZ, [UR8+0x19c30], UR4 ;  /* 0x019c3004083f75b2 */ /* 0x0017300008000100 */
[----:B------:R3:W0:Y:S01]  /*0370*/  SYNCS.EXCH.64 URZ, [UR8+0x19c40], UR6 ;  /* 0x019c4006083f75b2 */ /* 0x0006220008000100 */
[----:B------:R3:W0:Y:S01]  /*0380*/  SYNCS.EXCH.64 URZ, [UR8+0x19c38], UR4 ;  /* 0x019c3804083f75b2 */ /* 0x0006220008000100 */
[----:B------:R3:W0:Y:S02]  /*0390*/  SYNCS.EXCH.64 URZ, [UR8+0x19c48], UR6 ;  /* 0x019c4806083f75b2 */ /* 0x0006240008000100 */
[----:B---3--:R-:W-:Y:S01]  /*03a0*/  NOP ;  /* 0x0000000000007918 */ /* 0x008fe20000000000 */
.L_x_2:
[----:B------:R-:W3:Y:S01]  /*03b0*/  SHFL.IDX PT, R0, R2, RZ, 0x1f ;  /* 0x00001fff02007589 */ /* 0x000ee200000e0000 */
[----:B------:R-:W-:Y:S01]  /*03c0*/  NOP ;  /* 0x0000000000007918 */ /* 0x000fe20000000000 */
[----:B---3--:R-:W-:-:S13]  /*03d0*/  ISETP.NE.AND P0, PT, R0, RZ, PT ;  /* 0x000000ff0000720c */ /* 0x008fda0003f05270 */
        /* <DEDUP_REMOVED lines=14> */
[----:B0-----:R3:W0:Y:S08]  /*04c0*/  SYNCS.EXCH.64 URZ, [UR8+0x19c50], UR4 ;  /* 0x019c5004083f75b2 */ /* 0x0016300008000100 */
[----:B------:R3:W0:Y:S01]  /*04d0*/  SYNCS.EXCH.64 URZ, [UR8+0x19c60], UR6 ;  /* 0x019c6006083f75b2 */ /* 0x0006220008000100 */
[----:B------:R3:W0:Y:S01]  /*04e0*/  SYNCS.EXCH.64 URZ, [UR8+0x19c58], UR4 ;  /* 0x019c5804083f75b2 */ /* 0x0006220008000100 */
[----:B------:R3:W0:Y:S02]  /*04f0*/  SYNCS.EXCH.64 URZ, [UR8+0x19c68], UR6 ;  /* 0x019c6806083f75b2 */ /* 0x0006240008000100 */
[----:B---3--:R-:W-:Y:S01]  /*0500*/  NOP ;  /* 0x0000000000007918 */ /* 0x008fe20000000000 */
.L_x_3:
[----:B------:R-:W3:Y:S01]  /*0510*/  SHFL.IDX PT, R0, R2, RZ, 0x1f ;  /* 0x00001fff02007589 */ /* 0x000ee200000e0000 */
[----:B------:R-:W-:Y:S01]  /*0520*/  NOP ;  /* 0x0000000000007918 */ /* 0x000fe20000000000 */
[----:B---3--:R-:W-:-:S13]  /*0530*/  ISETP.NE.AND P0, PT, R0, RZ, PT ;  /* 0x000000ff0000720c */ /* 0x008fda0003f05270 */
[----:B------:R-:W-:Y:S05]  /*0540*/  @P0 BRA `(.L_x_4) ;  /* 0x0000000000380947 */ /* 0x000fea0003800000 */
[----:B0-----:R-:W0:Y:S01]  /*0550*/  S2UR UR5, SR_CgaCtaId ;  /* 0x00000000000579c3 */ /* 0x001e220000008800 */
[----:B------:R-:W-:Y:S01]  /*0560*/  UMOV UR4, 0x400 ;  /* 0x0000040000047882 */ /* 0x000fe20000000000 */
[----:B------:R-:W-:Y:S01]  /*0570*/  UMOV UR7, 0x1 ;  /* 0x0000000100077882 */ /* 0x000fe20000000000 */
[----:B------:R-:W-:Y:S01]  /*0580*/  ELECT P0, URZ, PT ;  /* 0x00000000003f782f */ /* 0x000fe20003800000 */
[----:B0-----:R-:W-:Y:S02]  /*0590*/  ULEA UR6, UR5, UR4, 0x18 ;  /* 0x0000000405067291 */ /* 0x001fe4000f8ec03f */
[----:B------:R-:W-:-:S04]  /*05a0*/  UIADD3 UR4, -UR7, 0x100000, URZ ;  /* 0x0010000007047890 */ /* 0x000fc8000fffe13f */
[----:B------:R-:W-:Y:S02]  /*05b0*/  USHF.L.U32 UR5, UR4, 0xb, URZ ;  /* 0x0000000b04057899 */ /* 0x000fe4000800063f */
[----:B------:R-:W-:Y:S01]  /*05c0*/  USHF.L.U32 UR4, UR4, 0x1, URZ ;  /* 0x0000000104047899 */ /* 0x000fe2000800063f */
[----:B------:R-:W0:Y:S11]  /*05d0*/  FENCE.VIEW.ASYNC.S ;  /* 0x00000000000073c6 */ /* 0x000e360000000000 */
[----:B0-----:R3:W0:Y:S01]  /*05e0*/  SYNCS.EXCH.64 URZ, [UR6+0x19c70], UR4 ;  /* 0x019c7004063f75b2 */ /* 0x0016220008000100 */
[----:B------:R3:W0:Y:S01]  /*05f0*/  SYNCS.EXCH.64 URZ, [UR6+0x19c80], UR4 ;  /* 0x019c8004063f75b2 */ /* 0x0006220008000100 */
[----:B------:R3:W0:Y:S01]  /*0600*/  SYNCS.EXCH.64 URZ, [UR6+0x19c78], UR4 ;  /* 0x019c7804063f75b2 */ /* 0x0006220008000100 */
[----:B------:R3:W0:Y:S02]  /*0610*/  SYNCS.EXCH.64 URZ, [UR6+0x19c88], UR4 ;  /* 0x019c8804063f75b2 */ /* 0x0006240008000100 */
[----:B---3--:R-:W-:Y:S01]  /*0620*/  NOP ;  /* 0x0000000000007918 */ /* 0x008fe20000000000 */
.L_x_4:
        /* <DEDUP_REMOVED lines=22> */
.L_x_5:
        /* <DEDUP_REMOVED lines=22> */
.L_x_6:
[----:B------:R-:W-:Y:S01]  /*08f0*/  PLOP3.LUT P0, PT, PT, PT, UP0, 0x80, 0x0 ;  /* 0x000000000000781c */ /* 0x000fe20003f0f008 */
[----:B------:R-:W-:Y:S01]  /*0900*/  UMOV UR42, 0x1 ;  /* 0x00000001002a7882 */ /* 0x000fe20000000000 */
[----:B------:R-:W-:Y:S01]  /*0910*/  NOP ;  /* 0x0000000000007918 */ /* 0x000fe20000000000 */
[----:B------:R-:W-:Y:S01]  /*0920*/  USEL UR42, UR42, 0x2, !UP0 ;  /* 0x000000022a2a7887 */ /* 0x000fe2000c000000 */
[----:B------:R-:W-:Y:S01]  /*0930*/  LOP3.LUT R29, R4, 0x7f, RZ, 0xc0, !PT ;  /* 0x0000007f041d7812 */ /* 0x000fe200078ec0ff */
[----:B------:R-:W-:Y:S01]  /*0940*/  ULDC.64 UR52, c[0x0][0x208] ;  /* 0x0000820000347ab9 */ /* 0x000fe20000000a00 */
[----:B012-4-:R-:W-:Y:S07]  /*0950*/  BAR.SYNC.DEFER_BLOCKING 0x0 ;  /* 0x0000000000007b1d */ /* 0x017fee0000010000 */
[----:B------:R-:W-:Y:S05]  /*0960*/  @!P0 BRA `(.L_x_7) ;  /* 0x0000007400808947 */ /* 0x000fea0003800000 */
.L_x_8:
[----:B------:R-:W-:-:S08]  /*0970*/  NOP ;  /* 0x0000000000007918 */ /* 0x000fd00000000000 */
[----:B------:R-:W0:Y:S02]  /*0980*/  USETMAXREG.TRY_ALLOC.CTAPOOL UP0, 0xa0 ;  /* 0x000000a0000079c8 */ /* 0x000e240008000600 */
[----:B0-----:R-:W-:-:S13]  /*0990*/  PLOP3.LUT P0, PT, PT, PT, UP0, 0x80, 0x0 ;  /* 0x000000000000781c */ /* 0x001fda0003f0f008 */
[----:B------:R-:W-:Y:S05]  /*09a0*/  @!P0 BRA `(.L_x_8) ;  /* 0xfffffffc00f08947 */ /* 0x000fea000383ffff */
[----:B------:R-:W0:Y:S08]  /*09b0*/  S2UR UR45, SR_CTAID.X ;  /* 0x00000000002d79c3 */ /* 0x000e300000002500 */
[----:B------:R-:W-:Y:S08]  /*09c0*/  BAR.ARV 0x8, 0x200 ;  /* 0x0208000000007b1d */ /* 0x000ff00000002000 */
[----:B------:R-:W0:Y:S02]  /*09d0*/  LDC R0, c[0x0][0xc34] ;  /* 0x00030d00ff007b82 */ /* 0x000e240000000800 */
[----:B0-----:R-:W-:-:S13]  /*09e0*/  ISETP.LE.AND P0, PT, R0, UR45, PT ;  /* 0x0000002d00007c0c */ /* 0x001fda000bf03270 */
[----:B------:R-:W-:Y:S05]  /*09f0*/  @P0 EXIT ;  /* 0x000000000000094d */ /* 0x000fea0003800000 */
[----:B------:R-:W0:Y:S01]  /*0a00*/  S2R R2, SR_TID.X ;  /* 0x0000000000027919 */ /* 0x000e220000002100 */
[----:B------:R-:W-:Y:S01]  /*0a10*/  ULOP3.LUT UR39, UR42, 0x1, URZ, 0xfc, !UPT ;  /* 0x000000012a277892 */ /* 0x000fe2000f8efc3f */
[----:B------:R-:W-:Y:S01]  /*0a20*/  UMOV UR36, URZ ;  /* 0x0000003f00247c82 */ /* 0x000fe20008000000 */
[----:B------:R-:W-:Y:S01]  /*0a30*/  UMOV UR37, URZ ;  /* 0x0000003f00257c82 */ /* 0x000fe20008000000 */
[----:B------:R-:W-:Y:S01]  /*0a40*/  UMOV UR38, URZ ;  /* 0x0000003f00267c82 */ /* 0x000fe20008000000 */
[----:B0-----:R-:W-:-:S05]  /*0a50*/  VIADD R18, R2, 0xffffff80 ;  /* 0xffffff8002127836 */ /* 0x001fca0000000000 */
[----:B------:R-:W-:-:S04]  /*0a60*/  SHF.R.S32.HI R3, RZ, 0x1f, R18 ;  /* 0x0000001fff037819 */ /* 0x000fc80000011412 */
[CC--:B------:R-:W-:Y:S02]  /*0a70*/  LEA.HI R23, R3.reuse, R18.reuse, RZ, 0x7 ;  /* 0x0000001203177211 */ /* 0x0c0fe400078f38ff */
[-C--:B------:R-:W-:Y:S02]  /*0a80*/  LEA.HI R0, R3, R18.reuse, RZ, 0x4 ;  /* 0x0000001203007211 */ /* 0x080fe400078f20ff */
[----:B------:R-:W-:Y:S02]  /*0a90*/  LOP3.LUT R5, R23, 0xffffff80, RZ, 0xc0, !PT ;  /* 0xffffff8017057812 */ /* 0x000fe400078ec0ff */
[----:B------:R-:W-:Y:S02]  /*0aa0*/  LEA.HI R4, R3, R18, RZ, 0x5 ;  /* 0x0000001203047211 */ /* 0x000fe400078f28ff */
[----:B------:R-:W-:Y:S01]  /*0ab0*/  SHF.R.S32.HI R9, RZ, 0x4, R0 ;  /* 0x00000004ff097819 */ /* 0x000fe20000011400 */
[----:B------:R-:W-:Y:S01]  /*0ac0*/  IMAD.IADD R22, R18, 0x1, -R5 ;  /* 0x0000000112167824 */ /* 0x000fe200078e0a05 */
[----:B------:R-:W-:Y:S01]  /*0ad0*/  LOP3.LUT R7, R0, 0x7fffff0, RZ, 0xc0, !PT ;  /* 0x07fffff000077812 */ /* 0x000fe200078ec0ff */
[----:B------:R-:W-:Y:S01]  /*0ae0*/  IMAD.SHL.U32 R4, R4, 0x10, RZ ;  /* 0x0000001004047824 */ /* 0x000fe200078e00ff */
[----:B------:R-:W-:-:S02]  /*0af0*/  SHF.R.S32.HI R23, RZ, 0x7, R23 ;  /* 0x00000007ff177819 */ /* 0x000fc40000011417 */
[----:B------:R-:W-:Y:S01]  /*0b00*/  SHF.R.S32.HI R5, RZ, 0x1f, R22 ;  /* 0x0000001fff057819 */ /* 0x000fe20000011416 */
[----:B------:R-:W-:Y:S01]  /*0b10*/  IMAD.IADD R7, R18, 0x1, -R7 ;  /* 0x0000000112077824 */ /* 0x000fe200078e0a07 */
[----:B------:R-:W-:Y:S02]  /*0b20*/  LEA.HI R0, R0, R9, RZ, 0x1 ;  /* 0x0000000900007211 */ /* 0x000fe400078f08ff */
[----:B------:R-:W-:Y:S02]  /*0b30*/  LEA.HI R2, R5, R22, RZ, 0x2 ;  /* 0x0000001605027211 */ /* 0x000fe400078f10ff */
[----:B------:R-:W-:Y:S02]  /*0b40*/  LOP3.LUT R6, R4, 0xfffffe00, RZ, 0xc0, !PT ;  /* 0xfffffe0004067812 */ /* 0x000fe400078ec0ff */
[--C-:B------:R-:W-:Y:S02]  /*0b50*/  SHF.R.S32.HI R8, RZ, 0x2, R2.reuse ;  /* 0x00000002ff087819 */ /* 0x100fe40000011402 */
[----:B------:R-:W-:Y:S01]  /*0b60*/  SHF.R.S32.HI R11, RZ, 0x1f, R2 ;  /* 0x0000001fff0b7819 */ /* 0x000fe20000011402 */
[----:B------:R-:W-:Y:S01]  /*0b70*/  IMAD R7, R7, 0x20, R6 ;  /* 0x0000002007077824 */ /* 0x000fe200078e0206 */
[----:B------:R-:W-:Y:S01]  /*0b80*/  LOP3.LUT R4, R0, 0x1ffffffe, RZ, 0xc0, !PT ;  /* 0x1ffffffe00047812 */ /* 0x000fe200078ec0ff */
[----:B------:R-:W-:Y:S01]  /*0b90*/  IMAD.HI R0, R23, 0x55555556, RZ ;  /* 0x5555555617007827 */ /* 0x000fe200078e02ff */
[----:B------:R-:W-:-:S02]  /*0ba0*/  LEA.HI R11, R11, R8, RZ, 0x3 ;  /* 0x000000080b0b7211 */ /* 0x000fc400078f18ff */
[----:B------:R-:W-:Y:S01]  /*0bb0*/  LEA.HI R19, R3, R18, RZ, 0x2 ;  /* 0x0000001203137211 */ /* 0x000fe200078f10ff */
[----:B------:R-:W-:Y:S01]  /*0bc0*/  IMAD.IADD R4, R9, 0x1, -R4 ;  /* 0x0000000109047824 */ /* 0x000fe200078e0a04 */
[----:B------:R-:W-:Y:S02]  /*0bd0*/  LOP3.LUT R11, R11, 0xfffffff8, RZ, 0xc0, !PT ;  /* 0xfffffff80b0b7812 */ /* 0x000fe400078ec0ff */
[----:B------:R-:W-:Y:S01]  /*0be0*/  LEA.HI R5, R5, R22, RZ, 0x5 ;  /* 0x0000001605057211 */ /* 0x000fe200078f28ff */
[----:B------:R-:W-:Y:S01]  /*0bf0*/  IMAD R154, R4, 0x8, R7 ;  /* 0x00000008049a7824 */ /* 0x000fe200078e0207 */
[----:B------:R-:W-:Y:S01]  /*0c00*/  LEA.HI R0, R0, R0, RZ, 0x1 ;  /* 0x0000000000007211 */ /* 0x000fe200078f08ff */
[----:B------:R-:W-:Y:S01]  /*0c10*/  IMAD.IADD R8, R8, 0x1, -R11 ;  /* 0x0000000108087824 */ /* 0x000fe200078e0a0b */
[----:B------:R-:W-:Y:S02]  /*0c20*/  SHF.R.S32.HI R5, RZ, 0x5, R5 ;  /* 0x00000005ff057819 */ /* 0x000fe40000011405 */
[----:B------:R-:W-:Y:S01]  /*0c30*/  LOP3.LUT R9, R19, 0xfffffffc, RZ, 0xc0, !PT ;  /* 0xfffffffc13097812 */ /* 0x000fe200078ec0ff */
[----:B------:R-:W-:Y:S01]  /*0c40*/  IMAD R0, R0, -0x3, R23 ;  /* 0xfffffffd00007824 */ /* 0x000fe200078e0217 */
[----:B------:R-:W-:Y:S01]  /*0c50*/  LOP3.LUT R3, R2, 0x7ffffffc, RZ, 0xc0, !PT ;  /* 0x7ffffffc02037812 */ /* 0x000fe200078ec0ff */
[----:B------:R-:W-:Y:S01]  /*0c60*/  IMAD R5, R5, 0x10, R8 ;  /* 0x0000001005057824 */ /* 0x000fe200078e0208 */
[----:B------:R-:W-:Y:S01]  /*0c70*/  SHF.R.S32.HI R19, RZ, 0x2, R19 ;  /* 0x00000002ff137819 */ /* 0x000fe20000011413 */
[----:B------:R-:W-:-:S02]  /*0c80*/  IMAD.IADD R18, R18, 0x1, -R9 ;  /* 0x0000000112127824 */ /* 0x000fc400078e0a09 */
[----:B------:R-:W-:Y:S02]  /*0c90*/  IMAD.MOV.U32 R2, RZ, RZ, -0x2 ;  /* 0xfffffffeff027424 */ /* 0x000fe400078e00ff */
[----:B------:R-:W-:Y:S02]  /*0ca0*/  IMAD.IADD R3, R22, 0x1, -R3 ;  /* 0x0000000116037824 */ /* 0x000fe400078e0a03 */
[----:B------:R-:W-:Y:S01]  /*0cb0*/  IMAD R152, R0, 0x40, R5 ;  /* 0x0000004000987824 */ /* 0x000fe200078e0205 */
[C---:B------:R-:W-:Y:S01]  /*0cc0*/  LEA.HI R0, R18.reuse, R18, RZ, 0x1 ;  /* 0x0000001212007211 */ /* 0x040fe200078f08ff */
[----:B------:R-:W-:Y:S02]  /*0cd0*/  IMAD R155, R3, R2, 0x80 ;  /* 0x00000080039b7424 */ /* 0x000fe400078e0202 */
[----:B------:R-:W-:Y:S01]  /*0ce0*/  IMAD.SHL.U32 R2, R18, 0x8, RZ ;  /* 0x0000000812027824 */ /* 0x000fe200078e00ff */
[----:B------:R-:W-:-:S03]  /*0cf0*/  LOP3.LUT R3, R0, 0x1ffffffe, RZ, 0xc0, !PT ;  /* 0x1ffffffe00037812 */ /* 0x000fc600078ec0ff */
[----:B------:R-:W-:Y:S01]  /*0d00*/  VIADD R17, R2, 0x20 ;  /* 0x0000002002117836 */ /* 0x000fe20000000000 */
[----:B------:R-:W-:Y:S01]  /*0d10*/  IADD3 R3, R18, -R3, RZ ;  /* 0x8000000312037210 */ /* 0x000fe20007ffe0ff */
[----:B------:R-:W-:-:S03]  /*0d20*/  VIADD R16, R2, 0x40 ;  /* 0x0000004002107836 */ /* 0x000fc60000000000 */
[----:B------:R-:W-:Y:S01]  /*0d30*/  SHF.R.S32.HI R157, RZ, 0x1f, R17 ;  /* 0x0000001fff9d7819 */ /* 0x000fe20000011411 */
[----:B------:R-:W-:Y:S01]  /*0d40*/  IMAD R153, R3, 0x8, R152 ;  /* 0x0000000803997824 */ /* 0x000fe200078e0298 */
[----:B------:R-:W-:-:S07]  /*0d50*/  SHF.R.S32.HI R156, RZ, 0x1f, R16 ;  /* 0x0000001fff9c7819 */ /* 0x000fce0000011410 */
.L_x_35:
[----:B0-----:R-:W0:Y:S01]  /*0d60*/  SHFL.IDX PT, R0, R23, RZ, 0x1f ;  /* 0x00001fff17007589 */ /* 0x001e2200000e0000 */
[----:B-1----:R-:W1:Y:S01]  /*0d70*/  S2UR UR40, SR_CgaCtaId ;  /* 0x00000000002879c3 */ /* 0x002e620000008800 */
[----:B------:R-:W-:Y:S01]  /*0d80*/  ULDC UR4, c[0x0][0xc38] ;  /* 0x00030e0000047ab9 */ /* 0x000fe20000000800 */
[----:B------:R-:W-:Y:S01]  /*0d90*/  ULDC.64 UR6, c[0x0][0x418] ;  /* 0x0001060000067ab9 */ /* 0x000fe20000000a00 */
[----:B------:R-:W-:Y:S02]  /*0da0*/  UISETP.NE.AND UP1, UPT, UR4, 0x1, UPT ;  /* 0x000000010400788c */ /* 0x000fe4000bf25270 */
[----:B------:R-:W-:Y:S01]  /*0db0*/  UISETP.NE.U32.AND UP0, UPT, UR6, URZ, UPT ;  /* 0x0000003f0600728c */ /* 0x000fe2000bf05070 */
[----:B------:R-:W-:Y:S01]  /*0dc0*/  ULDC UR4, c[0x0][0xc44] ;  /* 0x0003110000047ab9 */ /* 0x000fe20000000800 */
[----:B------:R-:W-:Y:S01]  /*0dd0*/  UMOV UR41, UR45 ;  /* 0x0000002d00297c82 */ /* 0x000fe20008000000 */
[----:B------:R-:W-:Y:S01]  /*0de0*/  UISETP.NE.AND UP2, UPT, UR4, 0x1, UPT ;  /* 0x000000010400788c */ /* 0x000fe2000bf45270 */
[----:B------:R-:W-:Y:S01]  /*0df0*/  UMOV UR43, 0x400 ;  /* 0x00000400002b7882 */ /* 0x000fe20000000000 */
[----:B------:R-:W-:-:S04]  /*0e00*/  UISETP.NE.AND.EX UP0, UPT, UR7, URZ, UPT, UP0 ;  /* 0x0000003f0700728c */ /* 0x000fc8000bf05300 */
[----:B------:R-:W-:Y:S01]  /*0e10*/  @UP1 ULDC UR4, c[0x0][0xc3c] ;  /* 0x00030f0000041ab9 */ /* 0x000fe20000000800 */
[----:B------:R-:W-:Y:S01]  /*0e20*/  @UP1 ULDC UR6, c[0x0][0xc40] ;  /* 0x0003100000061ab9 */ /* 0x000fe20000000800 */
[----:B------:R-:W-:Y:S01]  /*0e30*/  UIMAD.WIDE.U32 UR4, UR45, UR4, URZ ;  /* 0x000000042d0472a5 */ /* 0x000fe2000f8e003f */
[----:B------:R-:W-:-:S03]  /*0e40*/  ULDC UR47, c[0x0][0x424] ;  /* 0x00010900002f7ab9 */ /* 0x000fc60000000800 */
[----:B------:R-:W-:Y:S01]  /*0e50*/  @UP1 USHF.R.U32.HI UR41, URZ, UR6, UR5 ;  /* 0x000000063f291299 */ /* 0x000fe20008011605 */
[----:B------:R-:W-:Y:S01]  /*0e60*/  @UP2 ULDC.64 UR10, c[0x0][0xc48] ;  /* 0x00031200000a2ab9 */ /* 0x000fe20000000a00 */
[----:B0-----:R-:W-:Y:S01]  /*0e70*/  R2UR UR8, R0 ;  /* 0x00000000000872ca */ /* 0x001fe200000e0000 */
[----:B-1----:R-:W-:Y:S02]  /*0e80*/  ULEA UR43, UR40, UR43, 0x18 ;  /* 0x0000002b282b7291 */ /* 0x002fe4000f8ec03f */
[----:B------:R-:W-:Y:S02]  /*0e90*/  UIMAD.WIDE.U32 UR4, UR41, UR10, URZ ;  /* 0x0000000a290472a5 */ /* 0x000fe4000f8e003f */
[----:B------:R-:W-:Y:S02]  /*0ea0*/  UIADD3 UR9, UR43, 0xf000, URZ ;  /* 0x0000f0002b097890 */ /* 0x000fe4000fffe03f */
[----:B------:R-:W-:Y:S02]  /*0eb0*/  USEL UR47, UR47, 0x1, UP0 ;  /* 0x000000012f2f7887 */ /* 0x000fe40008000000 */
[----:B------:R-:W-:Y:S01]  /*0ec0*/  ULOP3.LUT UP0, URZ, UR9, 0x3ff, URZ, 0xc0, !UPT ;  /* 0x000003ff093f7892 */ /* 0x000fe2000f80c03f */
[----:B------:R-:W-:Y:S01]  /*0ed0*/  ULDC UR4, c[0x0][0x2f0] ;  /* 0x0000bc0000047ab9 */ /* 0x000fe20000000800 */
[----:B------:R-:W-:-:S02]  /*0ee0*/  UMOV UR44, UR41 ;  /* 0x00000029002c7c82 */ /* 0x000fc40008000000 */
[----:B------:R-:W-:Y:S02]  /*0ef0*/  UIMAD.WIDE UR6, UR8, 0x55555556, URZ ;  /* 0x55555556080678a5 */ /* 0x000fe4000f8e023f */
[----:B------:R-:W-:Y:S01]  /*0f00*/  UIMAD UR47, UR47, UR4, URZ ;  /* 0x000000042f2f72a4 */ /* 0x000fe2000f8e023f */
[----:B------:R-:W-:Y:S01]  /*0f10*/  PLOP3.LUT P0, PT, PT, PT, UP0, 0x80, 0x0 ;  /* 0x000000000000781c */ /* 0x000fe20003f0f008 */
[----:B------:R-:W-:Y:S02]  /*0f20*/  ULEA.HI UR7, UR7, UR7, URZ, 0x1 ;  /* 0x0000000707077291 */ /* 0x000fe4000f8f083f */
[----:B------:R-:W-:Y:S02]  /*0f30*/  UIADD3 UR4, UR47, 0x7f, URZ ;  /* 0x0000007f2f047890 */ /* 0x000fe4000fffe03f */
[----:B------:R-:W-:Y:S02]  /*0f40*/  UIMAD UR7, UR7, -0x3, UR8 ;  /* 0xfffffffd070778a4 */ /* 0x000fe4000f8e0208 */
[----:B------:R-:W-:-:S02]  /*0f50*/  @UP2 USHF.R.U32.HI UR44, URZ, UR11, UR5 ;  /* 0x0000000b3f2c2299 */ /* 0x000fc40008011605 */
[----:B------:R-:W-:Y:S02]  /*0f60*/  USHF.R.S32.HI UR5, URZ, 0x1f, UR4 ;  /* 0x0000001f3f057899 */ /* 0x000fe40008011404 */
[----:B------:R-:W-:Y:S02]  /*0f70*/  ULEA UR7, UR7, UR9, 0xb ;  /* 0x0000000907077291 */ /* 0x000fe4000f8e583f */
[----:B------:R-:W-:Y:S02]  /*0f80*/  ULEA.HI UR5, UR5, UR4, URZ, 0x7 ;  /* 0x0000000405057291 */ /* 0x000fe4000f8f383f */
[----:B------:R-:W-:Y:S02]  /*0f90*/  USHF.R.U32.HI UR7, URZ, 0x4, UR7 ;  /* 0x000000043f077899 */ /* 0x000fe40008011607 */
[----:B------:R-:W-:Y:S02]  /*0fa0*/  USHF.R.S32.HI UR46, URZ, 0x7, UR5 ;  /* 0x000000073f2e7899 */ /* 0x000fe40008011405 */
[----:B------:R-:W-:Y:S01]  /*0fb0*/  ULOP3.LUT UR48, UR7, 0x3fff, URZ, 0xc0, !UPT ;  /* 0x00003fff07307892 */ /* 0x000fe2000f8ec03f */
[----:B---345:R-:W-:Y:S11]  /*0fc0*/  @!P0 BRA `(.L_x_9) ;  /* 0x0000000000408947 */ /* 0x038ff60003800000 */
[----:B------:R-:W-:Y:S01]  /*0fd0*/  MOV R0, 0x0 ;  /* 0x0000000000007802 */ /* 0x000fe20000000f00 */
[----:B------:R-:W-:Y:S01]  /*0fe0*/  ULDC.64 UR4, c[0x4][0x98] ;  /* 0x0100260000047ab9 */ /* 0x000fe20000000a00 */
[----:B------:R-:W-:Y:S01]  /*0ff0*/  ULDC.64 UR6, c[0x4][0x30] ;  /* 0x01000c0000067ab9 */ /* 0x000fe20000000a00 */
[----:B------:R-:W-:Y:S01]  /*1000*/  IMAD.U32 R4, RZ, RZ, UR4 ;  /* 0x00000004ff047e24 */ /* 0x000fe2000f8e00ff */
[----:B------:R0:W1:Y:S01]  /*1010*/  LDC.64 R14, c[0x4][R0] ;  /* 0x01000000000e7b82 */ /* 0x0000620000000a00 */
[----:B------:R-:W-:Y:S01]  /*1020*/  IMAD.U32 R5, RZ, RZ, UR5 ;  /* 0x00000005ff057e24 */ /* 0x000fe2000f8e00ff */
[----:B------:R-:W-:Y:S01]  /*1030*/  ULDC.64 UR4, c[0x4][0xa0] ;  /* 0x0100280000047ab9 */ /* 0x000fe20000000a00 */
[----:B------:R-:W-:Y:S02]  /*1040*/  IMAD.U32 R10, RZ, RZ, UR6 ;  /* 0x00000006ff0a7e24 */ /* 0x000fe4000f8e00ff */
[----:B------:R-:W-:Y:S02]  /*1050*/  IMAD.U32 R6, RZ, RZ, UR4 ;  /* 0x00000004ff067e24 */ /* 0x000fe4000f8e00ff */
[----:B------:R-:W-:-:S02]  /*1060*/  IMAD.U32 R7, RZ, RZ, UR5 ;  /* 0x00000005ff077e24 */ /* 0x000fc4000f8e00ff */
[----:B------:R-:W-:Y:S02]  /*1070*/  IMAD.U32 R11, RZ, RZ, UR7 ;  /* 0x00000007ff0b7e24 */ /* 0x000fe4000f8e00ff */
[----:B------:R-:W-:Y:S02]  /*1080*/  IMAD.MOV.U32 R8, RZ, RZ, 0x70 ;  /* 0x00000070ff087424 */ /* 0x000fe400078e00ff */
[----:B------:R-:W-:Y:S02]  /*1090*/  IMAD.MOV.U32 R12, RZ, RZ, 0x1 ;  /* 0x00000001ff0c7424 */ /* 0x000fe400078e00ff */
[----:B0-----:R-:W-:-:S07]  /*10a0*/  IMAD.MOV.U32 R13, RZ, RZ, RZ ;  /* 0x000000ffff0d7224 */ /* 0x001fce00078e00ff */
[----:B------:R-:W-:-:S07]  /*10b0*/  LEPC R20, `(.L_x_9) ;  /* 0x000000001014794e */ /* 0x000fce0000000000 */
[----:B-1----:R-:W-:Y:S05]  /*10c0*/  CALL.ABS.NOINC R14 ;  /* 0x000000000e007343 */ /* 0x002fea0003c00000 */
.L_x_9:
[----:B------:R-:W-:Y:S01]  /*10d0*/  ULDC.64 UR6, c[0x0][0x990] ;  /* 0x0002640000067ab9 */ /* 0x000fe20000000a00 */
[----:B------:R-:W-:Y:S01]  /*10e0*/  ULDC.64 UR4, c[0x0][0x998] ;  /* 0x0002660000047ab9 */ /* 0x000fe20000000a00 */
[----:B------:R-:W-:Y:S01]  /*10f0*/  UISETP.NE.U32.AND UP0, UPT, UR6, URZ, UPT ;  /* 0x0000003f0600728c */ /* 0x000fe2000bf05070 */
[----:B------:R-:W-:Y:S01]  /*1100*/  IMAD.MOV.U32 R3, RZ, RZ, 0x3f800000 ;  /* 0x3f800000ff037424 */ /* 0x000fe200078e00ff */
[----:B------:R-:W-:Y:S01]  /*1110*/  UISETP.NE.U32.AND UP1, UPT, UR4, URZ, UPT ;  /* 0x0000003f0400728c */ /* 0x000fe2000bf25070 */
[----:B------:R-:W-:Y:S01]  /*1120*/  IMAD.MOV.U32 R0, RZ, RZ, 0x3f800000 ;  /* 0x3f800000ff007424 */ /* 0x000fe200078e00ff */
[----:B------:R-:W-:Y:S02]  /*1130*/  UISETP.NE.AND.EX UP0, UPT, UR7, URZ, UPT, UP0 ;  /* 0x0000003f0700728c */ /* 0x000fe4000bf05300 */
[----:B------:R-:W-:-:S04]  /*1140*/  UISETP.NE.AND.EX UP1, UPT, UR5, URZ, UPT, UP1 ;  /* 0x0000003f0500728c */ /* 0x000fc8000bf25310 */
[----:B------:R-:W-:Y:S02]  /*1150*/  PLOP3.LUT P0, PT, PT, PT, UP0, 0x80, 0x0 ;  /* 0x000000000000781c */ /* 0x000fe40003f0f008 */
[----:B------:R-:W-:-:S03]  /*1160*/  PLOP3.LUT P1, PT, PT, PT, UP1, 0x80, 0x0 ;  /* 0x000000000000781c */ /* 0x000fc60003f2f018 */
[----:B------:R-:W-:Y:S02]  /*1170*/  @UP0 USHF.R.S32.HI UR8, URZ, 0x1f, UR44 ;  /* 0x0000001f3f080899 */ /* 0x000fe4000801142c */
[----:B------:R-:W-:Y:S01]  /*1180*/  @UP1 USHF.R.S32.HI UR9, URZ, 0x1f, UR44 ;  /* 0x0000001f3f091899 */ /* 0x000fe2000801142c */
[----:B------:R-:W-:Y:S01]  /*1190*/  @UP0 ULDC.64 UR12, c[0x0][0x9a8] ;  /* 0x00026a00000c0ab9 */ /* 0x000fe20000000a00 */
[----:B------:R-:W-:Y:S02]  /*11a0*/  @UP0 UIADD3 UR16, -UR44, URZ, URZ ;  /* 0x0000003f2c100290 */ /* 0x000fe4000fffe13f */
[----:B------:R-:W-:Y:S01]  /*11b0*/  @UP1 UIADD3 UR20, -UR44, URZ, URZ ;  /* 0x0000003f2c141290 */ /* 0x000fe2000fffe13f */
[----:B------:R-:W-:Y:S01]  /*11c0*/  @UP1 ULDC.64 UR14, c[0x0][0x9b8] ;  /* 0x00026e00000e1ab9 */ /* 0x000fe20000000a00 */
[----:B------:R-:W-:Y:S02]  /*11d0*/  @UP0 UIMAD.WIDE.U32 UR10, UR44, UR12, URZ ;  /* 0x0000000c2c0a02a5 */ /* 0x000fe4000f8e003f */
[----:B------:R-:W-:Y:S01]  /*11e0*/  @UP0 UIMAD UR8, UR8, UR12, URZ ;  /* 0x0000000c080802a4 */ /* 0x000fe2000f8e023f */
[----:B------:R-:W-:Y:S01]  /*11f0*/  @UP0 ULDC UR17, c[0x0][0xc44] ;  /* 0x0003110000110ab9 */ /* 0x000fe20000000800 */
[----:B------:R-:W-:Y:S01]  /*1200*/  @UP1 ULDC UR21, c[0x0][0xc44] ;  /* 0x0003110000151ab9 */ /* 0x000fe20000000800 */
[----:B------:R-:W-:-:S02]  /*1210*/  @UP1 UIMAD UR12, UR9, UR14, URZ ;  /* 0x0000000e090c12a4 */ /* 0x000fc4000f8e023f */
[----:B------:R-:W-:Y:S02]  /*1220*/  @UP0 UIMAD UR16, UR17, UR16, UR41 ;  /* 0x00000010111002a4 */ /* 0x000fe4000f8e0229 */
[----:B------:R-:W-:Y:S02]  /*1230*/  @UP1 UIMAD UR20, UR21, UR20, UR41 ;  /* 0x00000014151412a4 */ /* 0x000fe4000f8e0229 */
[----:B------:R-:W-:Y:S02]  /*1240*/  @UP0 UIMAD UR18, UR44, UR13, UR8 ;  /* 0x0000000d2c1202a4 */ /* 0x000fe4000f8e0208 */
[----:B------:R-:W-:Y:S02]  /*1250*/  @UP0 USHF.R.S32.HI UR17, URZ, 0x1f, UR16 ;  /* 0x0000001f3f110899 */ /* 0x000fe40008011410 */
[----:B------:R-:W-:Y:S02]  /*1260*/  @UP1 USHF.R.S32.HI UR21, URZ, 0x1f, UR20 ;  /* 0x0000001f3f151899 */ /* 0x000fe40008011414 */
[----:B------:R-:W-:-:S02]  /*1270*/  @UP1 UIMAD.WIDE.U32 UR8, UR44, UR14, URZ ;  /* 0x0000000e2c0812a5 */ /* 0x000fc4000f8e003f */
[----:B------:R-:W-:Y:S02]  /*1280*/  @UP1 UIMAD UR19, UR44, UR15, UR12 ;  /* 0x0000000f2c1312a4 */ /* 0x000fe4000f8e020c */
[----:B------:R-:W-:Y:S01]  /*1290*/  @UP0 UIADD3 UR11, UR11, UR18, URZ ;  /* 0x000000120b0b0290 */ /* 0x000fe2000fffe03f */
[----:B------:R-:W-:Y:S01]  /*12a0*/  @UP0 ULDC.64 UR14, c[0x0][0x9b0] ;  /* 0x00026c00000e0ab9 */ /* 0x000fe20000000a00 */
[----:B------:R-:W-:Y:S01]  /*12b0*/  @UP1 ULDC.64 UR12, c[0x0][0x9c0] ;  /* 0x00027000000c1ab9 */ /* 0x000fe20000000a00 */
[----:B------:R-:W-:Y:S02]  /*12c0*/  @UP0 UIMAD UR17, UR17, UR14, URZ ;  /* 0x0000000e111102a4 */ /* 0x000fe4000f8e023f */
[----:B------:R-:W-:Y:S02]  /*12d0*/  @UP1 UIMAD UR18, UR21, UR12, URZ ;  /* 0x0000000c151212a4 */ /* 0x000fe4000f8e023f */
[----:B------:R-:W-:Y:S02]  /*12e0*/  @UP1 UIADD3 UR9, UR9, UR19, URZ ;  /* 0x0000001309091290 */ /* 0x000fe4000fffe03f */
[----:B------:R-:W-:-:S02]  /*12f0*/  @UP0 UIMAD UR17, UR16, UR15, UR17 ;  /* 0x0000000f101102a4 */ /* 0x000fc4000f8e0211 */
[----:B------:R-:W-:Y:S02]  /*1300*/  @UP1 UIMAD UR18, UR20, UR13, UR18 ;  /* 0x0000000d141212a4 */ /* 0x000fe4000f8e0212 */
[----:B------:R-:W-:Y:S02]  /*1310*/  @UP0 UIMAD.WIDE.U32 UR14, UR16, UR14, UR10 ;  /* 0x0000000e100e02a5 */ /* 0x000fe4000f8e000a */
[----:B------:R-:W-:Y:S02]  /*1320*/  @UP1 UIMAD.WIDE.U32 UR12, UR20, UR12, UR8 ;  /* 0x0000000c140c12a5 */ /* 0x000fe4000f8e0008 */
[----:B------:R-:W-:Y:S02]  /*1330*/  @UP0 UIADD3 UR9, UR15, UR17, URZ ;  /* 0x000000110f090290 */ /* 0x000fe4000fffe03f */
[----:B------:R-:W-:Y:S02]  /*1340*/  @UP0 ULEA UR6, UP2, UR14, UR6, 0x2 ;  /* 0x000000060e060291 */ /* 0x000fe4000f84103f */
[----:B------:R-:W-:-:S02]  /*1350*/  @UP1 UIADD3 UR8, UR13, UR18, URZ ;  /* 0x000000120d081290 */ /* 0x000fc4000fffe03f */
[----:B------:R-:W-:Y:S02]  /*1360*/  @UP1 ULEA UR4, UP3, UR12, UR4, 0x2 ;  /* 0x000000040c041291 */ /* 0x000fe4000f86103f */
[----:B------:R-:W-:Y:S01]  /*1370*/  @UP0 ULEA.HI.X UR7, UR14, UR7, UR9, 0x2, UP2 ;  /* 0x000000070e070291 */ /* 0x000fe200090f1409 */
[----:B------:R-:W-:Y:S01]  /*1380*/  IMAD.U32 R4, RZ, RZ, UR6 ;  /* 0x00000006ff047e24 */ /* 0x000fe2000f8e00ff */
[----:B------:R-:W-:Y:S02]  /*1390*/  @UP1 ULEA.HI.X UR5, UR12, UR5, UR8, 0x2, UP3 ;  /* 0x000000050c051291 */ /* 0x000fe400098f1408 */
[----:B------:R-:W-:Y:S02]  /*13a0*/  IMAD.U32 R6, RZ, RZ, UR4 ;  /* 0x00000004ff067e24 */ /* 0x000fe4000f8e00ff */
[----:B------:R-:W-:Y:S02]  /*13b0*/  IMAD.U32 R5, RZ, RZ, UR7 ;  /* 0x00000007ff057e24 */ /* 0x000fe4000f8e00ff */
[----:B------:R-:W-:-:S03]  /*13c0*/  MOV R7, UR5 ;  /* 0x0000000500077c02 */ /* 0x000fc60008000f00 */
[----:B------:R-:W2:Y:S04]  /*13d0*/  @P0 LDG.E R3, desc[UR52][R4.64] ;  /* 0x0000003404030981 */ /* 0x000ea8000c1e1900 */
[----:B------:R-:W2:Y:S01]  /*13e0*/  @P1 LDG.E R0, desc[UR52][R6.64] ;  /* 0x0000003406001981 */ /* 0x000ea2000c1e1900 */
[----:B------:R-:W-:Y:S01]  /*13f0*/  ULOP3.LUT UR4, UR36, 0x1, URZ, 0xc0, !UPT ;  /* 0x0000000124047892 */ /* 0x000fe2000f8ec03f */
[----:B------:R-:W-:-:S05]  /*1400*/  IMAD.U32 R9, RZ, RZ, UR39 ;  /* 0x00000027ff097e24 */ /* 0x000fca000f8e00ff */
[----:B------:R-:W-:Y:S01]  /*1410*/  IMAD.U32 R8, RZ, RZ, UR4 ;  /* 0x00000004ff087e24 */ /* 0x000fe2000f8e00ff */
[----:B------:R-:W-:Y:S01]  /*1420*/  ULDC UR4, c[0x0][0x9d8] ;  /* 0x0002760000047ab9 */ /* 0x000fe20000000800 */
[----:B------:R-:W-:-:S03]  /*1430*/  ISETP.NE.AND P0, PT, R9, 0x3, PT ;  /* 0x000000030900780c */ /* 0x000fc60003f05270 */
[----:B------:R-:W-:-:S04]  /*1440*/  SHF.L.U32 R8, R8, 0x1f, RZ ;  /* 0x0000001f08087819 */ /* 0x000fc800000006ff */
[----:B------:R-:W0:Y:S01]  /*1450*/  SYNCS.PHASECHK.TRANS64.TRYWAIT P1, [UR43+0x19c00], R8 ;  /* 0x019c0008ff0075a7 */ /* 0x000e22000802016b */
[----:B--2---:R-:W-:-:S04]  /*1460*/  FMUL.FTZ R0, R3, R0 ;  /* 0x0000000003007220 */ /* 0x004fc80000410000 */
[----:B------:R-:W-:Y:S01]  /*1470*/  FMUL.FTZ R0, R0, UR4 ;  /* 0x0000000400007c20 */ /* 0x000fe20008410000 */
[----:B0-----:R-:W-:Y:S06]  /*1480*/  @!P1 BRA `(.L_x_10) ;  /* 0x0000009c00c89947 */ /* 0x001fec0003800000 */
.L_x_99:
[----:B------:R-:W-:Y:S05]  /*1490*/  @!P0 BRA `(.L_x_11) ;  /* 0x0000000000048947 */ /* 0x000fea0003800000 */
[----:B------:R-:W-:Y:S01]  /*14a0*/  BPT.TRAP 0x1 ;  /* 0x000000040000795c */ /* 0x000fe20000300000 */
.L_x_11:
[----:B0-----:R-:W-:Y:S02]  /*14b0*/  IMAD.U32 R3, RZ, RZ, UR38 ;  /* 0x00000026ff037e24 */ /* 0x001fe4000f8e00ff */
[----:B------:R-:W-:-:S03]  /*14c0*/  IMAD.U32 R4, RZ, RZ, UR37 ;  /* 0x00000025ff047e24 */ /* 0x000fc6000f8e00ff */
[----:B------:R-:W-:Y:S02]  /*14d0*/  LEA R3, R3, UR43, 0x3 ;  /* 0x0000002b03037c11 */ /* 0x000fe4000f8e18ff */
[----:B------:R-:W-:-:S04]  /*14e0*/  SHF.L.U32 R4, R4, 0x1f, RZ ;  /* 0x0000001f04047819 */ /* 0x000fc800000006ff */
[----:B------:R0:W1:Y:S01]  /*14f0*/  SYNCS.PHASECHK.TRANS64.TRYWAIT P1, [R3+URZ+0x19c30], R4 ;  /* 0x019c3004030075a7 */ /* 0x000062000802017f */
[----:B------:R-:W-:Y:S05]  /*1500*/  @!P0 BRA `(.L_x_12) ;  /* 0x0000000000048947 */ /* 0x000fea0003800000 */
[----:B------:R-:W-:Y:S01]  /*1510*/  BPT.TRAP 0x1 ;  /* 0x000000040000795c */ /* 0x000fe20000300000 */
.L_x_12:
[----:B------:R-:W2:Y:S01]  /*1520*/  S2R R5, SR_TID.X ;  /* 0x0000000000057919 */ /* 0x000ea20000002100 */
[----:B------:R-:W-:Y:S01]  /*1530*/  IMAD.MOV.U32 R135, RZ, RZ, RZ ;  /* 0x000000ffff877224 */ /* 0x000fe200078e00ff */
[----:B--2---:R-:W-:Y:S01]  /*1540*/  LOP3.LUT P2, RZ, R5, 0x7f, RZ, 0xc0, !PT ;  /* 0x0000007f05ff7812 */ /* 0x004fe2000784c0ff */
[----:B-1----:R-:W-:-:S12]  /*1550*/  @P1 BRA `(.L_x_13) ;  /* 0x0000000000081947 */ /* 0x002fd80003800000 */
[----:B------:R-:W1:Y:S02]  /*1560*/  SYNCS.PHASECHK.TRANS64.TRYWAIT P1, [R3+URZ+0x19c30], R4 ;  /* 0x019c3004030075a7 */ /* 0x000e64000802017f */
[----:B-1----:R-:W-:Y:S05]  /*1570*/  @!P1 BRA `(.L_x_14) ;  /* 0x0000009c00a49947 */ /* 0x002fea0003800000 */
.L_x_13:
[----:B------:R-:W-:Y:S05]  /*1580*/  WARPSYNC.ALL ;  /* 0x0000000000007948 */ /* 0x000fea0003800000 */
[----:B------:R-:W-:Y:S01]  /*1590*/  UIADD3 UR4, UR43, 0x13800, URZ ;  /* 0x000138002b047890 */ /* 0x000fe2000fffe03f */
[----:B------:R-:W-:Y:S01]  /*15a0*/  WARPGROUP.ARRIVE ;  /* 0x00000000000079c5 */ /* 0x000fe20000000000 */
[----:B------:R-:W-:-:S05]  /*15b0*/  ULOP3.LUT UR12, UR48, 0x10000, URZ, 0xfc, !UPT ;  /* 0x00010000300c7892 */ /* 0x000fca000f8efc3f */
[----:B------:R-:W2:Y:S01]  /*15c0*/  S2R R92, SR_TID.X ;  /* 0x00000000005c7919 */ /* 0x000ea20000002100 */
[----:B------:R-:W-:Y:S01]  /*15d0*/  USHF.R.U32.HI UR4, URZ, 0x4, UR4 ;  /* 0x000000043f047899 */ /* 0x000fe20008011604 */
[--C-:B------:R-:W-:Y:S01]  /*15e0*/  IMAD.MOV.U32 R134, RZ, RZ, R135.reuse ;  /* 0x000000ffff867224 */ /* 0x100fe200078e0087 */
[----:B------:R-:W-:Y:S01]  /*15f0*/  UMOV UR13, 0xc0000010 ;  /* 0xc0000010000d7882 */ /* 0x000fe20000000000 */
[----:B------:R-:W-:Y:S01]  /*1600*/  UMOV UR15, 0xc0000010 ;  /* 0xc0000010000f7882 */ /* 0x000fe20000000000 */
[----:B------:R-:W-:Y:S01]  /*1610*/  ULOP3.LUT UR4, UR4, 0x3fff, URZ, 0xc0, !UPT ;  /* 0x00003fff04047892 */ /* 0x000fe2000f8ec03f */
[--C-:B------:R-:W-:Y:S01]  /*1620*/  IMAD.MOV.U32 R133, RZ, RZ, R135.reuse ;  /* 0x000000ffff857224 */ /* 0x100fe200078e0087 */
[----:B------:R-:W-:Y:S01]  /*1630*/  UMOV UR5, 0xc0000010 ;  /* 0xc000001000057882 */ /* 0x000fe20000000000 */
[----:B------:R-:W-:Y:S01]  /*1640*/  UMOV UR7, 0xc0000010 ;  /* 0xc000001000077882 */ /* 0x000fe20000000000 */
[----:B------:R-:W-:Y:S01]  /*1650*/  ULOP3.LUT UR16, UR4, 0x10000, URZ, 0xfc, !UPT ;  /* 0x0001000004107892 */ /* 0x000fe2000f8efc3f */
[--C-:B------:R-:W-:Y:S01]  /*1660*/  IMAD.MOV.U32 R132, RZ, RZ, R135.reuse ;  /* 0x000000ffff847224 */ /* 0x100fe200078e0087 */
[----:B------:R-:W-:Y:S01]  /*1670*/  UIADD3 UR4, UR12, 0x180, URZ ;  /* 0x000001800c047890 */ /* 0x000fe2000fffe03f */
[--C-:B------:R-:W-:Y:S01]  /*1680*/  IMAD.MOV.U32 R131, RZ, RZ, R135.reuse ;  /* 0x000000ffff837224 */ /* 0x100fe200078e0087 */
[----:B------:R-:W-:Y:S01]  /*1690*/  UIMAD UR14, UR38, 0x300, UR16 ;  /* 0x00000300260e78a4 */ /* 0x000fe2000f8e0210 */
[--C-:B------:R-:W-:Y:S01]  /*16a0*/  IMAD.MOV.U32 R130, RZ, RZ, R135.reuse ;  /* 0x000000ffff827224 */ /* 0x100fe200078e0087 */
[----:B------:R-:W-:Y:S01]  /*16b0*/  UIADD3 UR8, UR12, 0x300, URZ ;  /* 0x000003000c087890 */ /* 0x000fe2000fffe03f */
[-C--:B------:R-:W-:Y:S01]  /*16c0*/  MOV R129, R135.reuse ;  /* 0x0000008700817202 */ /* 0x080fe20000000f00 */
[----:B------:R-:W-:Y:S01]  /*16d0*/  UIADD3 UR6, UR14, 0x100, URZ ;  /* 0x000001000e067890 */ /* 0x000fe2000fffe03f */
[--C-:B------:R-:W-:Y:S01]  /*16e0*/  IMAD.MOV.U32 R128, RZ, RZ, R135.reuse ;  /* 0x000000ffff807224 */ /* 0x100fe200078e0087 */
[----:B------:R-:W-:Y:S01]  /*16f0*/  UIADD3 UR10, UR14, 0x200, URZ ;  /* 0x000002000e0a7890 */ /* 0x000fe2000fffe03f */
[--C-:B------:R-:W-:Y:S01]  /*1700*/  IMAD.MOV.U32 R127, RZ, RZ, R135.reuse ;  /* 0x000000ffff7f7224 */ /* 0x100fe200078e0087 */
[----:B------:R-:W-:Y:S01]  /*1710*/  UMOV UR9, 0xc0000010 ;  /* 0xc000001000097882 */ /* 0x000fe20000000000 */
[----:B------:R-:W-:Y:S01]  /*1720*/  QGMMA.64x128x32.F32.E4M3.E4M3 R24, gdesc[UR12], RZ, !UPT, gsb0 ;  /* 0x01e000000c1879f3 */ /* 0x000fe2000c0008ff */
[----:B------:R-:W-:Y:S01]  /*1730*/  UMOV UR11, 0xc0000010 ;  /* 0xc0000010000b7882 */ /* 0x000fe20000000000 */
[----:B------:R-:W-:Y:S01]  /*1740*/  UISETP.GE.AND UP0, UPT, UR47, 0x81, UPT ;  /* 0x000000812f00788c */ /* 0x000fe2000bf06270 */
[--C-:B------:R-:W-:Y:S01]  /*1750*/  IMAD.MOV.U32 R126, RZ, RZ, R135.reuse ;  /* 0x000000ffff7e7224 */ /* 0x100fe200078e0087 */
[-C--:B------:R-:W-:Y:S01]  /*1760*/  MOV R113, R135.reuse ;  /* 0x0000008700717202 */ /* 0x080fe20000000f00 */
[--C-:B------:R-:W-:Y:S01]  /*1770*/  IMAD.MOV.U32 R125, RZ, RZ, R135.reuse ;  /* 0x000000ffff7d7224 */ /* 0x100fe200078e0087 */
[----:B------:R-:W-:Y:S01]  /*1780*/  MOV R97, R135 ;  /* 0x0000008700617202 */ /* 0x000fe20000000f00 */
[----:B------:R-:W-:-:S02]  /*1790*/  IMAD.MOV.U32 R124, RZ, RZ, R135 ;  /* 0x000000ffff7c7224 */ /* 0x000fc400078e0087 */
[--C-:B------:R-:W-:Y:S02]  /*17a0*/  IMAD.MOV.U32 R123, RZ, RZ, R135.reuse ;  /* 0x000000ffff7b7224 */ /* 0x100fe400078e0087 */
[--C-:B------:R-:W-:Y:S02]  /*17b0*/  IMAD.MOV.U32 R122, RZ, RZ, R135.reuse ;  /* 0x000000ffff7a7224 */ /* 0x100fe400078e0087 */
[--C-:B------:R-:W-:Y:S02]  /*17c0*/  IMAD.MOV.U32 R121, RZ, RZ, R135.reuse ;  /* 0x000000ffff797224 */ /* 0x100fe400078e0087 */
[--C-:B------:R-:W-:Y:S02]  /*17d0*/  IMAD.MOV.U32 R120, RZ, RZ, R135.reuse ;  /* 0x000000ffff787224 */ /* 0x100fe400078e0087 */
[--C-:B------:R-:W-:Y:S02]  /*17e0*/  IMAD.MOV.U32 R119, RZ, RZ, R135.reuse ;  /* 0x000000ffff777224 */ /* 0x100fe400078e0087 */
        /* <DEDUP_REMOVED lines=23> */
[----:B------:R-:W-:Y:S01]  /*1960*/  IMAD.MOV.U32 R93, RZ, RZ, R135 ;  /* 0x000000ffff5d7224 */ /* 0x000fe200078e0087 */
[----:B------:R-:W-:Y:S02]  /*1970*/  WARPGROUP.DEPBAR.LE gsb0, 0x0 ;  /* 0x00008000000079c5 */ /* 0x000fe40000010000 */
[----:B------:R-:W-:-:S06]  /*1980*/  WARPGROUP.ARRIVE ;  /* 0x00000000000079c5 */ /* 0x000fcc0000000000 */
[----:B------:R-:W-:Y:S03]  /*1990*/  QGMMA.64x128x32.F32.E4M3.E4M3 R24, gdesc[UR4], R24, gsb0 ;  /* 0x01e00000041879f3 */ /* 0x000fe60008000818 */
[----:B------:R-:W-:Y:S02]  /*19a0*/  WARPGROUP.DEPBAR.LE gsb0, 0x0 ;  /* 0x00008000000079c5 */ /* 0x000fe40000010000 */
[----:B------:R-:W-:-:S07]  /*19b0*/  WARPGROUP.ARRIVE ;  /* 0x00000000000079c5 */ /* 0x000fce0000000000 */
[----:B------:R-:W-:Y:S01]  /*19c0*/  QGMMA.64x128x32.F32.E4M3.E4M3 R24, gdesc[UR8], R24, gsb0 ;  /* 0x01e00000081879f3 */ /* 0x000fe20008000818 */
[----:B------:R-:W-:Y:S02]  /*19d0*/  ULDC UR10, c[0x0][0x988] ;  /* 0x00026200000a7ab9 */ /* 0x000fe40000000800 */
[----:B------:R-:W-:Y:S02]  /*19e0*/  WARPGROUP.DEPBAR.LE gsb0, 0x0 ;  /* 0x00008000000079c5 */ /* 0x000fe40000010000 */
[C---:B------:R-:W-:Y:S01]  /*19f0*/  FMUL.FTZ R9, R0.reuse, R26 ;  /* 0x0000001a00097220 */ /* 0x040fe20000410000 */
[C---:B------:R-:W-:Y:S01]  /*1a00*/  FMUL.FTZ R8, R0.reuse, R27 ;  /* 0x0000001b00087220 */ /* 0x040fe20000410000 */
[C---:B------:R-:W-:Y:S01]  /*1a10*/  FMUL.FTZ R6, R0.reuse, R28 ;  /* 0x0000001c00067220 */ /* 0x040fe20000410000 */
[C---:B------:R-:W-:Y:S01]  /*1a20*/  FMUL.FTZ R13, R0.reuse, R30 ;  /* 0x0000001e000d7220 */ /* 0x040fe20000410000 */
[C---:B------:R-:W-:Y:S01]  /*1a30*/  FMUL.FTZ R12, R0.reuse, R32 ;  /* 0x00000020000c7220 */ /* 0x040fe20000410000 */
[C---:B01----:R-:W-:Y:S01]  /*1a40*/  FMUL.FTZ R4, R0.reuse, R24 ;  /* 0x0000001800047220 */ /* 0x043fe20000410000 */
[----:B------:R-:W0:Y:S01]  /*1a50*/  MUFU.TANH R9, R9 ;  /* 0x0000000900097308 */ /* 0x000e220000002400 */
[C---:B------:R-:W-:Y:S01]  /*1a60*/  FMUL.FTZ R11, R0.reuse, R31 ;  /* 0x0000001f000b7220 */ /* 0x040fe20000410000 */
[C---:B------:R-:W-:Y:S01]  /*1a70*/  FMUL.FTZ R14, R0.reuse, R37 ;  /* 0x00000025000e7220 */ /* 0x040fe20000410000 */
[----:B------:R-:W-:Y:S01]  /*1a80*/  FMUL.FTZ R27, R0, R38 ;  /* 0x00000026001b7220 */ /* 0x000fe20000410000 */
[----:B------:R-:W-:-:S02]  /*1a90*/  VIADD R38, R155, UR47 ;  /* 0x0000002f9b267c36 */ /* 0x000fc40008000000 */
[C---:B------:R-:W-:Y:S01]  /*1aa0*/  FMUL.FTZ R15, R0.reuse, R35 ;  /* 0x00000023000f7220 */ /* 0x040fe20000410000 */
[----:B------:R-:W-:Y:S02]  /*1ab0*/  IMAD.U32 R37, RZ, RZ, UR46 ;  /* 0x0000002eff257e24 */ /* 0x000fe4000f8e00ff */
[C---:B------:R-:W-:Y:S01]  /*1ac0*/  FMUL.FTZ R20, R0.reuse, R34 ;  /* 0x0000002200147220 */ /* 0x040fe20000410000 */
[----:B------:R-:W1:Y:S01]  /*1ad0*/  MUFU.TANH R8, R8 ;  /* 0x0000000800087308 */ /* 0x000e620000002400 */
[C---:B------:R-:W-:Y:S01]  /*1ae0*/  FMUL.FTZ R5, R0.reuse, R25 ;  /* 0x0000001900057220 */ /* 0x040fe20000410000 */
[----:B------:R-:W-:Y:S02]  /*1af0*/  IMAD R38, R37, -0x80, R38 ;  /* 0xffffff8025267824 */ /* 0x000fe400078e0226 */
[C---:B------:R-:W-:Y:S01]  /*1b00*/  FMUL.FTZ R26, R0.reuse, R40 ;  /* 0x00000028001a7220 */ /* 0x040fe20000410000 */
[C---:B------:R-:W-:Y:S01]  /*1b10*/  FMUL.FTZ R7, R0.reuse, R29 ;  /* 0x0000001d00077220 */ /* 0x040fe20000410000 */
[C---:B------:R-:W-:Y:S01]  /*1b20*/  FMUL.FTZ R25, R0.reuse, R39 ;  /* 0x0000002700197220 */ /* 0x040fe20000410000 */
[----:B------:R-:W-:Y:S01]  /*1b30*/  FMUL.FTZ R10, R0, R33 ;  /* 0x00000021000a7220 */ /* 0x000fe20000410000 */
[C---:B------:R-:W-:Y:S01]  /*1b40*/  ISETP.GT.AND P4, PT, R38.reuse, RZ, PT ;  /* 0x000000ff2600720c */ /* 0x040fe20003f84270 */
[----:B------:R-:W3:Y:S01]  /*1b50*/  MUFU.TANH R6, R6 ;  /* 0x0000000600067308 */ /* 0x000ee20000002400 */
[----:B------:R-:W-:Y:S01]  /*1b60*/  ISETP.GT.AND P5, PT, R38, 0x1, PT ;  /* 0x000000012600780c */ /* 0x000fe20003fa4270 */
[----:B------:R-:W-:Y:S01]  /*1b70*/  FMUL.FTZ R21, R0, R36 ;  /* 0x0000002400157220 */ /* 0x000fe20000410000 */
[----:B------:R-:W-:Y:S01]  /*1b80*/  ISETP.GT.AND P1, PT, R38, 0x8, PT ;  /* 0x000000082600780c */ /* 0x000fe20003f24270 */
[----:B------:R-:W-:Y:S01]  /*1b90*/  FMUL.FTZ R24, R0, R41 ;  /* 0x0000002900187220 */ /* 0x000fe20000410000 */
[----:B------:R-:W-:Y:S01]  /*1ba0*/  ISETP.GT.AND P3, PT, R38, 0x10, PT ;  /* 0x000000102600780c */ /* 0x000fe20003f64270 */
[----:B------:R-:W-:Y:S01]  /*1bb0*/  FMUL.FTZ R31, R0, R42 ;  /* 0x0000002a001f7220 */ /* 0x000fe20000410000 */
[----:B0-----:R-:W-:Y:S01]  /*1bc0*/  FSEL R37, R9, -INF , P4 ;  /* 0xff80000009257808 */ /* 0x001fe20002000000 */
[----:B------:R-:W0:Y:S01]  /*1bd0*/  MUFU.TANH R13, R13 ;  /* 0x0000000d000d7308 */ /* 0x000e220000002400 */
[----:B-1----:R-:W-:Y:S01]  /*1be0*/  FSEL R40, R8, -INF , P5 ;  /* 0xff80000008287808 */ /* 0x002fe20002800000 */
[----:B------:R-:W-:Y:S01]  /*1bf0*/  FMUL.FTZ R28, R0, R43 ;  /* 0x0000002b001c7220 */ /* 0x000fe20000410000 */
[----:B------:R-:W-:Y:S01]  /*1c00*/  ISETP.GT.AND P2, PT, R38, 0x9, PT ;  /* 0x000000092600780c */ /* 0x000fe20003f44270 */
[C---:B------:R-:W-:Y:S01]  /*1c10*/  FMUL.FTZ R33, R0.reuse, R46 ;  /* 0x0000002e00217220 */ /* 0x040fe20000410000 */
[C---:B------:R-:W-:Y:S01]  /*1c20*/  FMUL.FTZ R32, R0.reuse, R47 ;  /* 0x0000002f00207220 */ /* 0x040fe20000410000 */
[C---:B------:R-:W-:Y:S01]  /*1c30*/  FMUL.FTZ R30, R0.reuse, R44 ;  /* 0x0000002c001e7220 */ /* 0x040fe20000410000 */
[----:B------:R-:W-:Y:S01]  /*1c40*/  FMUL.FTZ R88, R0, R50 ;  /* 0x0000003200587220 */ /* 0x000fe20000410000 */
[----:B------:R-:W1:Y:S01]  /*1c50*/  MUFU.TANH R12, R12 ;  /* 0x0000000c000c7308 */ /* 0x000e620000002400 */
[----:B---3--:R-:W-:Y:S01]  /*1c60*/  FSEL R6, R6, -INF , P1 ;  /* 0xff80000006067808 */ /* 0x008fe20000800000 */
[C---:B------:R-:W-:Y:S01]  /*1c70*/  FMUL.FTZ R29, R0.reuse, R45 ;  /* 0x0000002d001d7220 */ /* 0x040fe20000410000 */
[C---:B------:R-:W-:Y:S01]  /*1c80*/  FMUL.FTZ R34, R0.reuse, R49 ;  /* 0x0000003100227220 */ /* 0x040fe20000410000 */
[C---:B------:R-:W-:Y:S01]  /*1c90*/  FMUL.FTZ R49, R0.reuse, R51 ;  /* 0x0000003300317220 */ /* 0x040fe20000410000 */
[C---:B------:R-:W-:Y:S01]  /*1ca0*/  FMUL.FTZ R89, R0.reuse, R54 ;  /* 0x0000003600597220 */ /* 0x040fe20000410000 */
[C---:B------:R-:W-:Y:S01]  /*1cb0*/  FMUL.FTZ R54, R0.reuse, R55 ;  /* 0x0000003700367220 */ /* 0x040fe20000410000 */
[C---:B------:R-:W-:Y:S01]  /*1cc0*/  FMUL.FTZ R35, R0.reuse, R48 ;  /* 0x0000003000237220 */ /* 0x040fe20000410000 */
[----:B------:R-:W3:Y:S01]  /*1cd0*/  MUFU.TANH R4, R4 ;  /* 0x0000000400047308 */ /* 0x000ee20000002400 */
[----:B0-----:R-:W-:Y:S01]  /*1ce0*/  FSEL R39, R13, -INF , P1 ;  /* 0xff8000000d277808 */ /* 0x001fe20000800000 */
[----:B------:R-:W-:Y:S01]  /*1cf0*/  FMUL.FTZ R90, R0, R58 ;  /* 0x0000003a005a7220 */ /* 0x000fe20000410000 */
[----:B------:R-:W-:Y:S01]  /*1d00*/  ISETP.GT.AND P1, PT, R38, 0x19, PT ;  /* 0x000000192600780c */ /* 0x000fe20003f24270 */
[C---:B------:R-:W-:Y:S01]  /*1d10*/  FMUL.FTZ R50, R0.reuse, R52 ;  /* 0x0000003400327220 */ /* 0x040fe20000410000 */
[C---:B------:R-:W-:Y:S01]  /*1d20*/  FMUL.FTZ R36, R0.reuse, R53 ;  /* 0x0000003500247220 */ /* 0x040fe20000410000 */
[C---:B------:R-:W-:Y:S01]  /*1d30*/  FMUL.FTZ R53, R0.reuse, R56 ;  /* 0x0000003800357220 */ /* 0x040fe20000410000 */
[----:B------:R-:W-:Y:S01]  /*1d40*/  FMUL.FTZ R56, R0, R59 ;  /* 0x0000003b00387220 */ /* 0x000fe20000410000 */
[----:B------:R-:W0:Y:S01]  /*1d50*/  MUFU.TANH R11, R11 ;  /* 0x0000000b000b7308 */ /* 0x000e220000002400 */
[----:B-1----:R-:W-:Y:S01]  /*1d60*/  FSEL R8, R12, -INF , P3 ;  /* 0xff8000000c087808 */ /* 0x002fe20001800000 */
[C---:B------:R-:W-:Y:S01]  /*1d70*/  FMUL.FTZ R91, R0.reuse, R62 ;  /* 0x0000003e005b7220 */ /* 0x040fe20000410000 */
[----:B------:R-:W-:Y:S01]  /*1d80*/  FMNMX.FTZ R12, R37, R40, !PT ;  /* 0x00000028250c7209 */ /* 0x000fe20007810000 */
[C---:B------:R-:W-:Y:S01]  /*1d90*/  FMUL.FTZ R55, R0.reuse, R61 ;  /* 0x0000003d00377220 */ /* 0x040fe20000410000 */
[C---:B------:R-:W-:Y:S01]  /*1da0*/  FMUL.FTZ R61, R0.reuse, R63 ;  /* 0x0000003f003d7220 */ /* 0x040fe20000410000 */
[C---:B------:R-:W-:Y:S01]  /*1db0*/  FMUL.FTZ R62, R0.reuse, R64 ;  /* 0x00000040003e7220 */ /* 0x040fe20000410000 */
[----:B------:R-:W-:Y:S01]  /*1dc0*/  FMUL.FTZ R64, R0, R66 ;  /* 0x0000004200407220 */ /* 0x000fe20000410000 */
[----:B------:R-:W1:Y:S01]  /*1dd0*/  MUFU.TANH R14, R14 ;  /* 0x0000000e000e7308 */ /* 0x000e620000002400 */
[----:B---3--:R-:W-:Y:S01]  /*1de0*/  FSEL R4, R4, -INF , P4 ;  /* 0xff80000004047808 */ /* 0x008fe20002000000 */
[----:B------:R-:W-:Y:S01]  /*1df0*/  FMUL.FTZ R51, R0, R57 ;  /* 0x0000003900337220 */ /* 0x000fe20000410000 */
[----:B------:R-:W-:Y:S01]  /*1e00*/  ISETP.GT.AND P4, PT, R38, 0x11, PT ;  /* 0x000000112600780c */ /* 0x000fe20003f84270 */
[C---:B------:R-:W-:Y:S01]  /*1e10*/  FMUL.FTZ R63, R0.reuse, R67 ;  /* 0x00000043003f7220 */ /* 0x040fe20000410000 */
[C---:B------:R-:W-:Y:S01]  /*1e20*/  FMUL.FTZ R57, R0.reuse, R60 ;  /* 0x0000003c00397220 */ /* 0x040fe20000410000 */
[C---:B------:R-:W-:Y:S01]  /*1e30*/  FMUL.FTZ R66, R0.reuse, R70 ;  /* 0x0000004600427220 */ /* 0x040fe20000410000 */
[C---:B------:R-:W-:Y:S01]  /*1e40*/  FMUL.FTZ R71, R0.reuse, R71 ;  /* 0x0000004700477220 */ /* 0x040fe20000410000 */
[----:B------:R-:W3:Y:S01]  /*1e50*/  MUFU.TANH R15, R15 ;  /* 0x0000000f000f7308 */ /* 0x000ee20000002400 */
[----:B0-----:R-:W-:Y:S01]  /*1e60*/  FSEL R41, R11, -INF , P2 ;  /* 0xff8000000b297808 */ /* 0x001fe20001000000 */
[C---:B------:R-:W-:Y:S01]  /*1e70*/  FMUL.FTZ R74, R0.reuse, R74 ;  /* 0x0000004a004a7220 */ /* 0x040fe20000410000 */
[C---:B------:R-:W-:Y:S01]  /*1e80*/  FMUL.FTZ R59, R0.reuse, R65 ;  /* 0x00000041003b7220 */ /* 0x040fe20000410000 */
        /* <DEDUP_REMOVED lines=11> */
[C---:B------:R-:W-:Y:S01]  /*1f40*/  FMUL.FTZ R83, R0.reuse, R83 ;  /* 0x0000005300537220 */ /* 0x040fe20000410000 */
[----:B------:R-:W1:Y:S01]  /*1f50*/  MUFU.TANH R5, R5 ;  /* 0x0000000500057308 */ /* 0x000e620000002400 */
[----:B---3--:R-:W-:Y:S01]  /*1f60*/  FSEL R43, R15, -INF , P4 ;  /* 0xff8000000f2b7808 */ /* 0x008fe20002000000 */
[C---:B------:R-:W-:Y:S01]  /*1f70*/  FMUL.FTZ R76, R0.reuse, R76 ;  /* 0x0000004c004c7220 */ /* 0x040fe20000410000 */
[----:B------:R-:W-:Y:S01]  /*1f80*/  FMNMX.FTZ R15, R41, R14, !PT ;  /* 0x0000000e290f7209 */ /* 0x000fe20007810000 */
[C---:B------:R-:W-:Y:S01]  /*1f90*/  FMUL.FTZ R86, R0.reuse, R86 ;  /* 0x0000005600567220 */ /* 0x040fe20000410000 */
[C---:B------:R-:W-:Y:S01]  /*1fa0*/  FMUL.FTZ R87, R0.reuse, R87 ;  /* 0x0000005700577220 */ /* 0x040fe20000410000 */
[C---:B------:R-:W-:Y:S01]  /*1fb0*/  FMUL.FTZ R77, R0.reuse, R77 ;  /* 0x0000004d004d7220 */ /* 0x040fe20000410000 */
[----:B------:R-:W-:Y:S01]  /*1fc0*/  FMUL.FTZ R80, R0, R80 ;  /* 0x0000005000507220 */ /* 0x000fe20000410000 */
[----:B------:R-:W3:Y:S01]  /*1fd0*/  MUFU.TANH R27, R27 ;  /* 0x0000001b001b7308 */ /* 0x000ee20000002400 */
[----:B0-----:R-:W-:Y:S01]  /*1fe0*/  FSEL R42, R20, -INF , P3 ;  /* 0xff800000142a7808 */ /* 0x001fe20001800000 */
[----:B------:R-:W-:Y:S01]  /*1ff0*/  FMUL.FTZ R81, R0, R81 ;  /* 0x0000005100517220 */ /* 0x000fe20000410000 */
[----:B------:R-:W-:Y:S01]  /*2000*/  ISETP.GT.AND P3, PT, R38, 0x21, PT ;  /* 0x000000212600780c */ /* 0x000fe20003f64270 */
[----:B------:R-:W-:Y:S01]  /*2010*/  FMUL.FTZ R84, R0, R84 ;  /* 0x0000005400547220 */ /* 0x000fe20000410000 */
[----:B------:R-:W-:Y:S01]  /*2020*/  FMNMX.FTZ R14, R42, R15, !PT ;  /* 0x0000000f2a0e7209 */ /* 0x000fe20007810000 */
[----:B------:R-:W-:-:S02]  /*2030*/  FMUL.FTZ R85, R0, R85 ;  /* 0x0000005500557220 */ /* 0x000fc40000410000 */
[----:B------:R-:W0:Y:S01]  /*2040*/  MUFU.TANH R7, R7 ;  /* 0x0000000700077308 */ /* 0x000e220000002400 */
[----:B-1----:R-:W-:Y:S02]  /*2050*/  FSEL R5, R5, -INF , P5 ;  /* 0xff80000005057808 */ /* 0x002fe40002800000 */
[----:B------:R-:W-:Y:S02]  /*2060*/  ISETP.GT.AND P5, PT, R38, 0x18, PT ;  /* 0x000000182600780c */ /* 0x000fe40003fa4270 */
[----:B------:R-:W-:-:S03]  /*2070*/  FMNMX.FTZ R15, R43, R14, !PT ;  /* 0x0000000e2b0f7209 */ /* 0x000fc60007810000 */
[----:B------:R-:W1:Y:S01]  /*2080*/  MUFU.TANH R25, R25 ;  /* 0x0000001900197308 */ /* 0x000e620000002400 */
[----:B---3--:R-:W-:-:S04]  /*2090*/  FSEL R44, R27, -INF , P5 ;  /* 0xff8000001b2c7808 */ /* 0x008fc80002800000 */
[----:B------:R-:W-:-:S03]  /*20a0*/  FMNMX.FTZ R20, R44, R15, !PT ;  /* 0x0000000f2c147209 */ /* 0x000fc60007810000 */
[----:B------:R-:W3:Y:S01]  /*20b0*/  MUFU.TANH R10, R10 ;  /* 0x0000000a000a7308 */ /* 0x000ee20000002400 */
[----:B0-----:R-:W-:Y:S02]  /*20c0*/  FSEL R7, R7, -INF , P2 ;  /* 0xff80000007077808 */ /* 0x001fe40001000000 */
[----:B------:R-:W-:-:S05]  /*20d0*/  ISETP.GT.AND P2, PT, R38, 0x20, PT ;  /* 0x000000202600780c */ /* 0x000fca0003f44270 */
[----:B------:R-:W0:Y:S01]  /*20e0*/  MUFU.TANH R21, R21 ;  /* 0x0000001500157308 */ /* 0x000e220000002400 */
[----:B-1----:R-:W-:Y:S02]  /*20f0*/  FSEL R45, R25, -INF , P1 ;  /* 0xff800000192d7808 */ /* 0x002fe40000800000 */
[----:B------:R-:W-:-:S05]  /*2100*/  ISETP.GT.AND P1, PT, R38, 0x30, PT ;  /* 0x000000302600780c */ /* 0x000fca0003f24270 */
[----:B------:R-:W1:Y:S01]  /*2110*/  MUFU.TANH R31, R31 ;  /* 0x0000001f001f7308 */ /* 0x000e620000002400 */
[----:B---3--:R-:W-:Y:S02]  /*2120*/  FSEL R9, R10, -INF , P4 ;  /* 0xff8000000a097808 */ /* 0x008fe40002000000 */
[----:B------:R-:W-:-:S05]  /*2130*/  ISETP.GT.AND P4, PT, R38, 0x28, PT ;  /* 0x000000282600780c */ /* 0x000fca0003f84270 */
[----:B------:R-:W3:Y:S01]  /*2140*/  MUFU.TANH R24, R24 ;  /* 0x0000001800187308 */ /* 0x000ee20000002400 */
[----:B0-----:R-:W-:Y:S02]  /*2150*/  FSEL R10, R21, -INF , P5 ;  /* 0xff800000150a7808 */ /* 0x001fe40002800000 */
[----:B------:R-:W-:Y:S02]  /*2160*/  FMNMX.FTZ R21, R45, R20, !PT ;  /* 0x000000142d157209 */ /* 0x000fe40007810000 */
[----:B------:R-:W-:-:S03]  /*2170*/  ISETP.GT.AND P5, PT, R38, 0x29, PT ;  /* 0x000000292600780c */ /* 0x000fc60003fa4270 */
[----:B------:R-:W0:Y:S01]  /*2180*/  MUFU.TANH R28, R28 ;  /* 0x0000001c001c7308 */ /* 0x000e220000002400 */
[----:B-1----:R-:W-:-:S07]  /*2190*/  FSEL R46, R31, -INF , P2 ;  /* 0xff8000001f2e7808 */ /* 0x002fce0001000000 */
[----:B------:R-:W1:Y:S01]  /*21a0*/  MUFU.TANH R33, R33 ;  /* 0x0000002100217308 */ /* 0x000e620000002400 */
[----:B---3--:R-:W-:Y:S02]  /*21b0*/  FSEL R13, R24, -INF , P3 ;  /* 0xff800000180d7808 */ /* 0x008fe40001800000 */
[----:B------:R-:W-:-:S05]  /*21c0*/  FMNMX.FTZ R24, R46, R21, !PT ;  /* 0x000000152e187209 */ /* 0x000fca0007810000 */
[----:B------:R-:W3:Y:S01]  /*21d0*/  MUFU.TANH R32, R32 ;  /* 0x0000002000207308 */ /* 0x000ee20000002400 */
[----:B0-----:R-:W-:Y:S02]  /*21e0*/  FSEL R47, R28, -INF , P3 ;  /* 0xff8000001c2f7808 */ /* 0x001fe40001800000 */
[----:B------:R-:W-:Y:S02]  /*21f0*/  ISETP.GT.AND P3, PT, R38, 0x38, PT ;  /* 0x000000382600780c */ /* 0x000fe40003f64270 */
[----:B------:R-:W-:-:S03]  /*2200*/  FMNMX.FTZ R25, R47, R24, !PT ;  /* 0x000000182f197209 */ /* 0x000fc60007810000 */
[----:B------:R-:W0:Y:S01]  /*2210*/  MUFU.TANH R26, R26 ;  /* 0x0000001a001a7308 */ /* 0x000e220000002400 */
[----:B-1----:R-:W-:-:S04]  /*2220*/  FSEL R48, R33, -INF , P4 ;  /* 0xff80000021307808 */ /* 0x002fc80002000000 */
        /* <DEDUP_REMOVED lines=17> */
[----:B-1----:R-:W-:-:S07]  /*2340*/  FSEL R89, R89, -INF , P3 ;  /* 0xff80000059597808 */ /* 0x002fce0001800000 */
[----:B------:R-:W1:Y:S01]  /*2350*/  MUFU.TANH R35, R35 ;  /* 0x0000002300237308 */ /* 0x000e620000002400 */
[----:B---3--:R-:W-:Y:S02]  /*2360*/  FSEL R15, R29, -INF , P5 ;  /* 0xff8000001d0f7808 */ /* 0x008fe40002800000 */
[----:B------:R-:W-:Y:S02]  /*2370*/  ISETP.GT.AND P5, PT, R38, 0x40, PT ;  /* 0x000000402600780c */ /* 0x000fe40003fa4270 */
[----:B------:R-:W-:-:S03]  /*2380*/  FMNMX.FTZ R29, R89, R28, !PT ;  /* 0x0000001c591d7209 */ /* 0x000fc60007810000 */
[----:B------:R-:W3:Y:S01]  /*2390*/  MUFU.TANH R90, R90 ;  /* 0x0000005a005a7308 */ /* 0x000ee20000002400 */
[----:B0-----:R-:W-:-:S04]  /*23a0*/  FSEL R54, R54, -INF , P4 ;  /* 0xff80000036367808 */ /* 0x001fc80002000000 */
[----:B------:R-:W-:-:S03]  /*23b0*/  FMNMX.FTZ R29, R54, R29, !PT ;  /* 0x0000001d361d7209 */ /* 0x000fc60007810000 */
[----:B------:R-:W0:Y:S01]  /*23c0*/  MUFU.TANH R34, R34 ;  /* 0x0000002200227308 */ /* 0x000e220000002400 */
[----:B-1----:R-:W-:Y:S02]  /*23d0*/  FSEL R20, R35, -INF , P1 ;  /* 0xff80000023147808 */ /* 0x002fe40000800000 */
[----:B------:R-:W-:-:S05]  /*23e0*/  ISETP.GT.AND P1, PT, R38, 0x41, PT ;  /* 0x000000412600780c */ /* 0x000fca0003f24270 */
        /* <DEDUP_REMOVED lines=10> */
[----:B---3--:R-:W-:Y:S02]  /*2490*/  FSEL R24, R50, -INF , P3 ;  /* 0xff80000032187808 */ /* 0x008fe40001800000 */
[----:B------:R-:W-:-:S05]  /*24a0*/  ISETP.GT.AND P3, PT, R38, 0x49, PT ;  /* 0x000000492600780c */ /* 0x000fca0003f64270 */
        /* <DEDUP_REMOVED lines=32> */
[----:B------:R-:W-:Y:S02]  /*26b0*/  FMNMX.FTZ R71, R4, R5, !PT ;  /* 0x0000000504477209 */ /* 0x000fe40007810000 */
        /* <DEDUP_REMOVED lines=23> */
[----:B0-----:R-:W-:-:S07]  /*2830*/  FSEL R58, R79, -INF , P1 ;  /* 0xff8000004f3a7808 */ /* 0x001fce0000800000 */
        /* <DEDUP_REMOVED lines=18> */
[----:B------:R-:W-:Y:S01]  /*2960*/  FMNMX.FTZ R67, R65, R66, !PT ;  /* 0x0000004241437209 */ /* 0x000fe20007810000 */
[----:B------:R-:W-:Y:S02]  /*2970*/  IMAD.U32 R66, RZ, RZ, UR10 ;  /* 0x0000000aff427e24 */ /* 0x000fe4000f8e00ff */
[----:B------:R-:W-:Y:S01]  /*2980*/  MUFU.TANH R80, R80 ;  /* 0x0000005000507308 */ /* 0x000fe20000002400 */
[----:B-1----:R-:W-:-:S04]  /*2990*/  FSEL R62, R62, -INF , P5 ;  /* 0xff8000003e3e7808 */ /* 0x002fc80002800000 */
[----:B------:R-:W-:-:S03]  /*29a0*/  FMNMX.FTZ R38, R62, R67, !PT ;  /* 0x000000433e267209 */ /* 0x000fc60007810000 */
[----:B------:R-:W0:Y:S01]  /*29b0*/  MUFU.TANH R72, R81 ;  /* 0x0000005100487308 */ /* 0x000e220000002400 */
[----:B---3--:R-:W-:Y:S01]  /*29c0*/  FSEL R69, R69, -INF , P1 ;  /* 0xff80000045457808 */ /* 0x008fe20000800000 */
[----:B------:R-:W1:Y:S06]  /*29d0*/  SHFL.BFLY PT, R67, R38, 0x2, 0x1f ;  /* 0x0c401f0026437f89 */ /* 0x000e6c00000e0000 */
[----:B------:R-:W3:Y:S08]  /*29e0*/  MUFU.TANH R75, R84 ;  /* 0x00000054004b7308 */ /* 0x000ef00000002400 */
[----:B------:R-:W4:Y:S01]  /*29f0*/  MUFU.TANH R76, R85 ;  /* 0x00000055004c7308 */ /* 0x000f220000002400 */
[----:B0-----:R-:W-:-:S02]  /*2a00*/  FSEL R72, R72, -INF , P3 ;  /* 0xff80000048487808 */ /* 0x001fc40001800000 */
[----:B---3--:R-:W-:Y:S02]  /*2a10*/  FSEL R75, R75, -INF , P4 ;  /* 0xff8000004b4b7808 */ /* 0x008fe40002000000 */
[----:B-1----:R-:W-:-:S05]  /*2a20*/  FMNMX.FTZ R68, R38, R67, !PT ;  /* 0x0000004326447209 */ /* 0x002fca0007810000 */
[----:B------:R-:W0:Y:S01]  /*2a30*/  SHFL.BFLY PT, R67, R68, 0x1, 0x1f ;  /* 0x0c201f0044437f89 */ /* 0x000e2200000e0000 */
[----:B----4-:R-:W-:Y:S02]  /*2a40*/  FSEL R76, R76, -INF , P5 ;  /* 0xff8000004c4c7808 */ /* 0x010fe40002800000 */
[----:B0-----:R-:W-:Y:S02]  /*2a50*/  FMNMX.FTZ R67, R68, R67, !PT ;  /* 0x0000004344437209 */ /* 0x001fe40007810000 */
[----:B------:R-:W-:Y:S02]  /*2a60*/  FMNMX.FTZ R68, R6, R71, !PT ;  /* 0x0000004706447209 */ /* 0x000fe40007810000 */
[C---:B------:R-:W-:Y:S01]  /*2a70*/  FSETP.NEU.FTZ.AND P6, PT, R67.reuse, -INF , PT ;  /* 0xff8000004300780b */ /* 0x040fe20003fdd000 */
[----:B------:R-:W-:-:S05]  /*2a80*/  FFMA.FTZ R66, R67, R66, -8 ;  /* 0xc100000043427423 */ /* 0x000fca0000010042 */
[----:B------:R-:W-:Y:S02]  /*2a90*/  FSEL R66, R66, RZ, P6 ;  /* 0x000000ff42427208 */ /* 0x000fe40003000000 */
[----:B--2---:R-:W-:Y:S01]  /*2aa0*/  LOP3.LUT P6, RZ, R92, 0x7f, RZ, 0xc0, !PT ;  /* 0x0000007f5cff7812 */ /* 0x004fe200078cc0ff */
[----:B------:R-:W-:Y:S02]  /*2ab0*/  IMAD.MOV.U32 R92, RZ, RZ, R135 ;  /* 0x000000ffff5c7224 */ /* 0x000fe400078e0087 */
[----:B------:R-:W-:-:S01]  /*2ac0*/  FFMA.FTZ R38, R40, UR10, -R66 ;  /* 0x0000000a28267c23 */ /* 0x000fc20008010842 */
[--C-:B------:R-:W-:Y:S01]  /*2ad0*/  FFMA.FTZ R40, R41, UR10, -R66.reuse ;  /* 0x0000000a29287c23 */ /* 0x100fe20008010842 */
[----:B------:R-:W-:Y:S01]  /*2ae0*/  FMNMX.FTZ R41, R7, R68, !PT ;  /* 0x0000004407297209 */ /* 0x000fe20007810000 */
[--C-:B------:R-:W-:Y:S01]  /*2af0*/  FFMA.FTZ R70, R42, UR10, -R66.reuse ;  /* 0x0000000a2a467c23 */ /* 0x100fe20008010842 */
[----:B------:R-:W-:-:S01]  /*2b00*/  FFMA.FTZ R73, R44, UR10, -R66 ;  /* 0x0000000a2c497c23 */ /* 0x000fc20008010842 */
[--C-:B------:R-:W-:Y:S01]  /*2b10*/  FFMA.FTZ R78, R54, UR10, -R66.reuse ;  /* 0x0000000a364e7c23 */ /* 0x100fe20008010842 */
[----:B------:R-:W-:Y:S01]  /*2b20*/  FMNMX.FTZ R42, R8, R41, !PT ;  /* 0x00000029082a7209 */ /* 0x000fe20007810000 */
[--C-:B------:R-:W-:Y:S01]  /*2b30*/  FFMA.FTZ R37, R37, UR10, -R66.reuse ;  /* 0x0000000a25257c23 */ /* 0x100fe20008010842 */
[----:B------:R0:W-:Y:S01]  /*2b40*/  MUFU.EX2 R41, R70 ;  /* 0x0000004600297308 */ /* 0x0001e20000000800 */
[----:B------:R-:W-:Y:S01]  /*2b50*/  FSEL R54, R80, -INF , P2 ;  /* 0xff80000050367808 */ /* 0x000fe20001000000 */
[--C-:B------:R-:W-:Y:S01]  /*2b60*/  FFMA.FTZ R39, R39, UR10, -R66.reuse ;  /* 0x0000000a27277c23 */ /* 0x100fe20008010842 */
[----:B------:R-:W-:Y:S01]  /*2b70*/  FMNMX.FTZ R71, R9, R42, !PT ;  /* 0x0000002a09477209 */ /* 0x000fe20007810000 */
[--C-:B------:R-:W-:Y:S01]  /*2b80*/  FFMA.FTZ R42, R43, UR10, -R66.reuse ;  /* 0x0000000a2b2a7c23 */ /* 0x100fe20008010842 */
[----:B------:R-:W-:-:S01]  /*2b90*/  FFMA.FTZ R52, R52, UR10, -R66 ;  /* 0x0000000a34347c23 */ /* 0x000fc20008010842 */
[--C-:B------:R-:W-:Y:S01]  /*2ba0*/  FFMA.FTZ R88, R88, UR10, -R66.reuse ;  /* 0x0000000a58587c23 */ /* 0x100fe20008010842 */
[----:B------:R-:W-:Y:S01]  /*2bb0*/  FMNMX.FTZ R68, R10, R71, !PT ;  /* 0x000000470a447209 */ /* 0x000fe20007810000 */
[----:B------:R-:W-:Y:S01]  /*2bc0*/  MUFU.EX2 R37, R37 ;  /* 0x0000002500257308 */ /* 0x000fe20000000800 */
[----:B0-----:R-:W-:-:S01]  /*2bd0*/  FFMA.FTZ R70, R46, UR10, -R66 ;  /* 0x0000000a2e467c23 */ /* 0x001fc20008010842 */
[--C-:B------:R-:W-:Y:S01]  /*2be0*/  FFMA.FTZ R49, R49, UR10, -R66.reuse ;  /* 0x0000000a31317c23 */ /* 0x100fe20008010842 */
[----:B------:R-:W-:Y:S01]  /*2bf0*/  FMNMX.FTZ R43, R11, R68, !PT ;  /* 0x000000440b2b7209 */ /* 0x000fe20007810000 */
[--C-:B------:R-:W-:Y:S01]  /*2c00*/  FFMA.FTZ R50, R50, UR10, -R66.reuse ;  /* 0x0000000a32327c23 */ /* 0x100fe20008010842 */
[----:B------:R-:W-:-:S01]  /*2c10*/  FFMA.FTZ R51, R51, UR10, -R66 ;  /* 0x0000000a33337c23 */ /* 0x000fc20008010842 */
[--C-:B------:R-:W-:Y:S01]  /*2c20*/  FFMA.FTZ R53, R53, UR10, -R66.reuse ;  /* 0x0000000a35357c23 */ /* 0x100fe20008010842 */
[----:B------:R-:W-:Y:S01]  /*2c30*/  FMNMX.FTZ R44, R12, R43, !PT ;  /* 0x0000002b0c2c7209 */ /* 0x000fe20007810000 */
[----:B------:R-:W-:Y:S01]  /*2c40*/  MUFU.EX2 R38, R38 ;  /* 0x0000002600267308 */ /* 0x000fe20000000800 */
[----:B------:R-:W-:-:S01]  /*2c50*/  FFMA.FTZ R58, R58, UR10, -R66 ;  /* 0x0000000a3a3a7c23 */ /* 0x000fc20008010842 */
[--C-:B------:R-:W-:Y:S01]  /*2c60*/  FFMA.FTZ R62, R62, UR10, -R66.reuse ;  /* 0x0000000a3e3e7c23 */ /* 0x100fe20008010842 */
[----:B------:R-:W-:Y:S01]  /*2c70*/  FMNMX.FTZ R71, R13, R44, !PT ;  /* 0x0000002c0d477209 */ /* 0x000fe20007810000 */
[----:B------:R-:W-:-:S03]  /*2c80*/  FFMA.FTZ R44, R45, UR10, -R66 ;  /* 0x0000000a2d2c7c23 */ /* 0x000fc60008010842 */
[----:B------:R-:W-:Y:S01]  /*2c90*/  FMNMX.FTZ R68, R14, R71, !PT ;  /* 0x000000470e447209 */ /* 0x000fe20007810000 */
[----:B------:R-:W-:Y:S03]  /*2ca0*/  MUFU.EX2 R43, R73 ;  /* 0x00000049002b7308 */ /* 0x000fe60000000800 */
[----:B------:R-:W-:-:S04]  /*2cb0*/  FMNMX.FTZ R45, R15, R68, !PT ;  /* 0x000000440f2d7209 */ /* 0x000fc80007810000 */
[----:B------:R-:W-:Y:S01]  /*2cc0*/  FMNMX.FTZ R46, R20, R45, !PT ;  /* 0x0000002d142e7209 */ /* 0x000fe20007810000 */
[----:B------:R-:W-:Y:S03]  /*2cd0*/  MUFU.EX2 R39, R39 ;  /* 0x0000002700277308 */ /* 0x000fe60000000800 */
[----:B------:R-:W-:Y:S01]  /*2ce0*/  FMNMX.FTZ R71, R21, R46, !PT ;  /* 0x0000002e15477209 */ /* 0x000fe20007810000 */
[----:B------:R-:W-:-:S03]  /*2cf0*/  FFMA.FTZ R46, R47, UR10, -R66 ;  /* 0x0000000a2f2e7c23 */ /* 0x000fc60008010842 */
[----:B------:R-:W-:Y:S01]  /*2d00*/  FMNMX.FTZ R68, R24, R71, !PT ;  /* 0x0000004718447209 */ /* 0x000fe20007810000 */
[----:B------:R-:W-:Y:S03]  /*2d10*/  MUFU.EX2 R45, R70 ;  /* 0x00000046002d7308 */ /* 0x000fe60000000800 */
[----:B------:R-:W-:Y:S01]  /*2d20*/  FMNMX.FTZ R47, R25, R68, !PT ;  /* 0x00000044192f7209 */ /* 0x000fe20007810000 */
[----:B------:R-:W-:-:S03]  /*2d30*/  FFMA.FTZ R68, R48, UR10, -R66 ;  /* 0x0000000a30447c23 */ /* 0x000fc60008010842 */
[----:B------:R-:W-:Y:S01]  /*2d40*/  FMNMX.FTZ R48, R26, R47, !PT ;  /* 0x0000002f1a307209 */ /* 0x000fe20007810000 */
[----:B------:R-:W0:Y:S03]  /*2d50*/  MUFU.EX2 R40, R40 ;  /* 0x0000002800287308 */ /* 0x000e260000000800 */
[----:B------:R-:W-:-:S04]  /*2d60*/  FMNMX.FTZ R71, R27, R48, !PT ;  /* 0x000000301b477209 */ /* 0x000fc80007810000 */
[----:B------:R-:W-:Y:S01]  /*2d70*/  FMNMX.FTZ R48, R28, R71, !PT ;  /* 0x000000471c307209 */ /* 0x000fe20007810000 */
[----:B------:R1:W-:Y:S03]  /*2d80*/  MUFU.EX2 R47, R68 ;  /* 0x00000044002f7308 */ /* 0x0003e60000000800 */
[----:B------:R-:W-:-:S04]  /*2d90*/  FMNMX.FTZ R48, R29, R48, !PT ;  /* 0x000000301d307209 */ /* 0x000fc80007810000 */
[----:B------:R-:W-:Y:S01]  /*2da0*/  FMNMX.FTZ R71, R31, R48, !PT ;  /* 0x000000301f477209 */ /* 0x000fe20007810000 */
[----:B------:R-:W-:Y:S01]  /*2db0*/  MUFU.EX2 R42, R42 ;  /* 0x0000002a002a7308 */ /* 0x000fe20000000800 */
[----:B0-----:R-:W-:Y:S02]  /*2dc0*/  F2FP.SATFINITE.E4M3.F32.PACK_AB_MERGE_C R149, R40, R39, RZ ;  /* 0x000000272895723e */ /* 0x001fe400048070ff */
[----:B------:R-:W-:Y:S02]  /*2dd0*/  FMNMX.FTZ R71, R30, R71, !PT ;  /* 0x000000471e477209 */ /* 0x000fe40007810000 */
[----:B------:R-:W-:Y:S02]  /*2de0*/  F2FP.SATFINITE.E4M3.F32.PACK_AB_MERGE_C R149, R38, R37, R149 ;  /* 0x000000252695723e */ /* 0x000fe40004807095 */
[----:B-1----:R-:W-:Y:S01]  /*2df0*/  FMNMX.FTZ R68, R32, R71, !PT ;  /* 0x0000004720447209 */ /* 0x002fe20007810000 */
[----:B------:R-:W0:Y:S03]  /*2e00*/  MUFU.EX2 R44, R44 ;  /* 0x0000002c002c7308 */ /* 0x000e260000000800 */
[----:B------:R-:W-:Y:S01]  /*2e10*/  FMNMX.FTZ R71, R33, R68, !PT ;  /* 0x0000004421477209 */ /* 0x000fe20007810000 */
[----:B------:R-:W-:Y:S01]  /*2e20*/  FFMA.FTZ R68, R89, UR10, -R66 ;  /* 0x0000000a59447c23 */ /* 0x000fe20008010842 */
[----:B------:R-:W-:-:S02]  /*2e30*/  IMAD.MOV.U32 R89, RZ, RZ, R135 ;  /* 0x000000ffff597224 */ /* 0x000fc400078e0087 */
[----:B------:R-:W-:Y:S01]  /*2e40*/  FMNMX.FTZ R70, R34, R71, !PT ;  /* 0x0000004722467209 */ /* 0x000fe20007810000 */
[----:B------:R-:W-:Y:S03]  /*2e50*/  MUFU.EX2 R46, R46 ;  /* 0x0000002e002e7308 */ /* 0x000fe60000000800 */
[----:B------:R-:W-:-:S04]  /*2e60*/  FMNMX.FTZ R71, R35, R70, !PT ;  /* 0x0000004623477209 */ /* 0x000fc80007810000 */
[----:B------:R-:W-:Y:S01]  /*2e70*/  FMNMX.FTZ R70, R36, R71, !PT ;  /* 0x0000004724467209 */ /* 0x000fe20007810000 */
[----:B------:R-:W1:Y:S01]  /*2e80*/  MUFU.EX2 R52, R52 ;  /* 0x0000003400347308 */ /* 0x000e620000000800 */
[----:B0-----:R-:W-:Y:S02]  /*2e90*/  F2FP.SATFINITE.E4M3.F32.PACK_AB_MERGE_C R151, R44, R43, RZ ;  /* 0x0000002b2c97723e */ /* 0x001fe400048070ff */
[----:B------:R-:W-:Y:S01]  /*2ea0*/  FMNMX.FTZ R73, R69, R70, !PT ;  /* 0x0000004645497209 */ /* 0x000fe20007810000 */
[----:B------:R-:W-:-:S01]  /*2eb0*/  FFMA.FTZ R70, R90, UR10, -R66 ;  /* 0x0000000a5a467c23 */ /* 0x000fc20008010842 */
[----:B------:R-:W-:Y:S01]  /*2ec0*/  F2FP.SATFINITE.E4M3.F32.PACK_AB_MERGE_C R151, R42, R41, R151 ;  /* 0x000000292a97723e */ /* 0x000fe20004807097 */
[----:B------:R-:W-:Y:S01]  /*2ed0*/  IMAD.MOV.U32 R90, RZ, RZ, R135 ;  /* 0x000000ffff5a7224 */ /* 0x000fe200078e0087 */
[----:B------:R-:W-:Y:S01]  /*2ee0*/  FMNMX.FTZ R73, R54, R73, !PT ;  /* 0x0000004936497209 */ /* 0x000fe20007810000 */
[----:B------:R0:W-:Y:S03]  /*2ef0*/  MUFU.EX2 R71, R78 ;  /* 0x0000004e00477308 */ /* 0x0001e60000000800 */
[----:B------:R-:W-:Y:S01]  /*2f00*/  FMNMX.FTZ R74, R72, R73, !PT ;  /* 0x00000049484a7209 */ /* 0x000fe20007810000 */
[--C-:B------:R-:W-:Y:S01]  /*2f10*/  FFMA.FTZ R73, R56, UR10, -R66.reuse ;  /* 0x0000000a38497c23 */ /* 0x100fe20008010842 */
[----:B------:R-:W-:-:S01]  /*2f20*/  FFMA.FTZ R56, R64, UR10, -R66 ;  /* 0x0000000a40387c23 */ /* 0x000fc20008010842 */
[--C-:B------:R-:W-:Y:S01]  /*2f30*/  FFMA.FTZ R64, R55, UR10, -R66.reuse ;  /* 0x0000000a37407c23 */ /* 0x100fe20008010842 */
[----:B------:R-:W-:Y:S01]  /*2f40*/  FMNMX.FTZ R77, R75, R74, !PT ;  /* 0x0000004a4b4d7209 */ /* 0x000fe20007810000 */
[--C-:B------:R-:W-:Y:S01]  /*2f50*/  FFMA.FTZ R55, R57, UR10, -R66.reuse ;  /* 0x0000000a39377c23 */ /* 0x100fe20008010842 */
[----:B0-----:R-:W-:-:S01]  /*2f60*/  FFMA.FTZ R78, R61, UR10, -R66 ;  /* 0x0000000a3d4e7c23 */ /* 0x001fc20008010842 */
[----:B------:R-:W-:Y:S01]  /*2f70*/  FFMA.FTZ R61, R63, UR10, -R66 ;  /* 0x0000000a3f3d7c23 */ /* 0x000fe20008010842 */
[----:B------:R-:W-:Y:S01]  /*2f80*/  FMNMX.FTZ R74, R76, R77, !PT ;  /* 0x0000004d4c4a7209 */ /* 0x000fe20007810000 */
[----:B------:R-:W-:-:S02]  /*2f90*/  IMAD.U32 R63, RZ, RZ, UR10 ;  /* 0x0000000aff3f7e24 */ /* 0x000fc4000f8e00ff */
[----:B------:R-:W-:-:S01]  /*2fa0*/  FFMA.FTZ R57, R60, UR10, -R66 ;  /* 0x0000000a3c397c23 */ /* 0x000fc20008010842 */
[--C-:B------:R-:W-:Y:S01]  /*2fb0*/  FFMA.FTZ R60, R59, UR10, -R66.reuse ;  /* 0x0000000a3b3c7c23 */ /* 0x100fe20008010842 */
[----:B------:R-:W-:-:S01]  /*2fc0*/  FFMA.FTZ R59, R65, UR10, -R66 ;  /* 0x0000000a413b7c23 */ /* 0x000fc20008010842 */
[----:B------:R-:W0:Y:S01]  /*2fd0*/  SHFL.BFLY PT, R79, R74, 0x2, 0x1f ;  /* 0x0c401f004a4f7f89 */ /* 0x000e2200000e0000 */
[----:B------:R-:W-:-:S01]  /*2fe0*/  FFMA.FTZ R77, R91, UR10, -R66 ;  /* 0x0000000a5b4d7c23 */ /* 0x000fc20008010842 */
[----:B------:R2:W-:Y:S01]  /*2ff0*/  MUFU.EX2 R48, R88 ;  /* 0x0000005800307308 */ /* 0x0005e20000000800 */
[----:B-1----:R-:W-:Y:S01]  /*3000*/  F2FP.SATFINITE.E4M3.F32.PACK_AB_MERGE_C R137, R52, R47, RZ ;  /* 0x0000002f3489723e */ /* 0x002fe200048070ff */
[----:B------:R-:W-:-:S03]  /*3010*/  IMAD.MOV.U32 R91, RZ, RZ, R135 ;  /* 0x000000ffff5b7224 */ /* 0x000fc600078e0087 */
[----:B------:R-:W-:-:S03]  /*3020*/  F2FP.SATFINITE.E4M3.F32.PACK_AB_MERGE_C R137, R46, R45, R137 ;  /* 0x0000002d2e89723e */ /* 0x000fc60004807089 */
[----:B------:R-:W-:Y:S01]  /*3030*/  MUFU.EX2 R49, R49 ;  /* 0x0000003100317308 */ /* 0x000fe20000000800 */
[----:B--2---:R-:W-:-:S07]  /*3040*/  IMAD.MOV.U32 R88, RZ, RZ, R135 ;  /* 0x000000ffff587224 */ /* 0x004fce00078e0087 */
[----:B------:R-:W1:Y:S01]  /*3050*/  MUFU.EX2 R68, R68 ;  /* 0x0000004400447308 */ /* 0x000e620000000800 */
[----:B0-----:R-:W-:-:S07]  /*3060*/  FMNMX.FTZ R79, R74, R79, !PT ;  /* 0x0000004f4a4f7209 */ /* 0x001fce0007810000 */
[----:B------:R-:W-:Y:S01]  /*3070*/  MUFU.EX2 R70, R70 ;  /* 0x0000004600467308 */ /* 0x000fe20000000800 */
[----:B------:R-:W0:Y:S07]  /*3080*/  SHFL.BFLY PT, R74, R79, 0x1, 0x1f ;  /* 0x0c201f004f4a7f89 */ /* 0x000e2e00000e0000 */
[----:B------:R-:W-:Y:S01]  /*3090*/  MUFU.EX2 R73, R73 ;  /* 0x0000004900497308 */ /* 0x000fe20000000800 */
[----:B-1----:R-:W-:-:S04]  /*30a0*/  F2FP.SATFINITE.E4M3.F32.PACK_AB_MERGE_C R139, R71, R68, RZ ;  /* 0x00000044478b723e */ /* 0x002fc800048070ff */
[----:B------:R-:W-:-:S03]  /*30b0*/  F2FP.SATFINITE.E4M3.F32.PACK_AB_MERGE_C R139, R49, R48, R139 ;  /* 0x00000030318b723e */ /* 0x000fc6000480708b */
[----:B------:R-:W-:Y:S08]  /*30c0*/  MUFU.EX2 R77, R77 ;  /* 0x0000004d004d7308 */ /* 0x000ff00000000800 */
[----:B------:R-:W-:Y:S01]  /*30d0*/  MUFU.EX2 R78, R78 ;  /* 0x0000004e004e7308 */ /* 0x000fe20000000800 */
[----:B0-----:R-:W-:-:S04]  /*30e0*/  FMNMX.FTZ R74, R79, R74, !PT ;  /* 0x0000004a4f4a7209 */ /* 0x001fc80007810000 */
[C---:B------:R-:W-:Y:S01]  /*30f0*/  FSETP.NEU.FTZ.AND P1, PT, R74.reuse, -INF , PT ;  /* 0xff8000004a00780b */ /* 0x040fe20003f3d000 */
[----:B------:R-:W-:-:S02]  /*3100*/  FFMA.FTZ R63, R74, R63, -8 ;  /* 0xc10000004a3f7423 */ /* 0x000fc4000001003f */
[----:B------:R-:W-:Y:S03]  /*3110*/  MUFU.EX2 R56, R56 ;  /* 0x0000003800387308 */ /* 0x000fe60000000800 */
[----:B------:R-:W-:Y:S02]  /*3120*/  FSEL R63, R63, RZ, P1 ;  /* 0x000000ff3f3f7208 */ /* 0x000fe40000800000 */
[----:B------:R-:W-:-:S03]  /*3130*/  PLOP3.LUT P1, PT, PT, PT, UP0, 0x80, 0x0 ;  /* 0x000000000000781c */ /* 0x000fc60003f2f008 */
[----:B------:R-:W-:Y:S01]  /*3140*/  MUFU.EX2 R61, R61 ;  /* 0x0000003d003d7308 */ /* 0x000fe20000000800 */
[----:B------:R-:W-:-:S01]  /*3150*/  FFMA.FTZ R4, R4, UR10, -R63 ;  /* 0x0000000a04047c23 */ /* 0x000fc2000801083f */
[--C-:B------:R-:W-:Y:S01]  /*3160*/  FFMA.FTZ R5, R5, UR10, -R63.reuse ;  /* 0x0000000a05057c23 */ /* 0x100fe2000801083f */
[----:B------:R-:W-:-:S01]  /*3170*/  FFMA.FTZ R65, R6, UR10, -R63 ;  /* 0x0000000a06417c23 */ /* 0x000fc2000801083f */
[--C-:B------:R-:W-:Y:S01]  /*3180*/  FFMA.FTZ R66, R7, UR10, -R63.reuse ;  /* 0x0000000a07427c23 */ /* 0x100fe2000801083f */
[----:B------:R-:W-:-:S01]  /*3190*/  FFMA.FTZ R6, R8, UR10, -R63 ;  /* 0x0000000a08067c23 */ /* 0x000fc2000801083f */
[--C-:B------:R-:W-:Y:S01]  /*31a0*/  FFMA.FTZ R7, R9, UR10, -R63.reuse ;  /* 0x0000000a09077c23 */ /* 0x100fe2000801083f */
[----:B------:R-:W-:-:S01]  /*31b0*/  FFMA.FTZ R10, R10, UR10, -R63 ;  /* 0x0000000a0a0a7c23 */ /* 0x000fc2000801083f */
[----:B------:R-:W-:Y:S01]  /*31c0*/  MUFU.EX2 R4, R4 ;  /* 0x0000000400047308 */ /* 0x000fe20000000800 */
[----:B------:R-:W-:-:S01]  /*31d0*/  FFMA.FTZ R79, R14, UR10, -R63 ;  /* 0x0000000a0e4f7c23 */ /* 0x000fc2000801083f */
[--C-:B------:R-:W-:Y:S01]  /*31e0*/  FFMA.FTZ R8, R12, UR10, -R63.reuse ;  /* 0x0000000a0c087c23 */ /* 0x100fe2000801083f */
[----:B------:R-:W-:-:S01]  /*31f0*/  FFMA.FTZ R14, R26, UR10, -R63 ;  /* 0x0000000a1a0e7c23 */ /* 0x000fc2000801083f */
[----:B------:R-:W-:Y:S01]  /*3200*/  FFMA.FTZ R12, R20, UR10, -R63 ;  /* 0x0000000a140c7c23 */ /* 0x000fe2000801083f */
[----:B------:R-:W-:-:S01]  /*3210*/  FADD.FTZ R26, R37, R38 ;  /* 0x00000026251a7221 */ /* 0x000fc20000010000 */
[--C-:B------:R-:W-:Y:S01]  /*3220*/  FFMA.FTZ R11, R11, UR10, -R63.reuse ;  /* 0x0000000a0b0b7c23 */ /* 0x100fe2000801083f */
[----:B------:R-:W-:-:S01]  /*3230*/  FFMA.FTZ R80, R15, UR10, -R63 ;  /* 0x0000000a0f507c23 */ /* 0x000fc2000801083f */
[----:B------:R-:W0:Y:S01]  /*3240*/  MUFU.EX2 R5, R5 ;  /* 0x0000000500057308 */ /* 0x000e220000000800 */
[----:B------:R-:W-:-:S01]  /*3250*/  FFMA.FTZ R9, R13, UR10, -R63 ;  /* 0x0000000a0d097c23 */ /* 0x000fc2000801083f */
[--C-:B------:R-:W-:Y:S01]  /*3260*/  FFMA.FTZ R15, R27, UR10, -R63.reuse ;  /* 0x0000000a1b0f7c23 */ /* 0x100fe2000801083f */
[----:B------:R-:W-:-:S01]  /*3270*/  FFMA.FTZ R13, R21, UR10, -R63 ;  /* 0x0000000a150d7c23 */ /* 0x000fc2000801083f */
[----:B------:R-:W-:Y:S01]  /*3280*/  FADD.FTZ R27, R39, R26 ;  /* 0x0000001a271b7221 */ /* 0x000fe20000010000 */
[----:B------:R-:W-:-:S01]  /*3290*/  FFMA.FTZ R31, R31, UR10, -R63 ;  /* 0x0000000a1f1f7c23 */ /* 0x000fc2000801083f */
[--C-:B------:R-:W-:Y:S01]  /*32a0*/  FFMA.FTZ R30, R30, UR10, -R63.reuse ;  /* 0x0000000a1e1e7c23 */ /* 0x100fe2000801083f */
[----:B------:R-:W-:-:S01]  /*32b0*/  FFMA.FTZ R24, R24, UR10, -R63 ;  /* 0x0000000a18187c23 */ /* 0x000fc2000801083f */
[----:B------:R-:W1:Y:S01]  /*32c0*/  MUFU.EX2 R65, R65 ;  /* 0x0000004100417308 */ /* 0x000e620000000800 */
[----:B------:R-:W-:-:S01]  /*32d0*/  FADD.FTZ R26, R40, R27 ;  /* 0x0000001b281a7221 */ /* 0x000fc20000010000 */
[--C-:B------:R-:W-:Y:S01]  /*32e0*/  FFMA.FTZ R25, R25, UR10, -R63.reuse ;  /* 0x0000000a19197c23 */ /* 0x100fe2000801083f */
[----:B------:R-:W-:-:S01]  /*32f0*/  FFMA.FTZ R28, R28, UR10, -R63 ;  /* 0x0000000a1c1c7c23 */ /* 0x000fc2000801083f */
[----:B------:R-:W-:Y:S01]  /*3300*/  FFMA.FTZ R29, R29, UR10, -R63 ;  /* 0x0000000a1d1d7c23 */ /* 0x000fe2000801083f */
[----:B------:R-:W-:-:S01]  /*3310*/  FADD.FTZ R27, R41, R26 ;  /* 0x0000001a291b7221 */ /* 0x000fc20000010000 */
[--C-:B------:R-:W-:Y:S01]  /*3320*/  FFMA.FTZ R32, R32, UR10, -R63.reuse ;  /* 0x0000000a20207c23 */ /* 0x100fe2000801083f */
[----:B------:R-:W-:-:S01]  /*3330*/  FFMA.FTZ R33, R33, UR10, -R63 ;  /* 0x0000000a21217c23 */ /* 0x000fc2000801083f */
[----:B------:R-:W2:Y:S01]  /*3340*/  MUFU.EX2 R66, R66 ;  /* 0x0000004200427308 */ /* 0x000ea20000000800 */
[----:B0-----:R-:W-:-:S01]  /*3350*/  FADD.FTZ R20, R4, R5 ;  /* 0x0000000504147221 */ /* 0x001fc20000010000 */
[----:B------:R-:W-:Y:S01]  /*3360*/  FADD.FTZ R82, R42, R27 ;  /* 0x0000001b2a527221 */ /* 0x000fe20000010000 */
[----:B------:R-:W-:-:S01]  /*3370*/  FFMA.FTZ R35, R35, UR10, -R63 ;  /* 0x0000000a23237c23 */ /* 0x000fc2000801083f */
[--C-:B------:R-:W-:Y:S01]  /*3380*/  FFMA.FTZ R36, R36, UR10, -R63.reuse ;  /* 0x0000000a24247c23 */ /* 0x100fe2000801083f */
[----:B------:R-:W-:-:S01]  /*3390*/  FFMA.FTZ R69, R69, UR10, -R63 ;  /* 0x0000000a45457c23 */ /* 0x000fc2000801083f */
[----:B------:R-:W-:Y:S01]  /*33a0*/  FADD.FTZ R27, R43, R82 ;  /* 0x000000522b1b7221 */ /* 0x000fe20000010000 */
[----:B------:R-:W-:-:S01]  /*33b0*/  FFMA.FTZ R54, R54, UR10, -R63 ;  /* 0x0000000a36367c23 */ /* 0x000fc2000801083f */
[----:B------:R-:W0:Y:S01]  /*33c0*/  MUFU.EX2 R6, R6 ;  /* 0x0000000600067308 */ /* 0x000e220000000800 */
[----:B-1----:R-:W-:-:S01]  /*33d0*/  FADD.FTZ R21, R65, R20 ;  /* 0x0000001441157221 */ /* 0x002fc20000010000 */
[----:B------:R-:W-:-:S02]  /*33e0*/  @!P6 VIADD R20, R3, 0x19c40 ;  /* 0x00019c400314e836 */ /* 0x000fc40000000000 */
[----:B------:R-:W-:-:S01]  /*33f0*/  FADD.FTZ R82, R44, R27 ;  /* 0x0000001b2c527221 */ /* 0x000fc20000010000 */
[--C-:B------:R-:W-:Y:S01]  /*3400*/  FFMA.FTZ R72, R72, UR10, -R63.reuse ;  /* 0x0000000a48487c23 */ /* 0x100fe2000801083f */
[----:B------:R-:W-:-:S01]  /*3410*/  FFMA.FTZ R75, R75, UR10, -R63 ;  /* 0x0000000a4b4b7c23 */ /* 0x000fc2000801083f */
[----:B------:R-:W-:Y:S01]  /*3420*/  @!P6 PRMT R20, RZ, 0x654, R20 ;  /* 0x00000654ff14e816 */ /* 0x000fe20000000014 */
[----:B------:R-:W1:Y:S01]  /*3430*/  MUFU.EX2 R7, R7 ;  /* 0x0000000700077308 */ /* 0x000e620000000800 */
[----:B--2---:R-:W-:-:S01]  /*3440*/  FADD.FTZ R21, R66, R21 ;  /* 0x0000001542157221 */ /* 0x004fc20000010000 */
[----:B------:R-:W-:Y:S01]  /*3450*/  F2FP.SATFINITE.E4M3.F32.PACK_AB_MERGE_C R65, R66, R65, RZ ;  /* 0x000000414241723e */ /* 0x000fe200048070ff */
[----:B------:R2:W-:Y:S03]  /*3460*/  @!P6 SYNCS.ARRIVE.TRANS64.RED.A1T0 RZ, [R20+URZ], RZ ;  /* 0x000000ff14ffe9a7 */ /* 0x0005e6000810043f */
[----:B------:R-:W-:-:S02]  /*3470*/  F2FP.SATFINITE.E4M3.F32.PACK_AB_MERGE_C R148, R5, R4, R65 ;  /* 0x000000040594723e */ /* 0x000fc40004807041 */
[----:B------:R-:W3:Y:S01]  /*3480*/  MUFU.EX2 R10, R10 ;  /* 0x0000000a000a7308 */ /* 0x000ee20000000800 */
[----:B0-----:R-:W-:-:S07]  /*3490*/  FADD.FTZ R26, R6, R21 ;  /* 0x00000015061a7221 */ /* 0x001fce0000010000 */
[----:B------:R-:W0:Y:S01]  /*34a0*/  MUFU.EX2 R11, R11 ;  /* 0x0000000b000b7308 */ /* 0x000e220000000800 */
[----:B-1----:R-:W-:-:S07]  /*34b0*/  FADD.FTZ R21, R7, R26 ;  /* 0x0000001a07157221 */ /* 0x002fce0000010000 */
[----:B------:R-:W1:Y:S01]  /*34c0*/  MUFU.EX2 R8, R8 ;  /* 0x0000000800087308 */ /* 0x000e620000000800 */
[----:B---3--:R-:W-:-:S01]  /*34d0*/  FADD.FTZ R26, R10, R21 ;  /* 0x000000150a1a7221 */ /* 0x008fc20000010000 */
[--C-:B------:R-:W-:Y:S01]  /*34e0*/  FFMA.FTZ R21, R34, UR10, -R63.reuse ;  /* 0x0000000a22157c23 */ /* 0x100fe2000801083f */
[----:B------:R-:W-:-:S05]  /*34f0*/  FFMA.FTZ R63, R76, UR10, -R63 ;  /* 0x0000000a4c3f7c23 */ /* 0x000fca000801083f */
[----:B------:R-:W3:Y:S01]  /*3500*/  MUFU.EX2 R9, R9 ;  /* 0x0000000900097308 */ /* 0x000ee20000000800 */
[----:B0-----:R-:W-:-:S07]  /*3510*/  FADD.FTZ R27, R11, R26 ;  /* 0x0000001a0b1b7221 */ /* 0x001fce0000010000 */
[----:B------:R-:W0:Y:S01]  /*3520*/  MUFU.EX2 R79, R79 ;  /* 0x0000004f004f7308 */ /* 0x000e220000000800 */
[----:B-1----:R-:W-:-:S07]  /*3530*/  FADD.FTZ R26, R8, R27 ;  /* 0x0000001b081a7221 */ /* 0x002fce0000010000 */
[----:B------:R-:W1:Y:S01]  /*3540*/  MUFU.EX2 R80, R80 ;  /* 0x0000005000507308 */ /* 0x000e620000000800 */
[----:B---3--:R-:W-:-:S07]  /*3550*/  FADD.FTZ R26, R9, R26 ;  /* 0x0000001a091a7221 */ /* 0x008fce0000010000 */
[----:B------:R-:W3:Y:S01]  /*3560*/  MUFU.EX2 R12, R12 ;  /* 0x0000000c000c7308 */ /* 0x000ee20000000800 */
[----:B0-----:R-:W-:-:S07]  /*3570*/  FADD.FTZ R27, R79, R26 ;  /* 0x0000001a4f1b7221 */ /* 0x001fce0000010000 */
[----:B------:R0:W-:Y:S01]  /*3580*/  MUFU.EX2 R3, R31 ;  /* 0x0000001f00037308 */ /* 0x0001e20000000800 */
[----:B-1----:R-:W-:-:S01]  /*3590*/  FADD.FTZ R27, R80, R27 ;  /* 0x0000001b501b7221 */ /* 0x002fc20000010000 */
[----:B------:R-:W-:-:S04]  /*35a0*/  F2FP.SATFINITE.E4M3.F32.PACK_AB_MERGE_C R79, R80, R79, RZ ;  /* 0x0000004f504f723e */ /* 0x000fc800048070ff */
[----:B------:R-:W-:Y:S02]  /*35b0*/  F2FP.SATFINITE.E4M3.F32.PACK_AB_MERGE_C R136, R9, R8, R79 ;  /* 0x000000080988723e */ /* 0x000fe4000480704f */
[----:B------:R-:W1:Y:S01]  /*35c0*/  MUFU.EX2 R13, R13 ;  /* 0x0000000d000d7308 */ /* 0x000e620000000800 */
[----:B0-----:R-:W-:-:S01]  /*35d0*/  FADD.FTZ R31, R45, R82 ;  /* 0x000000522d1f7221 */ /* 0x001fc20000010000 */
[----:B---3--:R-:W-:-:S06]  /*35e0*/  FADD.FTZ R26, R12, R27 ;  /* 0x0000001b0c1a7221 */ /* 0x008fcc0000010000 */
[----:B--2---:R0:W-:Y:S08]  /*35f0*/  MUFU.EX2 R20, R30 ;  /* 0x0000001e00147308 */ /* 0x0041f00000000800 */
[----:B------:R-:W2:Y:S01]  /*3600*/  MUFU.EX2 R24, R24 ;  /* 0x0000001800187308 */ /* 0x000ea20000000800 */
[----:B0-----:R-:W-:-:S01]  /*3610*/  FADD.FTZ R30, R46, R31 ;  /* 0x0000001f2e1e7221 */ /* 0x001fc20000010000 */
[----:B-1----:R-:W-:-:S03]  /*3620*/  FADD.FTZ R27, R13, R26 ;  /* 0x0000001a0d1b7221 */ /* 0x002fc60000010000 */
[----:B------:R-:W-:-:S03]  /*3630*/  FADD.FTZ R31, R47, R30 ;  /* 0x0000001e2f1f7221 */ /* 0x000fc60000010000 */
[----:B------:R-:W0:Y:S01]  /*3640*/  MUFU.EX2 R25, R25 ;  /* 0x0000001900197308 */ /* 0x000e220000000800 */
[----:B------:R-:W-:-:S04]  /*3650*/  FADD.FTZ R31, R52, R31 ;  /* 0x0000001f341f7221 */ /* 0x000fc80000010000 */
[----:B------:R-:W-:-:S03]  /*3660*/  FADD.FTZ R30, R48, R31 ;  /* 0x0000001f301e7221 */ /* 0x000fc60000010000 */
[----:B------:R-:W1:Y:S01]  /*3670*/  MUFU.EX2 R14, R14 ;  /* 0x0000000e000e7308 */ /* 0x000e620000000800 */
[----:B------:R-:W-:-:S01]  /*3680*/  FADD.FTZ R31, R49, R30 ;  /* 0x0000001e311f7221 */ /* 0x000fc20000010000 */
[----:B--2---:R-:W-:-:S03]  /*3690*/  FADD.FTZ R30, R24, R27 ;  /* 0x0000001b181e7221 */ /* 0x004fc60000010000 */
[----:B------:R-:W-:Y:S01]  /*36a0*/  FADD.FTZ R34, R68, R31 ;  /* 0x0000001f44227221 */ /* 0x000fe20000010000 */
[----:B------:R-:W-:Y:S02]  /*36b0*/  F2FP.SATFINITE.E4M3.F32.PACK_AB_MERGE_C R31, R11, R10, RZ ;  /* 0x0000000a0b1f723e */ /* 0x000fe400048070ff */
[----:B------:R-:W2:Y:S01]  /*36c0*/  MUFU.EX2 R15, R15 ;  /* 0x0000000f000f7308 */ /* 0x000ea20000000800 */
[----:B------:R-:W-:-:S01]  /*36d0*/  FADD.FTZ R71, R71, R34 ;  /* 0x0000002247477221 */ /* 0x000fc20000010000 */
[C---:B0-----:R-:W-:Y:S01]  /*36e0*/  FADD.FTZ R27, R25.reuse, R30 ;  /* 0x0000001e191b7221 */ /* 0x041fe20000010000 */
[----:B------:R-:W-:Y:S02]  /*36f0*/  F2FP.SATFINITE.E4M3.F32.PACK_AB_MERGE_C R34, R25, R24, RZ ;  /* 0x000000181922723e */ /* 0x000fe400048070ff */
[----:B------:R-:W-:Y:S01]  /*3700*/  FADD.FTZ R30, R70, R71 ;  /* 0x00000047461e7221 */ /* 0x000fe20000010000 */
[----:B------:R-:W-:Y:S02]  /*3710*/  F2FP.SATFINITE.E4M3.F32.PACK_AB_MERGE_C R150, R7, R6, R31 ;  /* 0x000000060796723e */ /* 0x000fe4000480701f */
[----:B------:R-:W0:Y:S01]  /*3720*/  MUFU.EX2 R28, R28 ;  /* 0x0000001c001c7308 */ /* 0x000e220000000800 */
[----:B-1----:R-:W-:-:S01]  /*3730*/  FADD.FTZ R10, R14, R27 ;  /* 0x0000001b0e0a7221 */ /* 0x002fc20000010000 */
[----:B------:R-:W-:Y:S01]  /*3740*/  FADD.FTZ R30, R73, R30 ;  /* 0x0000001e491e7221 */ /* 0x000fe20000010000 */
[----:B------:R-:W-:-:S03]  /*3750*/  F2FP.SATFINITE.E4M3.F32.PACK_AB_MERGE_C R138, R13, R12, R34 ;  /* 0x0000000c0d8a723e */ /* 0x000fc60004807022 */
[----:B------:R-:W-:Y:S01]  /*3760*/  FADD.FTZ R25, R77, R30 ;  /* 0x0000001e4d197221 */ /* 0x000fe20000010000 */
[----:B------:R-:W-:Y:S01]  /*3770*/  F2FP.SATFINITE.E4M3.F32.PACK_AB_MERGE_C R77, R78, R77, RZ ;  /* 0x0000004d4e4d723e */ /* 0x000fe200048070ff */
[----:B------:R-:W1:Y:S01]  /*3780*/  MUFU.EX2 R29, R29 ;  /* 0x0000001d001d7308 */ /* 0x000e620000000800 */
[----:B--2---:R-:W-:-:S01]  /*3790*/  FADD.FTZ R11, R15, R10 ;  /* 0x0000000a0f0b7221 */ /* 0x004fc20000010000 */
[----:B------:R-:W-:Y:S01]  /*37a0*/  FADD.FTZ R25, R78, R25 ;  /* 0x000000194e197221 */ /* 0x000fe20000010000 */
[----:B------:R-:W-:-:S03]  /*37b0*/  F2FP.SATFINITE.E4M3.F32.PACK_AB_MERGE_C R141, R73, R70, R77 ;  /* 0x00000046498d723e */ /* 0x000fc6000480704d */
[----:B------:R-:W-:Y:S02]  /*37c0*/  FADD.FTZ R24, R56, R25 ;  /* 0x0000001938187221 */ /* 0x000fe40000010000 */
[----:B------:R-:W2:Y:S01]  /*37d0*/  MUFU.EX2 R50, R50 ;  /* 0x0000003200327308 */ /* 0x000ea20000000800 */
[----:B0-----:R-:W-:-:S01]  /*37e0*/  FADD.FTZ R10, R28, R11 ;  /* 0x0000000b1c0a7221 */ /* 0x001fc20000010000 */
[----:B------:R-:W-:-:S06]  /*37f0*/  FADD.FTZ R27, R61, R24 ;  /* 0x000000183d1b7221 */ /* 0x000fcc0000010000 */
[----:B------:R-:W0:Y:S01]  /*3800*/  MUFU.EX2 R32, R32 ;  /* 0x0000002000207308 */ /* 0x000e220000000800 */
[----:B-1----:R-:W-:-:S01]  /*3810*/  FADD.FTZ R10, R29, R10 ;  /* 0x0000000a1d0a7221 */ /* 0x002fc20000010000 */
[----:B------:R-:W-:-:S03]  /*3820*/  F2FP.SATFINITE.E4M3.F32.PACK_AB_MERGE_C R28, R29, R28, RZ ;  /* 0x0000001c1d1c723e */ /* 0x000fc600048070ff */
[----:B------:R-:W-:Y:S01]  /*3830*/  FADD.FTZ R11, R3, R10 ;  /* 0x0000000a030b7221 */ /* 0x000fe20000010000 */
[----:B------:R-:W-:Y:S02]  /*3840*/  F2FP.SATFINITE.E4M3.F32.PACK_AB_MERGE_C R140, R15, R14, R28 ;  /* 0x0000000e0f8c723e */ /* 0x000fe4000480701c */
[----:B------:R-:W1:Y:S01]  /*3850*/  MUFU.EX2 R51, R51 ;  /* 0x0000003300337308 */ /* 0x000e620000000800 */
[----:B------:R-:W-:-:S01]  /*3860*/  FADD.FTZ R25, R20, R11 ;  /* 0x0000000b14197221 */ /* 0x000fc20000010000 */
[----:B--2---:R-:W-:-:S06]  /*3870*/  FADD.FTZ R24, R50, R27 ;  /* 0x0000001b32187221 */ /* 0x004fcc0000010000 */
[----:B------:R-:W2:Y:S01]  /*3880*/  MUFU.EX2 R33, R33 ;  /* 0x0000002100217308 */ /* 0x000ea20000000800 */
[----:B0-----:R-:W-:-:S07]  /*3890*/  FADD.FTZ R10, R32, R25 ;  /* 0x00000019200a7221 */ /* 0x001fce0000010000 */
[----:B------:R-:W-:Y:S01]  /*38a0*/  MUFU.EX2 R55, R55 ;  /* 0x0000003700377308 */ /* 0x000fe20000000800 */
[----:B-1----:R-:W-:-:S01]  /*38b0*/  FADD.FTZ R24, R51, R24 ;  /* 0x0000001833187221 */ /* 0x002fc20000010000 */
[----:B------:R-:W-:-:S04]  /*38c0*/  F2FP.SATFINITE.E4M3.F32.PACK_AB_MERGE_C R50, R51, R50, RZ ;  /* 0x000000323332723e */ /* 0x000fc800048070ff */
[----:B------:R-:W-:Y:S02]  /*38d0*/  F2FP.SATFINITE.E4M3.F32.PACK_AB_MERGE_C R143, R61, R56, R50 ;  /* 0x000000383d8f723e */ /* 0x000fe40004807032 */
[----:B------:R-:W0:Y:S01]  /*38e0*/  MUFU.EX2 R58, R58 ;  /* 0x0000003a003a7308 */ /* 0x000e220000000800 */
[----:B--2---:R-:W-:-:S01]  /*38f0*/  FADD.FTZ R10, R33, R10 ;  /* 0x0000000a210a7221 */ /* 0x004fc20000010000 */
[----:B------:R-:W-:-:S04]  /*3900*/  F2FP.SATFINITE.E4M3.F32.PACK_AB_MERGE_C R32, R33, R32, RZ ;  /* 0x000000202120723e */ /* 0x000fc800048070ff */
[----:B------:R-:W-:Y:S02]  /*3910*/  F2FP.SATFINITE.E4M3.F32.PACK_AB_MERGE_C R142, R20, R3, R32 ;  /* 0x00000003148e723e */ /* 0x000fe40004807020 */
[----:B------:R-:W1:Y:S08]  /*3920*/  MUFU.EX2 R53, R53 ;  /* 0x0000003500357308 */ /* 0x000e700000000800 */
[----:B------:R-:W2:Y:S01]  /*3930*/  MUFU.EX2 R21, R21 ;  /* 0x0000001500157308 */ /* 0x000ea20000000800 */
[----:B0-----:R-:W-:-:S07]  /*3940*/  F2FP.SATFINITE.E4M3.F32.PACK_AB_MERGE_C R29, R58, R55, RZ ;  /* 0x000000373a1d723e */ /* 0x001fce00048070ff */
[----:B------:R-:W0:Y:S01]  /*3950*/  MUFU.EX2 R64, R64 ;  /* 0x0000004000407308 */ /* 0x000e220000000800 */
[----:B-1----:R-:W-:-:S07]  /*3960*/  FADD.FTZ R27, R53, R24 ;  /* 0x00000018351b7221 */ /* 0x002fce0000010000 */
[----:B------:R-:W1:Y:S01]  /*3970*/  MUFU.EX2 R26, R35 ;  /* 0x00000023001a7308 */ /* 0x000e620000000800 */
[----:B--2---:R-:W-:-:S07]  /*3980*/  FADD.FTZ R25, R21, R10 ;  /* 0x0000000a15197221 */ /* 0x004fce0000010000 */
[----:B------:R-:W2:Y:S01]  /*3990*/  MUFU.EX2 R36, R36 ;  /* 0x0000002400247308 */ /* 0x000ea20000000800 */
[C---:B0-----:R-:W-:Y:S01]  /*39a0*/  F2FP.SATFINITE.E4M3.F32.PACK_AB_MERGE_C R145, R64.reuse, R53, R29 ;  /* 0x000000354091723e */ /* 0x041fe2000480701d */
[----:B------:R-:W-:-:S04]  /*39b0*/  FADD.FTZ R64, R64, R27 ;  /* 0x0000001b40407221 */ /* 0x000fc80000010000 */
[----:B------:R-:W-:Y:S02]  /*39c0*/  FADD.FTZ R55, R55, R64 ;  /* 0x0000004037377221 */ /* 0x000fe40000010000 */
[----:B------:R-:W0:Y:S01]  /*39d0*/  MUFU.EX2 R69, R69 ;  /* 0x0000004500457308 */ /* 0x000e220000000800 */
[----:B-1----:R-:W-:-:S01]  /*39e0*/  FADD.FTZ R25, R26, R25 ;  /* 0x000000191a197221 */ /* 0x002fc20000010000 */
[----:B------:R-:W-:-:S06]  /*39f0*/  FADD.FTZ R58, R58, R55 ;  /* 0x000000373a3a7221 */ /* 0x000fcc0000010000 */
[----:B------:R-:W-:Y:S01]  /*3a00*/  MUFU.EX2 R59, R59 ;  /* 0x0000003b003b7308 */ /* 0x000fe20000000800 */
[----:B--2---:R-:W-:-:S07]  /*3a10*/  FADD.FTZ R4, R36, R25 ;  /* 0x0000001924047221 */ /* 0x004fce0000010000 */
[----:B------:R-:W1:Y:S01]  /*3a20*/  MUFU.EX2 R62, R62 ;  /* 0x0000003e003e7308 */ /* 0x000e620000000800 */
[C---:B0-----:R-:W-:Y:S01]  /*3a30*/  F2FP.SATFINITE.E4M3.F32.PACK_AB_MERGE_C R36, R69.reuse, R36, RZ ;  /* 0x000000244524723e */ /* 0x041fe200048070ff */
[----:B------:R-:W-:-:S03]  /*3a40*/  FADD.FTZ R69, R69, R4 ;  /* 0x0000000445457221 */ /* 0x000fc60000010000 */
[----:B------:R-:W-:-:S03]  /*3a50*/  F2FP.SATFINITE.E4M3.F32.PACK_AB_MERGE_C R144, R26, R21, R36 ;  /* 0x000000151a90723e */ /* 0x000fc60004807024 */
[----:B------:R-:W0:Y:S08]  /*3a60*/  MUFU.EX2 R57, R57 ;  /* 0x0000003900397308 */ /* 0x000e300000000800 */
[----:B------:R-:W2:Y:S01]  /*3a70*/  MUFU.EX2 R54, R54 ;  /* 0x0000003600367308 */ /* 0x000ea20000000800 */
[----:B-1----:R-:W-:-:S07]  /*3a80*/  F2FP.SATFINITE.E4M3.F32.PACK_AB_MERGE_C R6, R62, R59, RZ ;  /* 0x0000003b3e06723e */ /* 0x002fce00048070ff */
[----:B------:R-:W1:Y:S01]  /*3a90*/  MUFU.EX2 R60, R60 ;  /* 0x0000003c003c7308 */ /* 0x000e620000000800 */
[----:B0-----:R-:W-:-:S07]  /*3aa0*/  FADD.FTZ R5, R57, R58 ;  /* 0x0000003a39057221 */ /* 0x001fce0000010000 */
[----:B------:R-:W0:Y:S01]  /*3ab0*/  MUFU.EX2 R11, R72 ;  /* 0x00000048000b7308 */ /* 0x000e220000000800 */
[----:B--2---:R-:W-:-:S07]  /*3ac0*/  FADD.FTZ R4, R54, R69 ;  /* 0x0000004536047221 */ /* 0x004fce0000010000 */
[----:B------:R-:W2:Y:S01]  /*3ad0*/  MUFU.EX2 R75, R75 ;  /* 0x0000004b004b7308 */ /* 0x000ea20000000800 */
[C---:B-1----:R-:W-:Y:S01]  /*3ae0*/  F2FP.SATFINITE.E4M3.F32.PACK_AB_MERGE_C R147, R60.reuse, R57, R6 ;  /* 0x000000393c93723e */ /* 0x042fe20004807006 */
[----:B------:R-:W-:-:S04]  /*3af0*/  FADD.FTZ R60, R60, R5 ;  /* 0x000000053c3c7221 */ /* 0x000fc80000010000 */
[----:B------:R-:W-:Y:S02]  /*3b00*/  FADD.FTZ R59, R59, R60 ;  /* 0x0000003c3b3b7221 */ /* 0x000fe40000010000 */
[----:B------:R-:W1:Y:S01]  /*3b10*/  MUFU.EX2 R10, R63 ;  /* 0x0000003f000a7308 */ /* 0x000e620000000800 */
[----:B0-----:R-:W-:-:S04]  /*3b20*/  FADD.FTZ R4, R11, R4 ;  /* 0x000000040b047221 */ /* 0x001fc80000010000 */
[----:B--2---:R-:W-:Y:S01]  /*3b30*/  FADD.FTZ R5, R75, R4 ;  /* 0x000000044b057221 */ /* 0x004fe20000010000 */
[----:B------:R-:W-:-:S01]  /*3b40*/  FADD.FTZ R4, R62, R59 ;  /* 0x0000003b3e047221 */ /* 0x000fc20000010000 */
[C---:B-1----:R-:W-:Y:S02]  /*3b50*/  F2FP.SATFINITE.E4M3.F32.PACK_AB_MERGE_C R3, R10.reuse, R75, RZ ;  /* 0x0000004b0a03723e */ /* 0x042fe400048070ff */
[----:B------:R-:W-:-:S02]  /*3b60*/  FADD.FTZ R5, R10, R5 ;  /* 0x000000050a057221 */ /* 0x000fc40000010000 */
[----:B------:R-:W-:Y:S01]  /*3b70*/  F2FP.SATFINITE.E4M3.F32.PACK_AB_MERGE_C R146, R11, R54, R3 ;  /* 0x000000360b92723e */ /* 0x000fe20004807003 */
[----:B------:R-:W-:Y:S06]  /*3b80*/  @!P1 BRA `(.L_x_15) ;  /* 0x0000002400609947 */ /* 0x000fec0003800000 */
[----:B------:R-:W-:Y:S01]  /*3b90*/  IMAD.MOV.U32 R6, RZ, RZ, R67 ;  /* 0x000000ffff067224 */ /* 0x000fe200078e0043 */
[----:B------:R-:W-:Y:S01]  /*3ba0*/  CS2R R134, SRZ ;  /* 0x0000000000867805 */ /* 0x000fe2000001ff00 */
[----:B------:R-:W-:Y:S01]  /*3bb0*/  IMAD.MOV.U32 R3, RZ, RZ, R74 ;  /* 0x000000ffff037224 */ /* 0x000fe200078e004a */
[----:B------:R-:W-:Y:S02]  /*3bc0*/  CS2R R132, SRZ ;  /* 0x0000000000847805 */ /* 0x000fe4000001ff00 */
[----:B------:R-:W-:Y:S02]  /*3bd0*/  CS2R R130, SRZ ;  /* 0x0000000000827805 */ /* 0x000fe4000001ff00 */
[----:B------:R-:W-:Y:S02]  /*3be0*/  CS2R R128, SRZ ;  /* 0x0000000000807805 */ /* 0x000fe4000001ff00 */
[----:B------:R-:W-:Y:S02]  /*3bf0*/  CS2R R126, SRZ ;  /* 0x00000000007e7805 */ /* 0x000fe4000001ff00 */
[----:B------:R-:W-:-:S02]  /*3c00*/  CS2R R124, SRZ ;  /* 0x00000000007c7805 */ /* 0x000fc4000001ff00 */
[----:B------:R-:W-:Y:S02]  /*3c10*/  CS2R R122, SRZ ;  /* 0x00000000007a7805 */ /* 0x000fe4000001ff00 */
        /* <DEDUP_REMOVED lines=16> */
[----:B------:R-:W-:Y:S01]  /*3d20*/  CS2R R88, SRZ ;  /* 0x0000000000587805 */ /* 0x000fe2000001ff00 */
[----:B------:R-:W-:Y:S01]  /*3d30*/  UIADD3 UR46, UR46, -0x2, URZ ;  /* 0xfffffffe2e2e7890 */ /* 0x000fe2000fffe03f */
[----:B------:R-:W-:Y:S01]  /*3d40*/  UMOV UR18, UR37 ;  /* 0x0000002500127c82 */ /* 0x000fe20008000000 */
[----:B------:R-:W-:Y:S01]  /*3d50*/  UMOV UR19, UR38 ;  /* 0x0000002600137c82 */ /* 0x000fe20008000000 */
[----:B------:R-:W-:-:S09]  /*3d60*/  ULDC UR17, c[0x0][0x988] ;  /* 0x0002620000117ab9 */ /* 0x000fd20000000800 */
.L_x_25:
[----:B------:R-:W-:-:S04]  /*3d70*/  UISETP.NE.AND UP0, UPT, UR19, 0x1, UPT ;  /* 0x000000011300788c */ /* 0x000fc8000bf05270 */
[----:B------:R-:W-:-:S04]  /*3d80*/  USEL UR37, URZ, 0x1, UP0 ;  /* 0x000000013f257887 */ /* 0x000fc80008000000 */
[----:B------:R-:W-:Y:S01]  /*3d90*/  ULOP3.LUT UR37, UR18, UR37, URZ, 0x3c, !UPT ;  /* 0x0000002512257292 */ /* 0x000fe2000f8e3c3f */
[----:B------:R-:W-:Y:S11]  /*3da0*/  @!P0 BRA `(.L_x_16) ;  /* 0x0000000000048947 */ /* 0x000ff60003800000 */
[----:B------:R-:W-:Y:S01]  /*3db0*/  BPT.TRAP 0x1 ;  /* 0x000000040000795c */ /* 0x000fe20000300000 */
.L_x_16:
[----:B------:R-:W-:Y:S01]  /*3dc0*/  UIADD3 UR38, UR19, 0x1, URZ ;  /* 0x0000000113267890 */ /* 0x000fe2000fffe03f */
[----:B------:R-:W-:-:S03]  /*3dd0*/  IMAD.U32 R7, RZ, RZ, UR37 ;  /* 0x00000025ff077e24 */ /* 0x000fc6000f8e00ff */
[----:B------:R-:W-:Y:S02]  /*3de0*/  UISETP.NE.AND UP0, UPT, UR38, 0x2, UPT ;  /* 0x000000022600788c */ /* 0x000fe4000bf05270 */
[----:B------:R-:W-:Y:S02]  /*3df0*/  SHF.L.U32 R7, R7, 0x1f, RZ ;  /* 0x0000001f07077819 */ /* 0x000fe400000006ff */
[----:B------:R-:W-:-:S04]  /*3e00*/  USEL UR38, UR38, URZ, UP0 ;  /* 0x0000003f26267287 */ /* 0x000fc80008000000 */
[----:B------:R-:W-:-:S09]  /*3e10*/  ULEA UR20, UR38, UR43, 0x3 ;  /* 0x0000002b26147291 */ /* 0x000fd2000f8e183f */
[----:B------:R0:W1:Y:S01]  /*3e20*/  SYNCS.PHASECHK.TRANS64.TRYWAIT P1, [UR20+0x19c30], R7 ;  /* 0x019c3007ff0075a7 */ /* 0x0000620008020154 */
[----:B------:R-:W-:Y:S05]  /*3e30*/  @!P0 BRA `(.L_x_17) ;  /* 0x0000000000048947 */ /* 0x000fea0003800000 */
[----:B------:R-:W-:Y:S01]  /*3e40*/  BPT.TRAP 0x1 ;  /* 0x000000040000795c */ /* 0x000fe20000300000 */
.L_x_17:
[----:B-1----:R-:W-:Y:S05]  /*3e50*/  @P1 BRA `(.L_x_18) ;  /* 0x0000000000081947 */ /* 0x002fea0003800000 */
[----:B------:R-:W1:Y:S02]  /*3e60*/  SYNCS.PHASECHK.TRANS64.TRYWAIT P1, [UR20+0x19c30], R7 ;  /* 0x019c3007ff0075a7 */ /* 0x000e640008020154 */
[----:B-1----:R-:W-:Y:S05]  /*3e70*/  @!P1 BRA `(.L_x_19) ;  /* 0x0000007400789947 */ /* 0x002fea0003800000 */
.L_x_18:
[----:B------:R-:W-:Y:S01]  /*3e80*/  UIMAD UR14, UR38, 0x300, UR16 ;  /* 0x00000300260e78a4 */ /* 0x000fe2000f8e0210 */
[----:B------:R-:W-:Y:S01]  /*3e90*/  WARPGROUP.ARRIVE ;  /* 0x00000000000079c5 */ /* 0x000fe20000000000 */
[----:B------:R-:W-:Y:S01]  /*3ea0*/  UMOV UR15, 0xc0000010 ;  /* 0xc0000010000f7882 */ /* 0x000fe20000000000 */
[----:B------:R-:W-:Y:S01]  /*3eb0*/  UMOV UR7, 0xc0000010 ;  /* 0xc000001000077882 */ /* 0x000fe20000000000 */
[----:B------:R-:W-:Y:S02]  /*3ec0*/  UIADD3 UR6, UR14, 0x100, URZ ;  /* 0x000001000e067890 */ /* 0x000fe4000fffe03f */
[----:B------:R-:W-:Y:S01]  /*3ed0*/  UIADD3 UR10, UR14, 0x200, URZ ;  /* 0x000002000e0a7890 */ /* 0x000fe2000fffe03f */
[----:B------:R-:W-:Y:S02]  /*3ee0*/  UMOV UR11, 0xc0000010 ;  /* 0xc0000010000b7882 */ /* 0x000fe40000000000 */
[----:B------:R-:W-:Y:S03]  /*3ef0*/  QGMMA.64x128x32.F32.E4M3.E4M3 R24, gdesc[UR12], RZ, !UPT, gsb0 ;  /* 0x01e000000c1879f3 */ /* 0x000fe6000c0008ff */
[----:B------:R-:W-:-:S02]  /*3f00*/  WARPGROUP.DEPBAR.LE gsb0, 0x0 ;  /* 0x00008000000079c5 */ /* 0x000fc40000010000 */
[----:B------:R-:W-:-:S07]  /*3f10*/  WARPGROUP.ARRIVE ;  /* 0x00000000000079c5 */ /* 0x000fce0000000000 */
[----:B------:R-:W-:Y:S03]  /*3f20*/  QGMMA.64x128x32.F32.E4M3.E4M3 R24, gdesc[UR4], R24, gsb0 ;  /* 0x01e00000041879f3 */ /* 0x000fe60008000818 */
[----:B------:R-:W-:Y:S02]  /*3f30*/  WARPGROUP.DEPBAR.LE gsb0, 0x0 ;  /* 0x00008000000079c5 */ /* 0x000fe40000010000 */
[----:B------:R-:W-:-:S07]  /*3f40*/  WARPGROUP.ARRIVE ;  /* 0x00000000000079c5 */ /* 0x000fce0000000000 */
[----:B------:R-:W-:Y:S03]  /*3f50*/  QGMMA.64x128x32.F32.E4M3.E4M3 R24, gdesc[UR8], R24, gsb0 ;  /* 0x01e00000081879f3 */ /* 0x000fe60008000818 */
[----:B------:R-:W-:Y:S02]  /*3f60*/  WARPGROUP.DEPBAR.LE gsb0, 0x0 ;  /* 0x00008000000079c5 */ /* 0x000fe40000010000 */
[----:B------:R-:W-:Y:S05]  /*3f70*/  @!P0 BRA `(.L_x_20) ;  /* 0x0000000000048947 */ /* 0x000fea0003800000 */
[----:B------:R-:W-:Y:S01]  /*3f80*/  BPT.TRAP 0x1 ;  /* 0x000000040000795c */ /* 0x000fe20000300000 */
.L_x_20:
[----:B------:R-:W-:Y:S01]  /*3f90*/  ULEA UR14, UR19, UR43, 0x3 ;  /* 0x0000002b130e7291 */ /* 0x000fe2000f8e183f */
[----:B01----:R-:W-:-:S05]  /*3fa0*/  IMAD.U32 R7, RZ, RZ, UR18 ;  /* 0x00000012ff077e24 */ /* 0x003fca000f8e00ff */
[----:B------:R-:W-:-:S04]  /*3fb0*/  SHF.L.U32 R7, R7, 0x1f, RZ ;  /* 0x0000001f07077819 */ /* 0x000fc800000006ff */
[----:B------:R0:W1:Y:S01]  /*3fc0*/  SYNCS.PHASECHK.TRANS64.TRYWAIT P1, [UR14+0x19c50], R7 ;  /* 0x019c5007ff0075a7 */ /* 0x000062000802014e */
[----:B------:R-:W-:Y:S05]  /*3fd0*/  @!P0 BRA `(.L_x_21) ;  /* 0x0000000000048947 */ /* 0x000fea0003800000 */
[----:B------:R-:W-:Y:S01]  /*3fe0*/  BPT.TRAP 0x1 ;  /* 0x000000040000795c */ /* 0x000fe20000300000 */
.L_x_21:
[----:B-1----:R-:W-:Y:S05]  /*3ff0*/  @P1 BRA `(.L_x_22) ;  /* 0x0000000000081947 */ /* 0x002fea0003800000 */
[----:B------:R-:W1:Y:S02]  /*4000*/  SYNCS.PHASECHK.TRANS64.TRYWAIT P1, [UR14+0x19c50], R7 ;  /* 0x019c5007ff0075a7 */ /* 0x000e64000802014e */
[----:B-1----:R-:W-:Y:S05]  /*4010*/  @!P1 BRA `(.L_x_23) ;  /* 0x0000007400289947 */ /* 0x002fea0003800000 */
.L_x_22:
[----:B------:R-:W-:Y:S01]  /*4020*/  UIADD3 UR6, UR43, 0x3000, URZ ;  /* 0x000030002b067890 */ /* 0x000fe2000fffe03f */
[C---:B-1----:R-:W-:Y:S01]  /*4030*/  FMUL.FTZ R8, R0.reuse, R24 ;  /* 0x0000001800087220 */ /* 0x042fe20000410000 */
[C---:B------:R-:W-:Y:S01]  /*4040*/  FMUL.FTZ R9, R0.reuse, R26 ;  /* 0x0000001a00097220 */ /* 0x040fe20000410000 */
[C---:B0-----:R-:W-:Y:S01]  /*4050*/  FMUL.FTZ R7, R0.reuse, R25 ;  /* 0x0000001900077220 */ /* 0x041fe20000410000 */
[----:B------:R-:W-:Y:S01]  /*4060*/  USHF.R.U32.HI UR6, URZ, 0x4, UR6 ;  /* 0x000000043f067899 */ /* 0x000fe20008011606 */
[C---:B------:R-:W-:Y:S01]  /*4070*/  FMUL.FTZ R10, R0.reuse, R27 ;  /* 0x0000001b000a7220 */ /* 0x040fe20000410000 */
[C---:B------:R-:W-:Y:S01]  /*4080*/  FMUL.FTZ R11, R0.reuse, R28 ;  /* 0x0000001c000b7220 */ /* 0x040fe20000410000 */
[----:B------:R-:W0:Y:S01]  /*4090*/  MUFU.TANH R8, R8 ;  /* 0x0000000800087308 */ /* 0x000e220000002400 */
[----:B------:R-:W-:Y:S01]  /*40a0*/  ULOP3.LUT UR6, UR6, 0x3fff, URZ, 0xc0, !UPT ;  /* 0x00003fff06067892 */ /* 0x000fe2000f8ec03f */
[----:B------:R-:W-:Y:S01]  /*40b0*/  WARPGROUP.ARRIVE ;  /* 0x00000000000079c5 */ /* 0x000fe20000000000 */
[C---:B------:R-:W-:Y:S01]  /*40c0*/  FMUL.FTZ R13, R0.reuse, R30 ;  /* 0x0000001e000d7220 */ /* 0x040fe20000410000 */
[C---:B------:R-:W-:Y:S01]  /*40d0*/  FMUL.FTZ R12, R0.reuse, R29 ;  /* 0x0000001d000c7220 */ /* 0x040fe20000410000 */
[----:B------:R-:W-:Y:S01]  /*40e0*/  ULOP3.LUT UR6, UR6, 0x10000, URZ, 0xfc, !UPT ;  /* 0x0001000006067892 */ /* 0x000fe2000f8efc3f */
[C---:B------:R-:W-:Y:S01]  /*40f0*/  FMUL.FTZ R14, R0.reuse, R31 ;  /* 0x0000001f000e7220 */ /* 0x040fe20000410000 */
[----:B------:R-:W-:Y:S01]  /*4100*/  UMOV UR7, 0x40000040 ;  /* 0x4000004000077882 */ /* 0x000fe20000000000 */
[----:B------:R-:W1:Y:S01]  /*4110*/  MUFU.TANH R9, R9 ;  /* 0x0000000900097308 */ /* 0x000e620000002400 */
[----:B------:R-:W-:Y:S01]  /*4120*/  UIMAD UR11, UR19, 0x300, UR6 ;  /* 0x00000300130b78a4 */ /* 0x000fe2000f8e0206 */
[C---:B------:R-:W-:Y:S01]  /*4130*/  FMUL.FTZ R15, R0.reuse, R32 ;  /* 0x00000020000f7220 */ /* 0x040fe20000410000 */
[C---:B------:R-:W-:Y:S01]  /*4140*/  FMUL.FTZ R21, R0.reuse, R34 ;  /* 0x0000002200157220 */ /* 0x040fe20000410000 */
[C---:B------:R-:W-:Y:S01]  /*4150*/  FMUL.FTZ R20, R0.reuse, R33 ;  /* 0x0000002100147220 */ /* 0x040fe20000410000 */
[C---:B------:R-:W-:Y:S01]  /*4160*/  FMUL.FTZ R31, R0.reuse, R42 ;  /* 0x0000002a001f7220 */ /* 0x040fe20000410000 */
[C---:B------:R-:W-:Y:S01]  /*4170*/  FMUL.FTZ R42, R0.reuse, R53 ;  /* 0x00000035002a7220 */ /* 0x040fe20000410000 */
[C---:B------:R-:W-:Y:S01]  /*4180*/  FMUL.FTZ R53, R0.reuse, R64 ;  /* 0x0000004000357220 */ /* 0x040fe20000410000 */
[----:B------:R-:W2:Y:S01]  /*4190*/  MUFU.TANH R7, R7 ;  /* 0x0000000700077308 */ /* 0x000ea20000002400 */
[----:B------:R-:W-:Y:S01]  /*41a0*/  UMOV UR6, UR11 ;  /* 0x0000000b00067c82 */ /* 0x000fe20008000000 */
[C---:B------:R-:W-:Y:S01]  /*41b0*/  FMUL.FTZ R24, R0.reuse, R35 ;  /* 0x0000002300187220 */ /* 0x040fe20000410000 */
[----:B------:R-:W-:Y:S01]  /*41c0*/  QGMMA.64x96x32.F32.E4M3.E4M3 R88, R148, gdesc[UR4], R88, gsb0 ;  /* 0x0160000494587df3 */ /* 0x000fe20008000858 */
[----:B------:R-:W-:Y:S01]  /*41d0*/  FMUL.FTZ R32, R0, R43 ;  /* 0x0000002b00207220 */ /* 0x000fe20000410000 */
[----:B0-----:R-:W-:Y:S01]  /*41e0*/  FMNMX.FTZ R64, R8, R3, !PT ;  /* 0x0000000308407209 */ /* 0x001fe20007810000 */
[C---:B------:R-:W-:Y:S01]  /*41f0*/  FMUL.FTZ R25, R0.reuse, R36 ;  /* 0x0000002400197220 */ /* 0x040fe20000410000 */
[C---:B------:R-:W-:Y:S01]  /*4200*/  FMUL.FTZ R43, R0.reuse, R54 ;  /* 0x00000036002b7220 */ /* 0x040fe20000410000 */
[----:B------:R-:W0:Y:S01]  /*4210*/  MUFU.TANH R10, R10 ;  /* 0x0000000a000a7308 */ /* 0x000e220000002400 */
[C---:B------:R-:W-:Y:S01]  /*4220*/  FMUL.FTZ R54, R0.reuse, R65 ;  /* 0x0000004100367220 */ /* 0x040fe20000410000 */
[----:B-1----:R-:W-:Y:S01]  /*4230*/  FMNMX.FTZ R65, R9, R6, !PT ;  /* 0x0000000609417209 */ /* 0x002fe20007810000 */
[C---:B------:R-:W-:Y:S01]  /*4240*/  FMUL.FTZ R27, R0.reuse, R38 ;  /* 0x00000026001b7220 */ /* 0x040fe20000410000 */
[C---:B------:R-:W-:Y:S01]  /*4250*/  FMUL.FTZ R33, R0.reuse, R44 ;  /* 0x0000002c00217220 */ /* 0x040fe20000410000 */
[C---:B------:R-:W-:Y:S01]  /*4260*/  FMUL.FTZ R26, R0.reuse, R37 ;  /* 0x00000025001a7220 */ /* 0x040fe20000410000 */
[C---:B------:R-:W-:Y:S01]  /*4270*/  FMUL.FTZ R44, R0.reuse, R55 ;  /* 0x00000037002c7220 */ /* 0x040fe20000410000 */
[C---:B------:R-:W-:Y:S01]  /*4280*/  FMUL.FTZ R55, R0.reuse, R66 ;  /* 0x0000004200377220 */ /* 0x040fe20000410000 */
[----:B------:R-:W1:Y:S01]  /*4290*/  MUFU.TANH R11, R11 ;  /* 0x0000000b000b7308 */ /* 0x000e620000002400 */
[----:B--2---:R-:W-:Y:S01]  /*42a0*/  FMNMX.FTZ R64, R7, R64, !PT ;  /* 0x0000004007407209 */ /* 0x004fe20007810000 */
[C---:B------:R-:W-:Y:S01]  /*42b0*/  FMUL.FTZ R28, R0.reuse, R39 ;  /* 0x00000027001c7220 */ /* 0x040fe20000410000 */
[C---:B------:R-:W-:Y:S01]  /*42c0*/  FMUL.FTZ R34, R0.reuse, R45 ;  /* 0x0000002d00227220 */ /* 0x040fe20000410000 */
[C---:B------:R-:W-:Y:S01]  /*42d0*/  FMUL.FTZ R29, R0.reuse, R40 ;  /* 0x00000028001d7220 */ /* 0x040fe20000410000 */
[C---:B------:R-:W-:Y:S01]  /*42e0*/  FMUL.FTZ R45, R0.reuse, R56 ;  /* 0x00000038002d7220 */ /* 0x040fe20000410000 */
[C---:B------:R-:W-:Y:S01]  /*42f0*/  FMUL.FTZ R56, R0.reuse, R67 ;  /* 0x0000004300387220 */ /* 0x040fe20000410000 */
[----:B------:R-:W-:Y:S01]  /*4300*/  FMUL.FTZ R35, R0, R46 ;  /* 0x0000002e00237220 */ /* 0x000fe20000410000 */
[----:B------:R-:W2:Y:S01]  /*4310*/  MUFU.TANH R13, R13 ;  /* 0x0000000d000d7308 */ /* 0x000ea20000002400 */
[----:B0-----:R-:W-:Y:S01]  /*4320*/  FMNMX.FTZ R66, R10, R65, !PT ;  /* 0x000000410a427209 */ /* 0x001fe20007810000 */
[C---:B------:R-:W-:Y:S01]  /*4330*/  FMUL.FTZ R30, R0.reuse, R41 ;  /* 0x00000029001e7220 */ /* 0x040fe20000410000 */
[C---:B------:R-:W-:Y:S01]  /*4340*/  FMUL.FTZ R46, R0.reuse, R57 ;  /* 0x00000039002e7220 */ /* 0x040fe20000410000 */
[C---:B------:R-:W-:Y:S01]  /*4350*/  FMUL.FTZ R57, R0.reuse, R68 ;  /* 0x0000004400397220 */ /* 0x040fe20000410000 */
[C---:B------:R-:W-:Y:S01]  /*4360*/  FMUL.FTZ R36, R0.reuse, R47 ;  /* 0x0000002f00247220 */ /* 0x040fe20000410000 */
[C---:B------:R-:W-:Y:S01]  /*4370*/  FMUL.FTZ R47, R0.reuse, R58 ;  /* 0x0000003a002f7220 */ /* 0x040fe20000410000 */
[C---:B------:R-:W-:Y:S01]  /*4380*/  FMUL.FTZ R58, R0.reuse, R69 ;  /* 0x00000045003a7220 */ /* 0x040fe20000410000 */
[----:B------:R-:W0:Y:S01]  /*4390*/  MUFU.TANH R12, R12 ;  /* 0x0000000c000c7308 */ /* 0x000e220000002400 */
[----:B-1----:R-:W-:Y:S01]  /*43a0*/  FMNMX.FTZ R65, R11, R64, !PT ;  /* 0x000000400b417209 */ /* 0x002fe20007810000 */
[C---:B------:R-:W-:Y:S01]  /*43b0*/  FMUL.FTZ R37, R0.reuse, R48 ;  /* 0x0000003000257220 */ /* 0x040fe20000410000 */
        /* <DEDUP_REMOVED lines=19> */
[----:B------:R-:W-:Y:S01]  /*44f0*/  UIADD3 UR6, UR11, 0x2, URZ ;  /* 0x000000020b067890 */ /* 0x000fe2000fffe03f */
[----:B------:R-:W-:Y:S01]  /*4500*/  FMUL.FTZ R64, R0, R75 ;  /* 0x0000004b00407220 */ /* 0x000fe20000410000 */
[----:B------:R-:W0:Y:S01]  /*4510*/  MUFU.TANH R21, R21 ;  /* 0x0000001500157308 */ /* 0x000e220000002400 */
[----:B-1----:R-:W-:Y:S01]  /*4520*/  FMNMX.FTZ R68, R14, R67, !PT ;  /* 0x000000430e447209 */ /* 0x002fe20007810000 */
[----:B------:R-:W-:Y:S01]  /*4530*/  UMOV UR7, 0x40000040 ;  /* 0x4000004000077882 */ /* 0x000fe20000000000 */
[----:B------:R-:W-:-:S05]  /*4540*/  UMOV UR10, UR17 ;  /* 0x00000011000a7c82 */ /* 0x000fca0008000000 */
[----:B------:R-:W1:Y:S01]  /*4550*/  MUFU.TANH R20, R20 ;  /* 0x0000001400147308 */ /* 0x000e620000002400 */
[----:B--2---:R-:W-:-:S07]  /*4560*/  FMNMX.FTZ R67, R15, R66, !PT ;  /* 0x000000420f437209 */ /* 0x004fce0007810000 */
[----:B------:R-:W2:Y:S01]  /*4570*/  MUFU.TANH R24, R24 ;  /* 0x0000001800187308 */ /* 0x000ea20000002400 */
[----:B0-----:R-:W-:-:S07]  /*4580*/  FMNMX.FTZ R69, R21, R68, !PT ;  /* 0x0000004415457209 */ /* 0x001fce0007810000 */
[----:B------:R-:W0:Y:S01]  /*4590*/  MUFU.TANH R25, R25 ;  /* 0x0000001900197308 */ /* 0x000e220000002400 */
[----:B-1----:R-:W-:-:S07]  /*45a0*/  FMNMX.FTZ R66, R20, R67, !PT ;  /* 0x0000004314427209 */ /* 0x002fce0007810000 */
[----:B------:R-:W1:Y:S01]  /*45b0*/  MUFU.TANH R27, R27 ;  /* 0x0000001b001b7308 */ /* 0x000e620000002400 */
[----:B--2---:R-:W-:-:S07]  /*45c0*/  FMNMX.FTZ R68, R24, R69, !PT ;  /* 0x0000004518447209 */ /* 0x004fce0007810000 */
[----:B------:R-:W2:Y:S01]  /*45d0*/  MUFU.TANH R26, R26 ;  /* 0x0000001a001a7308 */ /* 0x000ea20000002400 */
[----:B0-----:R-:W-:Y:S01]  /*45e0*/  FMNMX.FTZ R67, R25, R66, !PT ;  /* 0x0000004219437209 */ /* 0x001fe20007810000 */
[----:B------:R-:W-:-:S06]  /*45f0*/  FMUL.FTZ R66, R0, R77 ;  /* 0x0000004d00427220 */ /* 0x000fcc0000410000 */
[----:B------:R-:W0:Y:S01]  /*4600*/  MUFU.TANH R28, R28 ;  /* 0x0000001c001c7308 */ /* 0x000e220000002400 */
[----:B-1----:R-:W-:-:S07]  /*4610*/  FMNMX.FTZ R69, R27, R68, !PT ;  /* 0x000000441b457209 */ /* 0x002fce0007810000 */
[----:B------:R-:W1:Y:S01]  /*4620*/  MUFU.TANH R29, R29 ;  /* 0x0000001d001d7308 */ /* 0x000e620000002400 */
[----:B--2---:R-:W-:Y:S01]  /*4630*/  FMNMX.FTZ R68, R26, R67, !PT ;  /* 0x000000431a447209 */ /* 0x004fe20007810000 */
[----:B------:R-:W-:Y:S02]  /*4640*/  WARPGROUP.DEPBAR.LE gsb0, 0x0 ;  /* 0x00008000000079c5 */ /* 0x000fe40000010000 */
[----:B------:R-:W-:-:S06]  /*4650*/  WARPGROUP.ARRIVE ;  /* 0x00000000000079c5 */ /* 0x000fcc0000000000 */
[----:B------:R-:W2:Y:S01]  /*4660*/  S2R R151, SR_TID.X ;  /* 0x0000000000977919 */ /* 0x000ea20000002100 */
[----:B------:R-:W3:Y:S01]  /*4670*/  MUFU.TANH R31, R31 ;  /* 0x0000001f001f7308 */ /* 0x000ee20000002400 */
[----:B0-----:R-:W-:Y:S01]  /*4680*/  FMNMX.FTZ R70, R28, R69, !PT ;  /* 0x000000451c467209 */ /* 0x001fe20007810000 */
[----:B------:R-:W-:Y:S01]  /*4690*/  QGMMA.64x96x32.F32.E4M3.E4M3 R88, R136, gdesc[UR4], R88, gsb0 ;  /* 0x0160000488587df3 */ /* 0x000fe20008000858 */
[----:B------:R-:W-:Y:S01]  /*46a0*/  UIADD3 UR6, UR11, 0x4, URZ ;  /* 0x000000040b067890 */ /* 0x000fe2000fffe03f */
[----:B------:R-:W-:-:S04]  /*46b0*/  UMOV UR7, 0x40000040 ;  /* 0x4000004000077882 */ /* 0x000fc80000000000 */
[----:B------:R-:W0:Y:S01]  /*46c0*/  MUFU.TANH R30, R30 ;  /* 0x0000001e001e7308 */ /* 0x000e220000002400 */
[----:B-1----:R-:W-:Y:S01]  /*46d0*/  FMNMX.FTZ R67, R29, R68, !PT ;  /* 0x000000441d437209 */ /* 0x002fe20007810000 */
[----:B------:R-:W-:-:S06]  /*46e0*/  FMUL.FTZ R68, R0, R78 ;  /* 0x0000004e00447220 */ /* 0x000fcc0000410000 */
[----:B------:R-:W1:Y:S01]  /*46f0*/  MUFU.TANH R32, R32 ;  /* 0x0000002000207308 */ /* 0x000e620000002400 */
[----:B---3--:R-:W-:-:S07]  /*4700*/  FMNMX.FTZ R69, R31, R70, !PT ;  /* 0x000000461f457209 */ /* 0x008fce0007810000 */
[----:B------:R-:W3:Y:S01]  /*4710*/  MUFU.TANH R33, R33 ;  /* 0x0000002100217308 */ /* 0x000ee20000002400 */
[----:B0-----:R-:W-:Y:S02]  /*4720*/  FMNMX.FTZ R70, R30, R67, !PT ;  /* 0x000000431e467209 */ /* 0x001fe40007810000 */
[----:B--2---:R-:W-:-:S05]  /*4730*/  LOP3.LUT P1, RZ, R151, 0x7f, RZ, 0xc0, !PT ;  /* 0x0000007f97ff7812 */ /* 0x004fca000782c0ff */
[----:B------:R-:W0:Y:S01]  /*4740*/  MUFU.TANH R35, R35 ;  /* 0x0000002300237308 */ /* 0x000e220000002400 */
[----:B-1----:R-:W-:Y:S01]  /*4750*/  FMNMX.FTZ R72, R32, R69, !PT ;  /* 0x0000004520487209 */ /* 0x002fe20007810000 */
[----:B------:R-:W-:-:S06]  /*4760*/  FMUL.FTZ R69, R0, R79 ;  /* 0x0000004f00457220 */ /* 0x000fcc0000410000 */
[----:B------:R-:W1:Y:S01]  /*4770*/  MUFU.TANH R34, R34 ;  /* 0x0000002200227308 */ /* 0x000e620000002400 */
[----:B---3--:R-:W-:-:S07]  /*4780*/  FMNMX.FTZ R67, R33, R70, !PT ;  /* 0x0000004621437209 */ /* 0x008fce0007810000 */
        /* <DEDUP_REMOVED lines=21> */
[----:B------:R-:W-:-:S04]  /*48e0*/  WARPGROUP.ARRIVE ;  /* 0x00000000000079c5 */ /* 0x000fc80000000000 */
[----:B------:R-:W2:Y:S01]  /*48f0*/  MUFU.TANH R45, R45 ;  /* 0x0000002d002d7308 */ /* 0x000ea20000002400 */
[----:B0-----:R-:W-:Y:S01]  /*4900*/  FMNMX.FTZ R72, R42, R67, !PT ;  /* 0x000000432a487209 */ /* 0x001fe20007810000 */
[----:B------:R-:W-:Y:S01]  /*4910*/  QGMMA.64x96x32.F32.E4M3.E4M3 R88, R140, gdesc[UR4], R88, gsb0 ;  /* 0x016000048c587df3 */ /* 0x000fe20008000858 */
[----:B------:R-:W-:Y:S01]  /*4920*/  UIADD3 UR6, UR11, 0x6, URZ ;  /* 0x000000060b067890 */ /* 0x000fe2000fffe03f */
[----:B------:R-:W-:-:S04]  /*4930*/  UMOV UR7, 0x40000040 ;  /* 0x4000004000077882 */ /* 0x000fc80000000000 */
[----:B------:R-:W0:Y:S01]  /*4940*/  MUFU.TANH R47, R47 ;  /* 0x0000002f002f7308 */ /* 0x000e220000002400 */
[----:B-1----:R-:W-:-:S07]  /*4950*/  FMNMX.FTZ R74, R44, R73, !PT ;  /* 0x000000492c4a7209 */ /* 0x002fce0007810000 */
[----:B------:R-:W1:Y:S01]  /*4960*/  MUFU.TANH R46, R46 ;  /* 0x0000002e002e7308 */ /* 0x000e620000002400 */
[----:B--2---:R-:W-:Y:S01]  /*4970*/  FMNMX.FTZ R67, R45, R72, !PT ;  /* 0x000000482d437209 */ /* 0x004fe20007810000 */
[----:B------:R-:W-:-:S06]  /*4980*/  FMUL.FTZ R72, R0, R82 ;  /* 0x0000005200487220 */ /* 0x000fcc0000410000 */
[----:B------:R-:W2:Y:S01]  /*4990*/  MUFU.TANH R48, R48 ;  /* 0x0000003000307308 */ /* 0x000ea20000002400 */
[----:B0-----:R-:W-:-:S07]  /*49a0*/  FMNMX.FTZ R73, R47, R74, !PT ;  /* 0x0000004a2f497209 */ /* 0x001fce0007810000 */
        /* <DEDUP_REMOVED lines=29> */
[----:B------:R-:W-:Y:S06]  /*4b80*/  QGMMA.64x96x32.F32.E4M3.E4M3 R88, R144, gdesc[UR4], R88, gsb0 ;  /* 0x0160000490587df3 */ /* 0x000fec0008000858 */
        /* <DEDUP_REMOVED lines=8> */
[----:B-1----:R-:W-:Y:S01]  /*4c10*/  FMNMX.FTZ R79, R63, R78, !PT ;  /* 0x0000004e3f4f7209 */ /* 0x002fe20007810000 */
[----:B------:R-:W-:-:S06]  /*4c20*/  FMUL.FTZ R78, R0, R87 ;  /* 0x00000057004e7220 */ /* 0x000fcc0000410000 */
        /* <DEDUP_REMOVED lines=19> */
[----:B--2---:R-:W-:Y:S01]  /*4d60*/  FMNMX.FTZ R80, R73, R80, !PT ;  /* 0x0000005049507209 */ /* 0x004fe20007810000 */
[----:B------:R-:W-:-:S06]  /*4d70*/  WARPGROUP.DEPBAR.LE gsb0, 0x0 ;  /* 0x00008000000079c5 */ /* 0x000fcc0000010000 */
[----:B------:R-:W2:Y:S01]  /*4d80*/  MUFU.TANH R76, R76 ;  /* 0x0000004c004c7308 */ /* 0x000ea20000002400 */
[----:B0-----:R-:W-:-:S07]  /*4d90*/  FMNMX.FTZ R67, R75, R74, !PT ;  /* 0x0000004a4b437209 */ /* 0x001fce0007810000 */
[----:B------:R-:W0:Y:S01]  /*4da0*/  MUFU.TANH R78, R78 ;  /* 0x0000004e004e7308 */ /* 0x000e220000002400 */
[----:B-1----:R-:W-:Y:S02]  /*4db0*/  FMNMX.FTZ R79, R77, R80, !PT ;  /* 0x000000504d4f7209 */ /* 0x002fe40007810000 */
[----:B--2---:R-:W-:-:S05]  /*4dc0*/  FMNMX.FTZ R80, R76, R67, !PT ;  /* 0x000000434c507209 */ /* 0x004fca0007810000 */
[----:B------:R-:W1:Y:S01]  /*4dd0*/  SHFL.BFLY PT, R67, R80, 0x2, 0x1f ;  /* 0x0c401f0050437f89 */ /* 0x000e6200000e0000 */
[----:B0-----:R-:W-:-:S05]  /*4de0*/  FMNMX.FTZ R79, R78, R79, !PT ;  /* 0x0000004f4e4f7209 */ /* 0x001fca0007810000 */
[----:B------:R-:W0:Y:S01]  /*4df0*/  SHFL.BFLY PT, R74, R79, 0x2, 0x1f ;  /* 0x0c401f004f4a7f89 */ /* 0x000e2200000e0000 */
[----:B-1----:R-:W-:Y:S02]  /*4e00*/  FMNMX.FTZ R81, R80, R67, !PT ;  /* 0x0000004350517209 */ /* 0x002fe40007810000 */
[----:B0-----:R-:W-:Y:S01]  /*4e10*/  FMNMX.FTZ R82, R79, R74, !PT ;  /* 0x0000004a4f527209 */ /* 0x001fe20007810000 */
[----:B------:R-:W-:Y:S02]  /*4e20*/  IMAD.U32 R79, RZ, RZ, UR10 ;  /* 0x0000000aff4f7e24 */ /* 0x000fe4000f8e00ff */
[----:B------:R-:W0:Y:S04]  /*4e30*/  SHFL.BFLY PT, R74, R81, 0x1, 0x1f ;  /* 0x0c201f00514a7f89 */ /* 0x000e2800000e0000 */
[----:B------:R-:W1:Y:S01]  /*4e40*/  SHFL.BFLY PT, R67, R82, 0x1, 0x1f ;  /* 0x0c201f0052437f89 */ /* 0x000e6200000e0000 */
[----:B0-----:R-:W-:-:S02]  /*4e50*/  FMNMX.FTZ R74, R81, R74, !PT ;  /* 0x0000004a514a7209 */ /* 0x001fc40007810000 */
[----:B-1----:R-:W-:-:S03]  /*4e60*/  FMNMX.FTZ R67, R82, R67, !PT ;  /* 0x0000004352437209 */ /* 0x002fc60007810000 */
[C---:B------:R-:W-:Y:S01]  /*4e70*/  FFMA.FTZ R79, R74.reuse, R79, -8 ;  /* 0xc10000004a4f7423 */ /* 0x040fe2000001004f */
[----:B------:R-:W-:-:S03]  /*4e80*/  FADD.FTZ R3, -R74, R3 ;  /* 0x000000034a037221 */ /* 0x000fc60000010100 */
[--C-:B------:R-:W-:Y:S01]  /*4e90*/  FFMA.FTZ R81, R8, UR10, -R79.reuse ;  /* 0x0000000a08517c23 */ /* 0x100fe2000801084f */
[----:B------:R-:W-:-:S01]  /*4ea0*/  FFMA.FTZ R8, R7, UR10, -R79 ;  /* 0x0000000a07087c23 */ /* 0x000fc2000801084f */
[--C-:B------:R-:W-:Y:S01]  /*4eb0*/  FFMA.FTZ R7, R11, UR10, -R79.reuse ;  /* 0x0000000a0b077c23 */ /* 0x100fe2000801084f */
[----:B------:R-:W-:-:S01]  /*4ec0*/  FFMA.FTZ R11, R15, UR10, -R79 ;  /* 0x0000000a0f0b7c23 */ /* 0x000fc2000801084f */
[--C-:B------:R-:W-:Y:S01]  /*4ed0*/  FFMA.FTZ R15, R25, UR10, -R79.reuse ;  /* 0x0000000a190f7c23 */ /* 0x100fe2000801084f */
[----:B------:R-:W-:-:S01]  /*4ee0*/  FFMA.FTZ R25, R29, UR10, -R79 ;  /* 0x0000000a1d197c23 */ /* 0x000fc2000801084f */
[--C-:B------:R-:W-:Y:S01]  /*4ef0*/  FFMA.FTZ R29, R33, UR10, -R79.reuse ;  /* 0x0000000a211d7c23 */ /* 0x100fe2000801084f */
[----:B------:R-:W-:-:S01]  /*4f00*/  FFMA.FTZ R33, R37, UR10, -R79 ;  /* 0x0000000a25217c23 */ /* 0x000fc2000801084f */
[--C-:B------:R-:W-:Y:S01]  /*4f10*/  FFMA.FTZ R37, R41, UR10, -R79.reuse ;  /* 0x0000000a29257c23 */ /* 0x100fe2000801084f */
[----:B------:R-:W-:Y:S01]  /*4f20*/  FMUL.FTZ R80, R3, UR10 ;  /* 0x0000000a03507c20 */ /* 0x000fe20008410000 */
[--C-:B------:R-:W-:Y:S01]  /*4f30*/  FFMA.FTZ R41, R45, UR10, -R79.reuse ;  /* 0x0000000a2d297c23 */ /* 0x100fe2000801084f */
[----:B------:R-:W-:-:S01]  /*4f40*/  FFMA.FTZ R45, R49, UR10, -R79 ;  /* 0x0000000a312d7c23 */ /* 0x000fc2000801084f */
[----:B------:R-:W-:Y:S01]  /*4f50*/  FFMA.FTZ R49, R53, UR10, -R79 ;  /* 0x0000000a35317c23 */ /* 0x000fe2000801084f */
[----:B------:R-:W-:-:S01]  /*4f60*/  FADD.FTZ R3, -R67, R6 ;  /* 0x0000000643037221 */ /* 0x000fc20000010100 */
[--C-:B------:R-:W-:Y:S01]  /*4f70*/  FFMA.FTZ R53, R57, UR10, -R79.reuse ;  /* 0x0000000a39357c23 */ /* 0x100fe2000801084f */
[----:B------:R0:W-:Y:S01]  /*4f80*/  MUFU.EX2 R6, R80 ;  /* 0x0000005000067308 */ /* 0x0001e20000000800 */
[----:B------:R-:W-:-:S01]  /*4f90*/  FFMA.FTZ R57, R61, UR10, -R79 ;  /* 0x0000000a3d397c23 */ /* 0x000fc2000801084f */
[--C-:B------:R-:W-:Y:S01]  /*4fa0*/  FFMA.FTZ R61, R65, UR10, -R79.reuse ;  /* 0x0000000a413d7c23 */ /* 0x100fe2000801084f */
[----:B------:R-:W-:-:S01]  /*4fb0*/  FFMA.FTZ R65, R70, UR10, -R79 ;  /* 0x0000000a46417c23 */ /* 0x000fc2000801084f */
[--C-:B------:R-:W-:Y:S01]  /*4fc0*/  FFMA.FTZ R70, R71, UR10, -R79.reuse ;  /* 0x0000000a47467c23 */ /* 0x100fe2000801084f */
[----:B------:R-:W-:-:S01]  /*4fd0*/  FFMA.FTZ R71, R75, UR10, -R79 ;  /* 0x0000000a4b477c23 */ /* 0x000fc2000801084f */
[----:B------:R-:W-:Y:S01]  /*4fe0*/  FMUL.FTZ R3, R3, UR10 ;  /* 0x0000000a03037c20 */ /* 0x000fe20008410000 */
[----:B------:R-:W-:-:S01]  /*4ff0*/  FFMA.FTZ R12, R12, UR10, -R79 ;  /* 0x0000000a0c0c7c23 */ /* 0x000fc2000801084f */
[----:B------:R-:W1:Y:S01]  /*5000*/  MUFU.EX2 R81, R81 ;  /* 0x0000005100517308 */ /* 0x000e620000000800 */
[----:B0-----:R-:W-:-:S02]  /*5010*/  IMAD.U32 R80, RZ, RZ, UR10 ;  /* 0x0000000aff507e24 */ /* 0x001fc4000f8e00ff */
[--C-:B------:R-:W-:Y:S01]  /*5020*/  FFMA.FTZ R20, R20, UR10, -R79.reuse ;  /* 0x0000000a14147c23 */ /* 0x100fe2000801084f */
[----:B------:R-:W-:-:S01]  /*5030*/  FFMA.FTZ R26, R26, UR10, -R79 ;  /* 0x0000000a1a1a7c23 */ /* 0x000fc2000801084f */
[----:B------:R-:W-:Y:S01]  /*5040*/  FFMA.FTZ R30, R30, UR10, -R79 ;  /* 0x0000000a1e1e7c23 */ /* 0x000fe2000801084f */
[----:B------:R-:W-:-:S01]  /*5050*/  FFMA.FTZ R75, R67, R80, -8 ;  /* 0xc1000000434b7423 */ /* 0x000fc20000010050 */
[--C-:B------:R-:W-:Y:S01]  /*5060*/  FFMA.FTZ R34, R34, UR10, -R79.reuse ;  /* 0x0000000a22227c23 */ /* 0x100fe2000801084f */
[----:B------:R-:W-:-:S01]  /*5070*/  FFMA.FTZ R38, R38, UR10, -R79 ;  /* 0x0000000a26267c23 */ /* 0x000fc2000801084f */
        /* <DEDUP_REMOVED lines=8> */
[----:B------:R-:W0:Y:S01]  /*5100*/  MUFU.EX2 R80, R80 ;  /* 0x0000005000507308 */ /* 0x000e220000000800 */
[----:B-1----:R-:W-:-:S01]  /*5110*/  FFMA.FTZ R5, R6, R5, R81 ;  /* 0x0000000506057223 */ /* 0x002fc20000010051 */
[--C-:B------:R-:W-:Y:S01]  /*5120*/  FFMA.FTZ R27, R28, UR10, -R75.reuse ;  /* 0x0000000a1c1b7c23 */ /* 0x100fe2000801084b */
[----:B------:R-:W-:-:S01]  /*5130*/  FFMA.FTZ R28, R31, UR10, -R75 ;  /* 0x0000000a1f1c7c23 */ /* 0x000fc2000801084b */
[--C-:B------:R-:W-:Y:S01]  /*5140*/  FFMA.FTZ R31, R32, UR10, -R75.reuse ;  /* 0x0000000a201f7c23 */ /* 0x100fe2000801084b */
[----:B------:R-:W-:-:S01]  /*5150*/  FFMA.FTZ R32, R35, UR10, -R75 ;  /* 0x0000000a23207c23 */ /* 0x000fc2000801084b */
[----:B------:R-:W-:Y:S01]  /*5160*/  FFMA.FTZ R35, R36, UR10, -R75 ;  /* 0x0000000a24237c23 */ /* 0x000fe2000801084b */
[----:B------:R-:W-:-:S01]  /*5170*/  FFMA.FTZ R42, R42, UR10, -R79 ;  /* 0x0000000a2a2a7c23 */ /* 0x000fc2000801084f */
[----:B------:R-:W1:Y:S01]  /*5180*/  MUFU.EX2 R8, R8 ;  /* 0x0000000800087308 */ /* 0x000e620000000800 */
[----:B------:R-:W-:-:S01]  /*5190*/  FFMA.FTZ R46, R46, UR10, -R79 ;  /* 0x0000000a2e2e7c23 */ /* 0x000fc2000801084f */
[--C-:B------:R-:W-:Y:S01]  /*51a0*/  FFMA.FTZ R50, R50, UR10, -R79.reuse ;  /* 0x0000000a32327c23 */ /* 0x100fe2000801084f */
[----:B------:R-:W-:-:S01]  /*51b0*/  FFMA.FTZ R54, R54, UR10, -R79 ;  /* 0x0000000a36367c23 */ /* 0x000fc2000801084f */
[--C-:B------:R-:W-:Y:S01]  /*51c0*/  FFMA.FTZ R58, R58, UR10, -R79.reuse ;  /* 0x0000000a3a3a7c23 */ /* 0x100fe2000801084f */
[----:B------:R-:W-:-:S01]  /*51d0*/  FFMA.FTZ R62, R62, UR10, -R79 ;  /* 0x0000000a3e3e7c23 */ /* 0x000fc2000801084f */
[--C-:B------:R-:W-:Y:S01]  /*51e0*/  FFMA.FTZ R66, R66, UR10, -R79.reuse ;  /* 0x0000000a42427c23 */ /* 0x100fe2000801084f */
[----:B------:R-:W-:-:S01]  /*51f0*/  FFMA.FTZ R76, R76, UR10, -R79 ;  /* 0x0000000a4c4c7c23 */ /* 0x000fc2000801084f */
[----:B------:R-:W2:Y:S01]  /*5200*/  MUFU.EX2 R9, R9 ;  /* 0x0000000900097308 */ /* 0x000ea20000000800 */
[----:B0-----:R-:W-:-:S01]  /*5210*/  FFMA.FTZ R4, R3, R4, R80 ;  /* 0x0000000403047223 */ /* 0x001fc20000010050 */
[--C-:B------:R-:W-:Y:S01]  /*5220*/  FFMA.FTZ R36, R39, UR10, -R75.reuse ;  /* 0x0000000a27247c23 */ /* 0x100fe2000801084b */
[----:B------:R-:W-:-:S01]  /*5230*/  FFMA.FTZ R39, R40, UR10, -R75 ;  /* 0x0000000a28277c23 */ /* 0x000fc2000801084b */
[--C-:B------:R-:W-:Y:S01]  /*5240*/  FFMA.FTZ R40, R43, UR10, -R75.reuse ;  /* 0x0000000a2b287c23 */ /* 0x100fe2000801084b */
[----:B------:R-:W-:-:S01]  /*5250*/  FFMA.FTZ R43, R44, UR10, -R75 ;  /* 0x0000000a2c2b7c23 */ /* 0x000fc2000801084b */
[--C-:B------:R-:W-:Y:S01]  /*5260*/  FFMA.FTZ R44, R47, UR10, -R75.reuse ;  /* 0x0000000a2f2c7c23 */ /* 0x100fe2000801084b */
[----:B------:R-:W-:-:S01]  /*5270*/  FFMA.FTZ R47, R48, UR10, -R75 ;  /* 0x0000000a302f7c23 */ /* 0x000fc2000801084b */
[----:B------:R-:W0:Y:S01]  /*5280*/  MUFU.EX2 R7, R7 ;  /* 0x0000000700077308 */ /* 0x000e220000000800 */
[----:B-1----:R-:W-:-:S01]  /*5290*/  FADD.FTZ R82, R8, R5 ;  /* 0x0000000508527221 */ /* 0x002fc20000010000 */
[--C-:B------:R-:W-:Y:S01]  /*52a0*/  FFMA.FTZ R48, R51, UR10, -R75.reuse ;  /* 0x0000000a33307c23 */ /* 0x100fe2000801084b */
[----:B------:R-:W-:-:S01]  /*52b0*/  FFMA.FTZ R51, R52, UR10, -R75 ;  /* 0x0000000a34337c23 */ /* 0x000fc2000801084b */
[--C-:B------:R-:W-:Y:S01]  /*52c0*/  FFMA.FTZ R52, R55, UR10, -R75.reuse ;  /* 0x0000000a37347c23 */ /* 0x100fe2000801084b */
[----:B------:R-:W-:-:S01]  /*52d0*/  FFMA.FTZ R69, R69, UR10, -R75 ;  /* 0x0000000a45457c23 */ /* 0x000fc2000801084b */
[----:B------:R-:W-:-:S02]  /*52e0*/  FFMA.FTZ R73, R73, UR10, -R75 ;  /* 0x0000000a49497c23 */ /* 0x000fc4000801084b */
[----:B------:R-:W1:Y:S01]  /*52f0*/  MUFU.EX2 R10, R10 ;  /* 0x0000000a000a7308 */ /* 0x000e620000000800 */
[----:B--2---:R-:W-:-:S07]  /*5300*/  FADD.FTZ R5, R9, R4 ;  /* 0x0000000409057221 */ /* 0x004fce0000010000 */
[----:B------:R-:W2:Y:S01]  /*5310*/  MUFU.EX2 R12, R12 ;  /* 0x0000000c000c7308 */ /* 0x000ea20000000800 */
[----:B0-----:R-:W-:-:S07]  /*5320*/  FADD.FTZ R79, R7, R82 ;  /* 0x00000052074f7221 */ /* 0x001fce0000010000 */
[----:B------:R-:W0:Y:S01]  /*5330*/  MUFU.EX2 R13, R13 ;  /* 0x0000000d000d7308 */ /* 0x000e220000000800 */
[----:B-1----:R-:W-:-:S07]  /*5340*/  FADD.FTZ R4, R10, R5 ;  /* 0x000000050a047221 */ /* 0x002fce0000010000 */
        /* <DEDUP_REMOVED lines=9> */
[----:B0-----:R-:W-:-:S01]  /*53e0*/  FADD.FTZ R82, R20, R55 ;  /* 0x0000003714527221 */ /* 0x001fc20000010000 */
[--C-:B------:R-:W-:Y:S01]  /*53f0*/  FFMA.FTZ R55, R56, UR10, -R75.reuse ;  /* 0x0000000a38377c23 */ /* 0x100fe2000801084b */
[----:B------:R-:W-:-:S05]  /*5400*/  FFMA.FTZ R56, R59, UR10, -R75 ;  /* 0x0000000a3b387c23 */ /* 0x000fca000801084b */
        /* <DEDUP_REMOVED lines=15> */
[----:B--2---:R-:W-:-:S01]  /*5500*/  FADD.FTZ R82, R30, R59 ;  /* 0x0000003b1e527221 */ /* 0x004fc20000010000 */
[--C-:B------:R-:W-:Y:S01]  /*5510*/  FFMA.FTZ R59, R60, UR10, -R75.reuse ;  /* 0x0000000a3c3b7c23 */ /* 0x100fe2000801084b */
[----:B------:R-:W-:-:S05]  /*5520*/  FFMA.FTZ R60, R63, UR10, -R75 ;  /* 0x0000000a3f3c7c23 */ /* 0x000fca000801084b */
        /* <DEDUP_REMOVED lines=15> */
[----:B-1----:R-:W-:-:S01]  /*5620*/  FADD.FTZ R82, R38, R63 ;  /* 0x0000003f26527221 */ /* 0x002fc20000010000 */
[--C-:B------:R-:W-:Y:S01]  /*5630*/  FFMA.FTZ R63, R64, UR10, -R75.reuse ;  /* 0x0000000a403f7c23 */ /* 0x100fe2000801084b */
[----:B------:R-:W-:-:S05]  /*5640*/  FFMA.FTZ R64, R68, UR10, -R75 ;  /* 0x0000000a44407c23 */ /* 0x000fca000801084b */
        /* <DEDUP_REMOVED lines=20> */
[----:B------:R-:W-:-:S06]  /*5790*/  FFMA.FTZ R68, R72, UR10, -R75 ;  /* 0x0000000a48447c23 */ /* 0x000fcc000801084b */
        /* <DEDUP_REMOVED lines=23> */
[----:B-1----:R-:W-:-:S01]  /*5910*/  FADD.FTZ R5, R59, R4 ;  /* 0x000000043b057221 */ /* 0x002fc20000010000 */
[----:B------:R-:W-:-:S05]  /*5920*/  MOV R4, UR20 ;  /* 0x0000001400047c02 */ /* 0x000fca0008000f00 */
[----:B------:R-:W-:Y:S01]  /*5930*/  @!P1 VIADD R4, R4, 0x19c40 ;  /* 0x00019c4004049836 */ /* 0x000fe20000000000 */
[----:B------:R-:W1:Y:S01]  /*5940*/  MUFU.EX2 R62, R62 ;  /* 0x0000003e003e7308 */ /* 0x000e620000000800 */
[----:B--2---:R-:W-:-:S03]  /*5950*/  FADD.FTZ R77, R57, R82 ;  /* 0x00000052394d7221 */ /* 0x004fc60000010000 */
[----:B------:R-:W-:-:S04]  /*5960*/  @!P1 PRMT R4, RZ, 0x654, R4 ;  /* 0x00000654ff049816 */ /* 0x000fc80000000004 */
[----:B------:R-:W2:Y:S01]  /*5970*/  MUFU.EX2 R63, R63 ;  /* 0x0000003f003f7308 */ /* 0x000ea20000000800 */
[----:B0-----:R-:W-:-:S01]  /*5980*/  FADD.FTZ R82, R60, R5 ;  /* 0x000000053c527221 */ /* 0x001fc20000010000 */
[----:B------:R0:W-:Y:S06]  /*5990*/  @!P1 SYNCS.ARRIVE.TRANS64.RED.A1T0 RZ, [R4+URZ], RZ ;  /* 0x000000ff04ff99a7 */ /* 0x0001ec000810043f */
[----:B------:R-:W3:Y:S01]  /*59a0*/  MUFU.EX2 R61, R61 ;  /* 0x0000003d003d7308 */ /* 0x000ee20000000800 */
[----:B-1----:R-:W-:-:S07]  /*59b0*/  FADD.FTZ R84, R62, R77 ;  /* 0x0000004d3e547221 */ /* 0x002fce0000010000 */
[----:B------:R-:W1:Y:S01]  /*59c0*/  MUFU.EX2 R64, R64 ;  /* 0x0000004000407308 */ /* 0x000e620000000800 */
[----:B--2---:R-:W-:-:S07]  /*59d0*/  FADD.FTZ R5, R63, R82 ;  /* 0x000000523f057221 */ /* 0x004fce0000010000 */
[----:B------:R-:W0:Y:S01]  /*59e0*/  MUFU.EX2 R66, R66 ;  /* 0x0000004200427308 */ /* 0x000e220000000800 */
[----:B---3--:R-:W-:-:S07]  /*59f0*/  FADD.FTZ R77, R61, R84 ;  /* 0x000000543d4d7221 */ /* 0x008fce0000010000 */
[----:B------:R-:W2:Y:S01]  /*5a00*/  MUFU.EX2 R69, R69 ;  /* 0x0000004500457308 */ /* 0x000ea20000000800 */
[----:B-1----:R-:W-:-:S07]  /*5a10*/  FADD.FTZ R78, R64, R5 ;  /* 0x00000005404e7221 */ /* 0x002fce0000010000 */
[----:B------:R-:W1:Y:S01]  /*5a20*/  MUFU.EX2 R65, R65 ;  /* 0x0000004100417308 */ /* 0x000e620000000800 */
[----:B0-----:R-:W-:-:S07]  /*5a30*/  FADD.FTZ R4, R66, R77 ;  /* 0x0000004d42047221 */ /* 0x001fce0000010000 */
[----:B------:R-:W0:Y:S01]  /*5a40*/  MUFU.EX2 R68, R68 ;  /* 0x0000004400447308 */ /* 0x000e220000000800 */
[----:B--2---:R-:W-:-:S07]  /*5a50*/  FADD.FTZ R5, R69, R78 ;  /* 0x0000004e45057221 */ /* 0x004fce0000010000 */
        /* <DEDUP_REMOVED lines=11> */
[----:B--2---:R-:W-:-:S01]  /*5b10*/  FADD.FTZ R4, R72, R5 ;  /* 0x0000000548047221 */ /* 0x004fc20000010000 */
[----:B-1----:R-:W-:-:S03]  /*5b20*/  FADD.FTZ R5, R76, R77 ;  /* 0x0000004d4c057221 */ /* 0x002fc60000010000 */
[----:B0-----:R-:W-:Y:S01]  /*5b30*/  FADD.FTZ R4, R75, R4 ;  /* 0x000000044b047221 */ /* 0x001fe20000010000 */
[----:B------:R-:W-:Y:S06]  /*5b40*/  @!P0 BRA `(.L_x_24) ;  /* 0x0000000000048947 */ /* 0x000fec0003800000 */
[----:B------:R-:W-:Y:S01]  /*5b50*/  BPT.TRAP 0x1 ;  /* 0x000000040000795c */ /* 0x000fe20000300000 */
.L_x_24:
[----:B------:R-:W-:Y:S01]  /*5b60*/  UIADD3 UR6, UR14, 0x19c60, URZ ;  /* 0x00019c600e067890 */ /* 0x000fe2000fffe03f */
[----:B------:R-:W-:Y:S01]  /*5b70*/  ISETP.LT.AND P1, PT, RZ, UR46, PT ;  /* 0x0000002eff007c0c */ /* 0x000fe2000bf21270 */
[----:B------:R-:W-:Y:S01]  /*5b80*/  UIADD3 UR7, UR46, -0x1, URZ ;  /* 0xffffffff2e077890 */ /* 0x000fe2000fffe03f */
[----:B------:R-:W-:Y:S01]  /*5b90*/  F2FP.SATFINITE.E4M3.F32.PACK_AB_MERGE_C R7, R12, R7, RZ ;  /* 0x000000070c07723e */ /* 0x000fe200048070ff */
[----:B------:R-:W-:Y:S01]  /*5ba0*/  UPRMT UR6, UR40, 0x654, UR6 ;  /* 0x0000065428067896 */ /* 0x000fe20008000006 */
[----:B------:R-:W-:Y:S01]  /*5bb0*/  F2FP.SATFINITE.E4M3.F32.PACK_AB_MERGE_C R10, R13, R10, RZ ;  /* 0x0000000a0d0a723e */ /* 0x000fe200048070ff */
[----:B------:R-:W-:Y:S01]  /*5bc0*/  UMOV UR18, UR37 ;  /* 0x0000002500127c82 */ /* 0x000fe20008000000 */
[----:B------:R-:W-:Y:S01]  /*5bd0*/  F2FP.SATFINITE.E4M3.F32.PACK_AB_MERGE_C R15, R26, R15, RZ ;  /* 0x0000000f1a0f723e */ /* 0x000fe200048070ff */
[----:B------:R-:W-:Y:S01]  /*5be0*/  UMOV UR19, UR38 ;  /* 0x0000002600137c82 */ /* 0x000fe20008000000 */
[----:B------:R-:W-:Y:S01]  /*5bf0*/  F2FP.SATFINITE.E4M3.F32.PACK_AB_MERGE_C R24, R27, R24, RZ ;  /* 0x000000181b18723e */ /* 0x000fe200048070ff */
[----:B------:R-:W-:Y:S01]  /*5c00*/  UMOV UR46, UR7 ;  /* 0x00000007002e7c82 */ /* 0x000fe20008000000 */
[----:B------:R-:W-:Y:S01]  /*5c10*/  F2FP.SATFINITE.E4M3.F32.PACK_AB_MERGE_C R29, R34, R29, RZ ;  /* 0x0000001d221d723e */ /* 0x000fe200048070ff */
[----:B------:R-:W-:Y:S01]  /*5c20*/  FMUL.FTZ R88, R88, R6 ;  /* 0x0000000658587220 */ /* 0x000fe20000410000 */
[----:B------:R-:W-:Y:S01]  /*5c30*/  F2FP.SATFINITE.E4M3.F32.PACK_AB_MERGE_C R32, R35, R32, RZ ;  /* 0x000000202320723e */ /* 0x000fe200048070ff */
[----:B------:R-:W-:Y:S01]  /*5c40*/  SYNCS.ARRIVE.TRANS64.RED.A1T0 RZ, [UR6], RZ ;  /* 0x000000ffffff79a7 */ /* 0x000fe20008100406 */
[----:B------:R-:W-:Y:S01]  /*5c50*/  F2FP.SATFINITE.E4M3.F32.PACK_AB_MERGE_C R37, R42, R37, RZ ;  /* 0x000000252a25723e */ /* 0x000fe200048070ff */
[----:B------:R-:W-:Y:S01]  /*5c60*/  FMUL.FTZ R89, R89, R6 ;  /* 0x0000000659597220 */ /* 0x000fe20000410000 */
[----:B------:R-:W-:Y:S01]  /*5c70*/  F2FP.SATFINITE.E4M3.F32.PACK_AB_MERGE_C R40, R43, R40, RZ ;  /* 0x000000282b28723e */ /* 0x000fe200048070ff */
[-C--:B------:R-:W-:Y:S01]  /*5c80*/  FMUL.FTZ R92, R92, R6.reuse ;  /* 0x000000065c5c7220 */ /* 0x080fe20000410000 */
        /* <DEDUP_REMOVED lines=28> */
[----:B------:R-:W-:Y:S01]  /*5e50*/  FMUL.FTZ R133, R133, R6 ;  /* 0x0000000685857220 */ /* 0x000fe20000410000 */
        /* <DEDUP_REMOVED lines=24> */
[----:B------:R-:W-:Y:S01]  /*5fe0*/  F2FP.SATFINITE.E4M3.F32.PACK_AB_MERGE_C R148, R8, R81, R7 ;  /* 0x000000510894723e */ /* 0x000fe20004807007 */
[----:B------:R-:W-:Y:S01]  /*5ff0*/  IMAD.MOV.U32 R6, RZ, RZ, R67 ;  /* 0x000000ffff067224 */ /* 0x000fe200078e0043 */
[----:B------:R-:W-:Y:S01]  /*6000*/  F2FP.SATFINITE.E4M3.F32.PACK_AB_MERGE_C R149, R9, R80, R10 ;  /* 0x000000500995723e */ /* 0x000fe2000480700a */
[----:B------:R-:W-:Y:S01]  /*6010*/  IMAD.MOV.U32 R3, RZ, RZ, R74 ;  /* 0x000000ffff037224 */ /* 0x000fe200078e004a */
[----:B------:R-:W-:-:S02]  /*6020*/  F2FP.SATFINITE.E4M3.F32.PACK_AB_MERGE_C R150, R20, R11, R15 ;  /* 0x0000000b1496723e */ /* 0x000fc4000480700f */
[----:B------:R-:W-:Y:S02]  /*6030*/  F2FP.SATFINITE.E4M3.F32.PACK_AB_MERGE_C R151, R21, R14, R24 ;  /* 0x0000000e1597723e */ /* 0x000fe40004807018 */
[----:B------:R-:W-:Y:S02]  /*6040*/  F2FP.SATFINITE.E4M3.F32.PACK_AB_MERGE_C R136, R30, R25, R29 ;  /* 0x000000191e88723e */ /* 0x000fe4000480701d */
[----:B------:R-:W-:Y:S02]  /*6050*/  F2FP.SATFINITE.E4M3.F32.PACK_AB_MERGE_C R137, R31, R28, R32 ;  /* 0x0000001c1f89723e */ /* 0x000fe40004807020 */
[----:B------:R-:W-:Y:S02]  /*6060*/  F2FP.SATFINITE.E4M3.F32.PACK_AB_MERGE_C R138, R38, R33, R37 ;  /* 0x00000021268a723e */ /* 0x000fe40004807025 */
[----:B------:R-:W-:Y:S02]  /*6070*/  F2FP.SATFINITE.E4M3.F32.PACK_AB_MERGE_C R139, R39, R36, R40 ;  /* 0x00000024278b723e */ /* 0x000fe40004807028 */
[----:B------:R-:W-:-:S02]  /*6080*/  F2FP.SATFINITE.E4M3.F32.PACK_AB_MERGE_C R140, R46, R41, R45 ;  /* 0x000000292e8c723e */ /* 0x000fc4000480702d */
[----:B------:R-:W-:Y:S02]  /*6090*/  F2FP.SATFINITE.E4M3.F32.PACK_AB_MERGE_C R141, R47, R44, R48 ;  /* 0x0000002c2f8d723e */ /* 0x000fe40004807030 */
[----:B------:R-:W-:Y:S02]  /*60a0*/  F2FP.SATFINITE.E4M3.F32.PACK_AB_MERGE_C R142, R54, R49, R53 ;  /* 0x00000031368e723e */ /* 0x000fe40004807035 */
[----:B------:R-:W-:Y:S02]  /*60b0*/  F2FP.SATFINITE.E4M3.F32.PACK_AB_MERGE_C R143, R55, R52, R56 ;  /* 0x00000034378f723e */ /* 0x000fe40004807038 */
[----:B------:R-:W-:Y:S02]  /*60c0*/  F2FP.SATFINITE.E4M3.F32.PACK_AB_MERGE_C R144, R62, R57, R61 ;  /* 0x000000393e90723e */ /* 0x000fe4000480703d */
[----:B------:R-:W-:Y:S02]  /*60d0*/  F2FP.SATFINITE.E4M3.F32.PACK_AB_MERGE_C R145, R63, R60, R64 ;  /* 0x0000003c3f91723e */ /* 0x000fe40004807040 */
[----:B------:R-:W-:-:S02]  /*60e0*/  F2FP.SATFINITE.E4M3.F32.PACK_AB_MERGE_C R146, R70, R65, R71 ;  /* 0x000000414692723e */ /* 0x000fc40004807047 */
[----:B------:R-:W-:Y:S01]  /*60f0*/  F2FP.SATFINITE.E4M3.F32.PACK_AB_MERGE_C R147, R73, R68, R72 ;  /* 0x000000444993723e */ /* 0x000fe20004807048 */
[----:B------:R-:W-:Y:S06]  /*6100*/  @P1 BRA `(.L_x_25) ;  /* 0xffffffdc00181947 */ /* 0x000fec000383ffff */
.L_x_15:
[----:B------:R-:W-:Y:S06]  /*6110*/  BAR.ARV 0x8, 0x200 ;  /* 0x0208000000007b1d */ /* 0x000fec0000002000 */
[----:B------:R-:W-:Y:S05]  /*6120*/  @!P0 BRA `(.L_x_26) ;  /* 0x0000000000048947 */ /* 0x000fea0003800000 */
[----:B------:R-:W-:Y:S01]  /*6130*/  BPT.TRAP 0x1 ;  /* 0x000000040000795c */ /* 0x000fe20000300000 */
.L_x_26:
[----:B------:R-:W-:Y:S01]  /*6140*/  ULEA UR4, UR38, UR43, 0x3 ;  /* 0x0000002b26047291 */ /* 0x000fe2000f8e183f */
[----:B------:R-:W-:-:S05]  /*6150*/  IMAD.U32 R0, RZ, RZ, UR37 ;  /* 0x00000025ff007e24 */ /* 0x000fca000f8e00ff */
[----:B------:R-:W-:-:S04]  /*6160*/  SHF.L.U32 R0, R0, 0x1f, RZ ;  /* 0x0000001f00007819 */ /* 0x000fc800000006ff */
[----:B------:R0:W1:Y:S01]  /*6170*/  SYNCS.PHASECHK.TRANS64.TRYWAIT P1, [UR4+0x19c50], R0 ;  /* 0x019c5000ff0075a7 */ /* 0x0000620008020144 */
[----:B------:R-:W-:Y:S05]  /*6180*/  @!P0 BRA `(.L_x_27) ;  /* 0x0000000000048947 */ /* 0x000fea0003800000 */
[----:B------:R-:W-:Y:S01]  /*6190*/  BPT.TRAP 0x1 ;  /* 0x000000040000795c */ /* 0x000fe20000300000 */
.L_x_27:
[----:B-1----:R-:W-:Y:S05]  /*61a0*/  @P1 BRA `(.L_x_28) ;  /* 0x0000000000081947 */ /* 0x002fea0003800000 */
[----:B------:R-:W1:Y:S02]  /*61b0*/  SYNCS.PHASECHK.TRANS64.TRYWAIT P1, [UR4+0x19c50], R0 ;  /* 0x019c5000ff0075a7 */ /* 0x000e640008020144 */
[----:B-1----:R-:W-:Y:S05]  /*61c0*/  @!P1 BRA `(.L_x_29) ;  /* 0x0000005000d49947 */ /* 0x002fea0003800000 */
.L_x_28:
[----:B------:R-:W-:Y:S01]  /*61d0*/  ULDC.64 UR8, c[0x0][0x9a0] ;  /* 0x0002680000087ab9 */ /* 0x000fe20000000a00 */
[----:B------:R-:W-:Y:S01]  /*61e0*/  UIADD3 UR5, UR43, 0x3000, URZ ;  /* 0x000030002b057890 */ /* 0x000fe2000fffe03f */
[----:B------:R-:W-:Y:S01]  /*61f0*/  WARPGROUP.ARRIVE ;  /* 0x00000000000079c5 */ /* 0x000fe20000000000 */
[----:B------:R-:W-:Y:S01]  /*6200*/  UISETP.NE.U32.AND UP0, UPT, UR8, URZ, UPT ;  /* 0x0000003f0800728c */ /* 0x000fe2000bf05070 */
[----:B------:R-:W-:Y:S01]  /*6210*/  IMAD.MOV.U32 R8, RZ, RZ, 0x3f800000 ;  /* 0x3f800000ff087424 */ /* 0x000fe200078e00ff */
[----:B------:R-:W-:Y:S02]  /*6220*/  USHF.R.U32.HI UR5, URZ, 0x4, UR5 ;  /* 0x000000043f057899 */ /* 0x000fe40008011605 */
[----:B------:R-:W-:Y:S02]  /*6230*/  UISETP.NE.AND.EX UP0, UPT, UR9, URZ, UPT, UP0 ;  /* 0x0000003f0900728c */ /* 0x000fe4000bf05300 */
[----:B------:R-:W-:-:S04]  /*6240*/  ULOP3.LUT UR5, UR5, 0x3fff, URZ, 0xc0, !UPT ;  /* 0x00003fff05057892 */ /* 0x000fc8000f8ec03f */
[----:B------:R-:W-:Y:S01]  /*6250*/  ULOP3.LUT UR11, UR5, 0x10000, URZ, 0xfc, !UPT ;  /* 0x00010000050b7892 */ /* 0x000fe2000f8efc3f */
[----:B------:R-:W-:-:S04]  /*6260*/  PLOP3.LUT P1, PT, PT, PT, UP0, 0x80, 0x0 ;  /* 0x000000000000781c */ /* 0x000fc80003f2f008 */
[----:B------:R-:W-:Y:S02]  /*6270*/  @UP0 USHF.R.S32.HI UR5, URZ, 0x1f, UR44 ;  /* 0x0000001f3f050899 */ /* 0x000fe4000801142c */
[----:B------:R-:W-:Y:S01]  /*6280*/  @UP0 UIADD3 UR14, -UR44, URZ, URZ ;  /* 0x0000003f2c0e0290 */ /* 0x000fe2000fffe13f */
[----:B------:R-:W-:Y:S01]  /*6290*/  @UP0 ULDC.64 UR6, c[0x0][0x9c8] ;  /* 0x0002720000060ab9 */ /* 0x000fe20000000a00 */
[----:B------:R-:W-:Y:S01]  /*62a0*/  @UP0 ULDC UR15, c[0x0][0xc44] ;  /* 0x00031100000f0ab9 */ /* 0x000fe20000000800 */
[----:B------:R-:W-:Y:S02]  /*62b0*/  @UP0 UIMAD UR5, UR5, UR6, URZ ;  /* 0x00000006050502a4 */ /* 0x000fe4000f8e023f */
[----:B------:R-:W-:Y:S02]  /*62c0*/  @UP0 UIMAD UR16, UR15, UR14, UR41 ;  /* 0x0000000e0f1002a4 */ /* 0x000fe4000f8e0229 */
[----:B------:R-:W-:Y:S02]  /*62d0*/  @UP0 UIMAD.WIDE.U32 UR12, UR44, UR6, URZ ;  /* 0x000000062c0c02a5 */ /* 0x000fe4000f8e003f */
[----:B------:R-:W-:-:S02]  /*62e0*/  @UP0 UIMAD UR6, UR44, UR7, UR5 ;  /* 0x000000072c0602a4 */ /* 0x000fc4000f8e0205 */
[----:B------:R-:W-:Y:S02]  /*62f0*/  @UP0 USHF.R.S32.HI UR7, URZ, 0x1f, UR16 ;  /* 0x0000001f3f070899 */ /* 0x000fe40008011410 */
[----:B------:R-:W-:Y:S01]  /*6300*/  UIMAD UR5, UR38, 0x300, UR11 ;  /* 0x00000300260578a4 */ /* 0x000fe2000f8e020b */
[----:B------:R-:W-:Y:S01]  /*6310*/  @UP0 ULDC.64 UR14, c[0x0][0x9d0] ;  /* 0x00027400000e0ab9 */ /* 0x000fe20000000a00 */
[----:B------:R-:W-:Y:S02]  /*6320*/  @UP0 UIADD3 UR13, UR13, UR6, URZ ;  /* 0x000000060d0d0290 */ /* 0x000fe4000fffe03f */
[----:B------:R-:W-:-:S03]  /*6330*/  @UP0 UIMAD UR11, UR7, UR14, URZ ;  /* 0x0000000e070b02a4 */ /* 0x000fc6000f8e023f */
[----:B------:R-:W-:Y:S01]  /*6340*/  UMOV UR6, UR5 ;  /* 0x0000000500067c82 */ /* 0x000fe20008000000 */
[----:B------:R-:W-:Y:S01]  /*6350*/  UMOV UR7, 0x40000040 ;  /* 0x4000004000077882 */ /* 0x000fe20000000000 */
[----:B------:R-:W-:Y:S01]  /*6360*/  @UP0 UIMAD UR11, UR16, UR15, UR11 ;  /* 0x0000000f100b02a4 */ /* 0x000fe2000f8e020b */
[----:B------:R-:W-:Y:S01]  /*6370*/  QGMMA.64x96x32.F32.E4M3.E4M3 R88, R148, gdesc[UR4], R88, gsb0 ;  /* 0x0160000494587df3 */ /* 0x000fe20008000858 */
[----:B------:R-:W-:-:S04]  /*6380*/  @UP0 UIMAD.WIDE.U32 UR12, UR16, UR14, UR12 ;  /* 0x0000000e100c02a5 */ /* 0x000fc8000f8e000c */
[----:B------:R-:W-:Y:S02]  /*6390*/  @UP0 UIADD3 UR6, UR13, UR11, URZ ;  /* 0x0000000b0d060290 */ /* 0x000fe4000fffe03f */
[----:B------:R-:W-:-:S04]  /*63a0*/  @UP0 ULEA UR8, UP1, UR12, UR8, 0x2 ;  /* 0x000000080c080291 */ /* 0x000fc8000f82103f */
[----:B------:R-:W-:Y:S02]  /*63b0*/  @UP0 ULEA.HI.X UR9, UR12, UR9, UR6, 0x2, UP1 ;  /* 0x000000090c090291 */ /* 0x000fe400088f1406 */
[----:B------:R-:W-:-:S04]  /*63c0*/  IMAD.U32 R6, RZ, RZ, UR8 ;  /* 0x00000008ff067e24 */ /* 0x000fc8000f8e00ff */
[----:B------:R-:W-:-:S05]  /*63d0*/  IMAD.U32 R7, RZ, RZ, UR9 ;  /* 0x00000009ff077e24 */ /* 0x000fca000f8e00ff */
[----:B------:R2:W3:Y:S01]  /*63e0*/  @P1 LDG.E R8, desc[UR52][R6.64] ;  /* 0x0000003406081981 */ /* 0x0004e2000c1e1900 */
[----:B------:R-:W-:Y:S01]  /*63f0*/  UIADD3 UR6, UR5, 0x2, URZ ;  /* 0x0000000205067890 */ /* 0x000fe2000fffe03f */
[----:B------:R-:W-:Y:S01]  /*6400*/  UMOV UR7, 0x40000040 ;  /* 0x4000004000077882 */ /* 0x000fe20000000000 */
[----:B------:R-:W-:Y:S02]  /*6410*/  WARPGROUP.DEPBAR.LE gsb0, 0x0 ;  /* 0x00008000000079c5 */ /* 0x000fe40000010000 */
[----:B------:R-:W-:-:S06]  /*6420*/  WARPGROUP.ARRIVE ;  /* 0x00000000000079c5 */ /* 0x000fcc0000000000 */
[----:B------:R-:W-:Y:S01]  /*6430*/  QGMMA.64x96x32.F32.E4M3.E4M3 R88, R136, gdesc[UR4], R88, gsb0 ;  /* 0x0160000488587df3 */ /* 0x000fe20008000858 */
[----:B------:R-:W-:Y:S01]  /*6440*/  UIADD3 UR6, UR5, 0x4, URZ ;  /* 0x0000000405067890 */ /* 0x000fe2000fffe03f */
[----:B------:R-:W-:Y:S01]  /*6450*/  UMOV UR7, 0x40000040 ;  /* 0x4000004000077882 */ /* 0x000fe20000000000 */
[----:B01----:R-:W0:Y:S04]  /*6460*/  SHFL.BFLY PT, R0, R5, 0x2, 0x1f ;  /* 0x0c401f0005007f89 */ /* 0x003e2800000e0000 */
[----:B------:R-:W1:Y:S01]  /*6470*/  SHFL.BFLY PT, R9, R4, 0x2, 0x1f ;  /* 0x0c401f0004097f89 */ /* 0x000e6200000e0000 */
[----:B------:R-:W-:Y:S02]  /*6480*/  WARPGROUP.DEPBAR.LE gsb0, 0x0 ;  /* 0x00008000000079c5 */ /* 0x000fe40000010000 */
[----:B------:R-:W-:-:S06]  /*6490*/  WARPGROUP.ARRIVE ;  /* 0x00000000000079c5 */ /* 0x000fcc0000000000 */
[----:B------:R-:W-:Y:S01]  /*64a0*/  QGMMA.64x96x32.F32.E4M3.E4M3 R88, R140, gdesc[UR4], R88, gsb0 ;  /* 0x016000048c587df3 */ /* 0x000fe20008000858 */
[----:B------:R-:W-:Y:S01]  /*64b0*/  UIADD3 UR6, UR5, 0x6, URZ ;  /* 0x0000000605067890 */ /* 0x000fe2000fffe03f */
[----:B------:R-:W-:Y:S01]  /*64c0*/  UMOV UR7, 0x40000040 ;  /* 0x4000004000077882 */ /* 0x000fe20000000000 */
[----:B0-----:R-:W-:-:S01]  /*64d0*/  FADD.FTZ R0, R0, R5 ;  /* 0x0000000500007221 */ /* 0x001fc20000010000 */
[----:B-1----:R-:W-:-:S04]  /*64e0*/  FADD.FTZ R9, R9, R4 ;  /* 0x0000000409097221 */ /* 0x002fc80000010000 */
[----:B------:R-:W0:Y:S04]  /*64f0*/  SHFL.BFLY PT, R3, R0, 0x1, 0x1f ;  /* 0x0c201f0000037f89 */ /* 0x000e2800000e0000 */
[----:B--2---:R-:W1:Y:S01]  /*6500*/  SHFL.BFLY PT, R6, R9, 0x1, 0x1f ;  /* 0x0c201f0009067f89 */ /* 0x004e6200000e0000 */
[----:B------:R-:W-:Y:S02]  /*6510*/  IMAD.MOV.U32 R5, RZ, RZ, RZ ;  /* 0x000000ffff057224 */ /* 0x000fe400078e00ff */
[----:B0-----:R-:W-:Y:S01]  /*6520*/  FADD.FTZ R7, R0, R3 ;  /* 0x0000000300077221 */ /* 0x001fe20000010000 */
[----:B-1----:R-:W-:-:S04]  /*6530*/  FADD.FTZ R10, R9, R6 ;  /* 0x00000006090a7221 */ /* 0x002fc80000010000 */
[C---:B------:R-:W-:Y:S01]  /*6540*/  FSETP.NE.FTZ.AND P1, PT, R7.reuse, RZ, PT ;  /* 0x000000ff0700720b */ /* 0x040fe20003f35000 */
[----:B------:R-:W-:Y:S01]  /*6550*/  FMUL.FTZ R11, R7, 0.00390625 ;  /* 0x3b800000070b7820 */ /* 0x000fe20000410000 */
[----:B------:R-:W-:-:S04]  /*6560*/  FMUL.FTZ R12, R10, 0.00390625 ;  /* 0x3b8000000a0c7820 */ /* 0x000fc80000410000 */
[----:B------:R-:W-:Y:S02]  /*6570*/  FSETP.NE.FTZ.AND P2, PT, R11, RZ, PT ;  /* 0x000000ff0b00720b */ /* 0x000fe40003f55000 */
[----:B------:R-:W-:Y:S01]  /*6580*/  FSETP.NE.FTZ.AND P3, PT, R12, RZ, PT ;  /* 0x000000ff0c00720b */ /* 0x000fe20003f75000 */
[----:B------:R-:W-:Y:S02]  /*6590*/  WARPGROUP.DEPBAR.LE gsb0, 0x0 ;  /* 0x00008000000079c5 */ /* 0x000fe40000010000 */
[----:B------:R-:W-:-:S06]  /*65a0*/  WARPGROUP.ARRIVE ;  /* 0x00000000000079c5 */ /* 0x000fcc0000000000 */
[----:B------:R-:W-:Y:S01]  /*65b0*/  QGMMA.64x96x32.F32.E4M3.E4M3 R88, R144, gdesc[UR4], R88, gsb0 ;  /* 0x0160000490587df3 */ /* 0x000fe20008000858 */
[----:B------:R-:W-:Y:S01]  /*65c0*/  @P1 MUFU.RCP R5, R7 ;  /* 0x0000000700051308 */ /* 0x000fe20000001000 */
[----:B------:R-:W-:Y:S01]  /*65d0*/  FSETP.NE.FTZ.AND P1, PT, R10, RZ, PT ;  /* 0x000000ff0a00720b */ /* 0x000fe20003f35000 */
[----:B------:R-:W-:-:S06]  /*65e0*/  IMAD.MOV.U32 R9, RZ, RZ, RZ ;  /* 0x000000ffff097224 */ /* 0x000fcc00078e00ff */
[----:B------:R-:W0:Y:S08]  /*65f0*/  @P2 MUFU.LG2 R4, R11 ;  /* 0x0000000b00042308 */ /* 0x000e300000000c00 */
[----:B------:R-:W1:Y:S08]  /*6600*/  @P3 MUFU.LG2 R6, R12 ;  /* 0x0000000c00063308 */ /* 0x000e700000000c00 */
[----:B------:R-:W2:Y:S01]  /*6610*/  @P1 MUFU.RCP R9, R10 ;  /* 0x0000000a00091308 */ /* 0x000ea20000001000 */
[----:B------:R-:W-:-:S02]  /*6620*/  IMAD.U32 R13, RZ, RZ, UR10 ;  /* 0x0000000aff0d7e24 */ /* 0x000fc4000f8e00ff */
[----:B------:R-:W-:Y:S02]  /*6630*/  IMAD.U32 R14, RZ, RZ, UR10 ;  /* 0x0000000aff0e7e24 */ /* 0x000fe4000f8e00ff */
[----:B0-----:R-:W-:Y:S01]  /*6640*/  @P2 FMUL.FTZ R4, R4, 0.69314718246459960938 ;  /* 0x3f31721804042820 */ /* 0x001fe20000410000 */
[----:B------:R-:W-:Y:S01]  /*6650*/  @P2 FMUL.FTZ R7, R13, 0.69314718246459960938 ;  /* 0x3f3172180d072820 */ /* 0x000fe20000410000 */
[----:B------:R-:W-:Y:S01]  /*6660*/  @P3 FMUL.FTZ R13, R14, 0.69314718246459960938 ;  /* 0x3f3172180e0d3820 */ /* 0x000fe20000410000 */
[----:B-1----:R-:W-:Y:S01]  /*6670*/  @P3 FMUL.FTZ R6, R6, 0.69314718246459960938 ;  /* 0x3f31721806063820 */ /* 0x002fe20000410000 */
[----:B------:R-:W-:Y:S02]  /*6680*/  IMAD.MOV.U32 R3, RZ, RZ, -0x800000 ;  /* 0xff800000ff037424 */ /* 0x000fe400078e00ff */
[----:B------:R-:W-:Y:S01]  /*6690*/  @P2 FFMA.FTZ R3, R7, R74, R4 ;  /* 0x0000004a07032223 */ /* 0x000fe20000010004 */
[----:B------:R-:W-:Y:S02]  /*66a0*/  IMAD.MOV.U32 R0, RZ, RZ, -0x800000 ;  /* 0xff800000ff007424 */ /* 0x000fe400078e00ff */
[----:B------:R-:W-:Y:S01]  /*66b0*/  @P3 FFMA.FTZ R0, R13, R67, R6 ;  /* 0x000000430d003223 */ /* 0x000fe20000010006 */
[-C--:B---3--:R-:W-:Y:S01]  /*66c0*/  FMUL.FTZ R56, R5, R8.reuse ;  /* 0x0000000805387220 */ /* 0x088fe20000410000 */
[----:B--2---:R-:W-:Y:S01]  /*66d0*/  FMUL.FTZ R58, R9, R8 ;  /* 0x00000008093a7220 */ /* 0x004fe20000410000 */
[----:B------:R-:W-:-:S02]  /*66e0*/  WARPGROUP.DEPBAR.LE gsb0, 0x0 ;  /* 0x00008000000079c5 */ /* 0x000fc40000010000 */
[----:B------:R-:W-:Y:S05]  /*66f0*/  @!P0 BRA `(.L_x_30) ;  /* 0x0000000000048947 */ /* 0x000fea0003800000 */
[----:B------:R-:W-:Y:S01]  /*6700*/  BPT.TRAP 0x1 ;  /* 0x000000040000795c */ /* 0x000fe20000300000 */
.L_x_30:
[----:B------:R-:W0:Y:S01]  /*6710*/  S2R R59, SR_TID.X ;  /* 0x00000000003b7919 */ /* 0x000e220000002100 */
[----:B------:R-:W-:Y:S01]  /*6720*/  ULDC.64 UR6, c[0x4][0x38] ;  /* 0x01000e0000067ab9 */ /* 0x000fe20000000a00 */
[----:B------:R-:W1:Y:S01]  /*6730*/  S2UR UR5, SR_SWINHI ;  /* 0x00000000000579c3 */ /* 0x000e620000002f00 */
        /* <DEDUP_REMOVED lines=28> */
[----:B------:R-:W-:Y:S01]  /*6900*/  FMUL.FTZ R11, R95, R58 ;  /* 0x0000003a5f0b7220 */ /* 0x000fe20000410000 */
[----:B0-----:R-:W-:-:S02]  /*6910*/  IMAD.SHL.U32 R4, R59, 0x4, RZ ;  /* 0x000000043b047824 */ /* 0x001fc400078e00ff */
[-C--:B------:R-:W-:Y:S01]  /*6920*/  FMUL.FTZ R12, R91, R58.reuse ;  /* 0x0000003a5b0c7220 */ /* 0x080fe20000410000 */
[-C--:B------:R-:W-:Y:S01]  /*6930*/  FMUL.FTZ R15, R102, R58.reuse ;  /* 0x0000003a660f7220 */ /* 0x080fe20000410000 */
[-C--:B------:R-:W-:Y:S01]  /*6940*/  FMUL.FTZ R20, R98, R58.reuse ;  /* 0x0000003a62147220 */ /* 0x080fe20000410000 */
[-C--:B------:R-:W-:Y:S01]  /*6950*/  FMUL.FTZ R25, R103, R58.reuse ;  /* 0x0000003a67197220 */ /* 0x080fe20000410000 */
[----:B------:R-:W-:Y:S01]  /*6960*/  LOP3.LUT R4, R4, 0xc, RZ, 0xc0, !PT ;  /* 0x0000000c04047812 */ /* 0x000fe200078ec0ff */
[-C--:B------:R-:W-:Y:S01]  /*6970*/  FMUL.FTZ R26, R99, R58.reuse ;  /* 0x0000003a631a7220 */ /* 0x080fe20000410000 */
[-C--:B------:R-:W-:Y:S01]  /*6980*/  FMUL.FTZ R37, R118, R58.reuse ;  /* 0x0000003a76257220 */ /* 0x080fe20000410000 */
[-C--:B------:R-:W-:Y:S01]  /*6990*/  FMUL.FTZ R38, R114, R58.reuse ;  /* 0x0000003a72267220 */ /* 0x080fe20000410000 */
[----:B------:R-:W-:Y:S01]  /*69a0*/  IADD3 R4, P0, R4, UR6, RZ ;  /* 0x0000000604047c10 */ /* 0x000fe2000ff1e0ff */
[-C--:B------:R-:W-:Y:S01]  /*69b0*/  FMUL.FTZ R41, R119, R58.reuse ;  /* 0x0000003a77297220 */ /* 0x080fe20000410000 */
[-C--:B------:R-:W-:Y:S01]  /*69c0*/  FMUL.FTZ R42, R115, R58.reuse ;  /* 0x0000003a732a7220 */ /* 0x080fe20000410000 */
[-C--:B------:R-:W-:Y:S01]  /*69d0*/  FMUL.FTZ R45, R126, R58.reuse ;  /* 0x0000003a7e2d7220 */ /* 0x080fe20000410000 */
[----:B------:R-:W-:Y:S01]  /*69e0*/  FMUL.FTZ R46, R122, R58 ;  /* 0x0000003a7a2e7220 */ /* 0x000fe20000410000 */
[----:B------:R-:W-:-:S02]  /*69f0*/  IMAD.X R5, RZ, RZ, UR7, P0 ;  /* 0x00000007ff057e24 */ /* 0x000fc400080e06ff */
[-C--:B------:R-:W-:Y:S01]  /*6a00*/  FMUL.FTZ R49, R127, R58.reuse ;  /* 0x0000003a7f317220 */ /* 0x080fe20000410000 */
[-C--:B------:R-:W-:Y:S01]  /*6a10*/  FMUL.FTZ R50, R123, R58.reuse ;  /* 0x0000003a7b327220 */ /* 0x080fe20000410000 */
[-C--:B------:R-:W-:Y:S01]  /*6a20*/  FMUL.FTZ R53, R134, R58.reuse ;  /* 0x0000003a86357220 */ /* 0x080fe20000410000 */
[----:B------:R-:W-:Y:S01]  /*6a30*/  FMUL.FTZ R54, R130, R58 ;  /* 0x0000003a82367220 */ /* 0x000fe20000410000 */
[----:B------:R0:W2:Y:S01]  /*6a40*/  LDG.E.CONSTANT R4, desc[UR52][R4.64] ;  /* 0x0000003404047981 */ /* 0x0000a2000c1e9900 */
[----:B------:R-:W-:Y:S01]  /*6a50*/  F2FP.BF16.F32.PACK_AB R34, R33, R34 ;  /* 0x000000222122723e */ /* 0x000fe200000010ff */
[----:B------:R-:W-:Y:S01]  /*6a60*/  FMUL.FTZ R56, R129, R56 ;  /* 0x0000003881387220 */ /* 0x000fe20000410000 */
[----:B------:R-:W-:Y:S01]  /*6a70*/  F2FP.BF16.F32.PACK_AB R29, R29, R30 ;  /* 0x0000001e1d1d723e */ /* 0x000fe200000010ff */
[----:B------:R-:W-:Y:S01]  /*6a80*/  FMUL.FTZ R57, R135, R58 ;  /* 0x0000003a87397220 */ /* 0x000fe20000410000 */
[----:B------:R-:W-:Y:S01]  /*6a90*/  F2FP.BF16.F32.PACK_AB R27, R27, R28 ;  /* 0x0000001c1b1b723e */ /* 0x000fe200000010ff */
[----:B------:R-:W-:Y:S01]  /*6aa0*/  UMOV UR6, UR43 ;  /* 0x0000002b00067c82 */ /* 0x000fe20008000000 */
[----:B-1----:R-:W-:Y:S01]  /*6ab0*/  UMOV UR7, UR5 ;  /* 0x0000000500077c82 */ /* 0x002fe20008000000 */
[----:B------:R-:W-:Y:S01]  /*6ac0*/  F2FP.BF16.F32.PACK_AB R32, R31, R32 ;  /* 0x000000201f20723e */ /* 0x000fe200000010ff */
[----:B------:R-:W-:Y:S01]  /*6ad0*/  IMAD.U32 R33, RZ, RZ, UR7 ;  /* 0x00000007ff217e24 */ /* 0x000fe2000f8e00ff */
[----:B------:R-:W-:Y:S01]  /*6ae0*/  F2FP.BF16.F32.PACK_AB R36, R35, R36 ;  /* 0x000000242324723e */ /* 0x000fe200000010ff */
[-C--:B0-----:R-:W-:Y:S01]  /*6af0*/  FMUL.FTZ R5, R94, R58.reuse ;  /* 0x0000003a5e057220 */ /* 0x081fe20000410000 */
[----:B------:R-:W-:Y:S01]  /*6b00*/  FMUL.FTZ R58, R131, R58 ;  /* 0x0000003a833a7220 */ /* 0x000fe20000410000 */
[----:B------:R-:W-:Y:S01]  /*6b10*/  F2FP.BF16.F32.PACK_AB R56, R55, R56 ;  /* 0x000000383738723e */ /* 0x000fe200000010ff */
[----:B------:R-:W0:Y:S01]  /*6b20*/  LDC R81, c[0x0][0xc38] ;  /* 0x00030e00ff517b82 */ /* 0x000e220000000800 */
[----:B------:R-:W-:Y:S01]  /*6b30*/  F2FP.BF16.F32.PACK_AB R39, R39, R40 ;  /* 0x000000282727723e */ /* 0x000fe200000010ff */
[----:B------:R-:W-:Y:S01]  /*6b40*/  UIADD3 UR5, -UR44, URZ, URZ ;  /* 0x0000003f2c057290 */ /* 0x000fe2000fffe13f */
[----:B------:R-:W-:Y:S01]  /*6b50*/  F2FP.BF16.F32.PACK_AB R8, R5, R8 ;  /* 0x000000080508723e */ /* 0x000fe200000010ff */
[----:B------:R-:W-:Y:S01]  /*6b60*/  ULDC.64 UR8, c[0x0][0xb90] ;  /* 0x0002e40000087ab9 */ /* 0x000fe20000000a00 */
[----:B------:R-:W-:Y:S01]  /*6b70*/  LOP3.LUT P0, R5, R59, 0x3, RZ, 0xc0, !PT ;  /* 0x000000033b057812 */ /* 0x000fe2000780c0ff */
[----:B------:R-:W-:Y:S01]  /*6b80*/  USHF.R.S32.HI UR14, URZ, 0x1f, UR44 ;  /* 0x0000001f3f0e7899 */ /* 0x000fe2000801142c */
[----:B------:R-:W-:Y:S01]  /*6b90*/  F2FP.BF16.F32.PACK_AB R6, R6, R7 ;  /* 0x000000070606723e */ /* 0x000fe200000010ff */
[----:B------:R-:W-:Y:S01]  /*6ba0*/  ULDC.64 UR10, c[0x0][0xb98] ;  /* 0x0002e600000a7ab9 */ /* 0x000fe20000000a00 */
[----:B------:R-:W-:Y:S01]  /*6bb0*/  ISETP.EQ.OR P0, PT, R5, 0x3, !P0 ;  /* 0x000000030500780c */ /* 0x000fe20004702670 */
[----:B------:R-:W-:Y:S01]  /*6bc0*/  UIADD3 UR4, UR4, 0x19c60, URZ ;  /* 0x00019c6004047890 */ /* 0x000fe2000fffe03f */
[----:B------:R-:W-:-:S02]  /*6bd0*/  F2FP.BF16.F32.PACK_AB R7, R37, R38 ;  /* 0x000000262507723e */ /* 0x000fc400000010ff */
[----:B------:R-:W-:Y:S01]  /*6be0*/  SEL R67, R29, R34, P0 ;  /* 0x000000221d437207 */ /* 0x000fe20000000000 */
[----:B------:R-:W-:Y:S01]  /*6bf0*/  UPRMT UR4, UR40, 0x654, UR4 ;  /* 0x0000065428047896 */ /* 0x000fe20008000004 */
[----:B------:R-:W-:Y:S02]  /*6c00*/  SEL R69, R34, R29, P0 ;  /* 0x0000001d22457207 */ /* 0x000fe40000000000 */
[----:B------:R-:W1:Y:S01]  /*6c10*/  LDC R34, c[0x0][0xbe8] ;  /* 0x0002fa00ff227b82 */ /* 0x000e620000000800 */
[----:B------:R-:W-:Y:S02]  /*6c20*/  SEL R55, R27, R32, P0 ;  /* 0x000000201b377207 */ /* 0x000fe40000000000 */
[----:B------:R-:W-:Y:S02]  /*6c30*/  SEL R35, R32, R27, P0 ;  /* 0x0000001b20237207 */ /* 0x000fe40000000000 */
[----:B------:R-:W-:Y:S01]  /*6c40*/  MOV R32, UR6 ;  /* 0x0000000600207c02 */ /* 0x000fe20008000f00 */
[----:B------:R-:W-:Y:S01]  /*6c50*/  ULDC UR6, c[0x0][0xc44] ;  /* 0x0003110000067ab9 */ /* 0x000fe20000000800 */
[----:B------:R-:W-:Y:S01]  /*6c60*/  F2FP.BF16.F32.PACK_AB R58, R57, R58 ;  /* 0x0000003a393a723e */ /* 0x000fe200000010ff */
[----:B------:R-:W-:Y:S01]  /*6c70*/  UIMAD UR13, UR6, UR5, UR41 ;  /* 0x00000005060d72a4 */ /* 0x000fe2000f8e0229 */
[----:B------:R-:W-:Y:S01]  /*6c80*/  SEL R57, R36, R39, P0 ;  /* 0x0000002724397207 */ /* 0x000fe20000000000 */
[----:B------:R-:W-:Y:S01]  /*6c90*/  SYNCS.ARRIVE.TRANS64.RED.A1T0 RZ, [UR4], RZ ;  /* 0x000000ffffff79a7 */ /* 0x000fe20008100404 */
[----:B------:R-:W-:Y:S01]  /*6ca0*/  SEL R38, R39, R36, P0 ;  /* 0x0000002427267207 */ /* 0x000fe20000000000 */
[----:B------:R-:W-:Y:S01]  /*6cb0*/  IMAD.WIDE R36, R154, 0x2, R32 ;  /* 0x000000029a247825 */ /* 0x000fe200078e0220 */
[----:B------:R-:W-:Y:S01]  /*6cc0*/  F2FP.BF16.F32.PACK_AB R42, R41, R42 ;  /* 0x0000002a292a723e */ /* 0x000fe200000010ff */
[----:B------:R-:W-:Y:S01]  /*6cd0*/  USHF.R.S32.HI UR12, URZ, 0x1f, UR13 ;  /* 0x0000001f3f0c7899 */ /* 0x000fe2000801140d */
[----:B------:R-:W-:Y:S01]  /*6ce0*/  F2FP.BF16.F32.PACK_AB R13, R13, R14 ;  /* 0x0000000e0d0d723e */ /* 0x000fe200000010ff */
[----:B------:R-:W-:Y:S01]  /*6cf0*/  UIMAD.WIDE.U32 UR6, UR13, UR8, URZ ;  /* 0x000000080d0672a5 */ /* 0x000fe2000f8e003f */
[----:B------:R-:W-:Y:S01]  /*6d00*/  IADD3 R29, P2, R36, 0x6000, RZ ;  /* 0x00006000241d7810 */ /* 0x000fe20007f5e0ff */
[----:B------:R-:W-:Y:S01]  /*6d10*/  UIMAD UR5, UR12, UR8, URZ ;  /* 0x000000080c0572a4 */ /* 0x000fe2000f8e023f */
[----:B------:R-:W-:Y:S01]  /*6d20*/  SEL R71, R7, R42, P0 ;  /* 0x0000002a07477207 */ /* 0x000fe20000000000 */
[----:B------:R-:W-:Y:S01]  /*6d30*/  UIMAD UR8, UR14, UR10, URZ ;  /* 0x0000000a0e0872a4 */ /* 0x000fe2000f8e023f */
[----:B------:R-:W-:Y:S01]  /*6d40*/  SEL R73, R42, R7, P0 ;  /* 0x000000072a497207 */ /* 0x000fe20000000000 */
[----:B------:R-:W-:Y:S01]  /*6d50*/  IMAD R7, R19, 0x20, R2 ;  /* 0x0000002013077824 */ /* 0x000fe200078e0202 */
[----:B------:R-:W-:Y:S01]  /*6d60*/  F2FP.BF16.F32.PACK_AB R24, R21, R24 ;  /* 0x000000181518723e */ /* 0x000fe200000010ff */
[----:B------:R-:W-:Y:S01]  /*6d70*/  IMAD.X R27, RZ, RZ, R37, P2 ;  /* 0x000000ffff1b7224 */ /* 0x000fe200010e0625 */
[----:B-1----:R-:W-:Y:S01]  /*6d80*/  ISETP.NE.AND P2, PT, R34, 0x1, PT ;  /* 0x000000012200780c */ /* 0x002fe20003f45270 */
[----:B------:R-:W-:Y:S01]  /*6d90*/  IMAD.WIDE R32, R7, 0x2, R32 ;  /* 0x0000000207207825 */ /* 0x000fe200078e0220 */
[----:B------:R-:W-:Y:S01]  /*6da0*/  F2FP.BF16.F32.PACK_AB R26, R25, R26 ;  /* 0x0000001a191a723e */ /* 0x000fe200000010ff */
[----:B------:R-:W-:Y:S01]  /*6db0*/  UIMAD UR5, UR13, UR9, UR5 ;  /* 0x000000090d0572a4 */ /* 0x000fe2000f8e0205 */
[----:B------:R-:W-:Y:S01]  /*6dc0*/  IADD3 R25, P1, R36, 0x6020, RZ ;  /* 0x0000602024197810 */ /* 0x000fe20007f3e0ff */
[----:B------:R-:W-:Y:S01]  /*6dd0*/  UIMAD UR8, UR44, UR11, UR8 ;  /* 0x0000000b2c0872a4 */ /* 0x000fe2000f8e0208 */
[----:B------:R-:W-:Y:S01]  /*6de0*/  F2FP.BF16.F32.PACK_AB R43, R43, R44 ;  /* 0x0000002c2b2b723e */ /* 0x000fe200000010ff */
[----:B------:R-:W-:Y:S01]  /*6df0*/  UIADD3 UR7, UR7, UR5, URZ ;  /* 0x0000000507077290 */ /* 0x000fe2000fffe03f */
[----:B------:R-:W-:-:S02]  /*6e00*/  F2FP.BF16.F32.PACK_AB R48, R47, R48 ;  /* 0x000000302f30723e */ /* 0x000fc400000010ff */
[----:B------:R-:W-:Y:S01]  /*6e10*/  LOP3.LUT R7, R36, 0x180, RZ, 0xc0, !PT ;  /* 0x0000018024077812 */ /* 0x000fe200078ec0ff */
[----:B------:R-:W-:Y:S01]  /*6e20*/  UIMAD.WIDE.U32 UR6, UR44, UR10, UR6 ;  /* 0x0000000a2c0672a5 */ /* 0x000fe2000f8e0006 */
[----:B------:R-:W-:Y:S01]  /*6e30*/  F2FP.BF16.F32.PACK_AB R50, R49, R50 ;  /* 0x000000323132723e */ /* 0x000fe200000010ff */
[----:B------:R-:W1:Y:S01]  /*6e40*/  @P2 LDC R42, c[0x0][0xbec] ;  /* 0x0002fb00ff2a2b82 */ /* 0x000e620000000800 */
[----:B------:R-:W-:Y:S01]  /*6e50*/  F2FP.BF16.F32.PACK_AB R51, R51, R52 ;  /* 0x000000343333723e */ /* 0x000fe200000010ff */
[----:B------:R-:W-:Y:S01]  /*6e60*/  ULDC UR5, c[0x0][0xa88] ;  /* 0x0002a20000057ab9 */ /* 0x000fe20000000800 */
[----:B------:R-:W-:Y:S02]  /*6e70*/  F2FP.BF16.F32.PACK_AB R9, R9, R10 ;  /* 0x0000000a0909723e */ /* 0x000fe400000010ff */
[----:B------:R-:W-:Y:S02]  /*6e80*/  F2FP.BF16.F32.PACK_AB R11, R11, R12 ;  /* 0x0000000c0b0b723e */ /* 0x000fe400000010ff */
[----:B------:R-:W-:-:S02]  /*6e90*/  SEL R49, R13, R24, P0 ;  /* 0x000000180d317207 */ /* 0x000fc40000000000 */
[----:B------:R-:W-:Y:S02]  /*6ea0*/  SEL R5, R24, R13, P0 ;  /* 0x0000000d18057207 */ /* 0x000fe40000000000 */
[----:B------:R-:W-:Y:S02]  /*6eb0*/  LOP3.LUT R24, R25, 0x180, RZ, 0xc0, !PT ;  /* 0x0000018019187812 */ /* 0x000fe400078ec0ff */
[----:B------:R-:W-:Y:S02]  /*6ec0*/  SEL R59, R43, R48, P0 ;  /* 0x000000302b3b7207 */ /* 0x000fe40000000000 */
[----:B------:R-:W-:Y:S01]  /*6ed0*/  SEL R39, R48, R43, P0 ;  /* 0x0000002b30277207 */ /* 0x000fe20000000000 */
[----:B------:R-:W-:Y:S01]  /*6ee0*/  IMAD R48, RZ, RZ, -UR41 ;  /* 0x80000029ff307e24 */ /* 0x000fe2000f8e02ff */
[----:B------:R-:W-:Y:S02]  /*6ef0*/  SHF.R.U64 R7, R7, 0x3, RZ ;  /* 0x0000000307077819 */ /* 0x000fe400000012ff */
[----:B------:R-:W-:Y:S01]  /*6f00*/  SEL R43, R51, R56, P0 ;  /* 0x00000038332b7207 */ /* 0x000fe20000000000 */
[----:B0-----:R-:W-:Y:S01]  /*6f10*/  IMAD R48, R81, R48, UR45 ;  /* 0x0000002d51307e24 */ /* 0x001fe2000f8e0230 */
[----:B------:R-:W-:-:S02]  /*6f20*/  SEL R40, R56, R51, P0 ;  /* 0x0000003338287207 */ /* 0x000fc40000000000 */
[----:B------:R-:W-:Y:S02]  /*6f30*/  SEL R47, R6, R9, P0 ;  /* 0x00000009062f7207 */ /* 0x000fe40000000000 */
[----:B------:R-:W-:Y:S02]  /*6f40*/  SEL R41, R9, R6, P0 ;  /* 0x0000000609297207 */ /* 0x000fe40000000000 */
[----:B------:R-:W-:Y:S02]  /*6f50*/  SEL R51, R8, R11, P0 ;  /* 0x0000000b08337207 */ /* 0x000fe40000000000 */
[----:B------:R-:W-:Y:S02]  /*6f60*/  SEL R61, R11, R8, P0 ;  /* 0x000000080b3d7207 */ /* 0x000fe40000000000 */
[----:B------:R-:W-:Y:S02]  /*6f70*/  F2FP.BF16.F32.PACK_AB R15, R15, R20 ;  /* 0x000000140f0f723e */ /* 0x000fe400000010ff */
[----:B------:R-:W-:-:S02]  /*6f80*/  SHF.R.U64 R24, R24, 0x3, RZ ;  /* 0x0000000318187819 */ /* 0x000fc400000012ff */
[C---:B------:R-:W-:Y:S02]  /*6f90*/  IADD3 R21, P3, R36.reuse, 0x3020, RZ ;  /* 0x0000302024157810 */ /* 0x040fe40007f7e0ff */
[C---:B------:R-:W-:Y:S02]  /*6fa0*/  IADD3 R11, P4, R36.reuse, 0x3000, RZ ;  /* 0x00003000240b7810 */ /* 0x040fe40007f9e0ff */
[----:B------:R-:W-:Y:S02]  /*6fb0*/  IADD3 R9, P5, R36, 0x20, RZ ;  /* 0x0000002024097810 */ /* 0x000fe40007fbe0ff */
[----:B------:R-:W-:Y:S01]  /*6fc0*/  LOP3.LUT R36, R7, R36, RZ, 0x3c, !PT ;  /* 0x0000002407247212 */ /* 0x000fe200078e3cff */
[--C-:B------:R-:W-:Y:S01]  /*6fd0*/  IMAD.X R13, RZ, RZ, R37.reuse, P4 ;  /* 0x000000ffff0d7224 */ /* 0x100fe200020e0625 */
[----:B------:R-:W-:Y:S01]  /*6fe0*/  SEL R63, R15, R26, P0 ;  /* 0x0000001a0f3f7207 */ /* 0x000fe20000000000 */
[--C-:B------:R-:W-:Y:S01]  /*6ff0*/  IMAD.X R7, RZ, RZ, R37.reuse, P5 ;  /* 0x000000ffff077224 */ /* 0x100fe200028e0625 */
[----:B------:R-:W-:Y:S01]  /*7000*/  SEL R65, R26, R15, P0 ;  /* 0x0000000f1a417207 */ /* 0x000fe20000000000 */
[--C-:B------:R-:W-:Y:S01]  /*7010*/  IMAD.X R15, RZ, RZ, R37.reuse, P3 ;  /* 0x000000ffff0f7224 */ /* 0x100fe200018e0625 */
[----:B------:R-:W-:Y:S01]  /*7020*/  LOP3.LUT R24, R24, R25, RZ, 0x3c, !PT ;  /* 0x0000001918187212 */ /* 0x000fe200078e3cff */
[----:B------:R-:W-:Y:S01]  /*7030*/  IMAD.X R25, RZ, RZ, R37, P1 ;  /* 0x000000ffff197224 */ /* 0x000fe200008e0625 */
[----:B------:R-:W-:-:S02]  /*7040*/  MOV R37, R36 ;  /* 0x0000002400257202 */ /* 0x000fc40000000f00 */
[----:B------:R-:W0:Y:S01]  /*7050*/  @P2 LDC R36, c[0x0][0xbf0] ;  /* 0x0002fc00ff242b82 */ /* 0x000e220000000800 */
[----:B------:R-:W-:Y:S02]  /*7060*/  LOP3.LUT R10, R21, 0x180, RZ, 0xc0, !PT ;  /* 0x00000180150a7812 */ /* 0x000fe400078ec0ff */
[----:B------:R-:W-:Y:S02]  /*7070*/  LOP3.LUT R12, R29, 0x180, RZ, 0xc0, !PT ;  /* 0x000001801d0c7812 */ /* 0x000fe400078ec0ff */
[----:B------:R-:W-:Y:S02]  /*7080*/  LOP3.LUT R8, R11, 0x180, RZ, 0xc0, !PT ;  /* 0x000001800b087812 */ /* 0x000fe400078ec0ff */
[----:B------:R-:W-:Y:S02]  /*7090*/  SHF.R.U64 R10, R10, 0x3, RZ ;  /* 0x000000030a0a7819 */ /* 0x000fe400000012ff */
[----:B------:R-:W-:Y:S02]  /*70a0*/  SHF.R.U64 R12, R12, 0x3, RZ ;  /* 0x000000030c0c7819 */ /* 0x000fe400000012ff */
[----:B------:R-:W-:-:S02]  /*70b0*/  SHF.R.U64 R8, R8, 0x3, RZ ;  /* 0x0000000308087819 */ /* 0x000fc400000012ff */
[----:B------:R-:W-:Y:S02]  /*70c0*/  LOP3.LUT R14, R10, R21, RZ, 0x3c, !PT ;  /* 0x000000150a0e7212 */ /* 0x000fe400078e3cff */
[----:B------:R-:W-:Y:S02]  /*70d0*/  LOP3.LUT R26, R12, R29, RZ, 0x3c, !PT ;  /* 0x0000001d0c1a7212 */ /* 0x000fe400078e3cff */
[----:B------:R-:W-:Y:S02]  /*70e0*/  LOP3.LUT R12, R8, R11, RZ, 0x3c, !PT ;  /* 0x0000000b080c7212 */ /* 0x000fe400078e3cff */
[----:B------:R-:W-:Y:S01]  /*70f0*/  MOV R70, R14 ;  /* 0x0000000e00467202 */ /* 0x000fe20000000f00 */
[----:B------:R-:W-:Y:S01]  /*7100*/  IMAD R15, R48, 0xc0, R153 ;  /* 0x000000c0300f7824 */ /* 0x000fe200078e0299 */
[----:B------:R-:W-:Y:S02]  /*7110*/  LOP3.LUT R6, R9, 0x180, RZ, 0xc0, !PT ;  /* 0x0000018009067812 */ /* 0x000fe400078ec0ff */
[----:B------:R-:W-:-:S02]  /*7120*/  IADD3 R31, P1, R32, 0x1800, RZ ;  /* 0x00001800201f7810 */ /* 0x000fc40007f3e0ff */
[----:B------:R-:W-:Y:S01]  /*7130*/  MOV R62, R12 ;  /* 0x0000000c003e7202 */ /* 0x000fe20000000f00 */
[----:B-1----:R-:W-:Y:S01]  /*7140*/  @P2 IMAD.HI.U32 R13, R15, R42, RZ ;  /* 0x0000002a0f0d2227 */ /* 0x002fe200078e00ff */
[----:B------:R-:W-:Y:S02]  /*7150*/  SHF.R.U64 R6, R6, 0x3, RZ ;  /* 0x0000000306067819 */ /* 0x000fe400000012ff */
[----:B------:R-:W-:Y:S01]  /*7160*/  LOP3.LUT R30, R31, 0x180, RZ, 0xc0, !PT ;  /* 0x000001801f1e7812 */ /* 0x000fe200078ec0ff */
[----:B------:R-:W-:Y:S01]  /*7170*/  IMAD.MOV.U32 R12, RZ, RZ, R15 ;  /* 0x000000ffff0c7224 */ /* 0x000fe200078e000f */
[----:B------:R-:W-:Y:S02]  /*7180*/  LOP3.LUT R6, R6, R9, RZ, 0x3c, !PT ;  /* 0x0000000906067212 */ /* 0x000fe400078e3cff */
[----:B0-----:R-:W-:Y:S02]  /*7190*/  @P2 SHF.R.U32.HI R12, RZ, R36, R13 ;  /* 0x00000024ff0c2219 */ /* 0x001fe4000001160d */
[----:B------:R-:W-:-:S02]  /*71a0*/  SHF.R.U64 R30, R30, 0x3, RZ ;  /* 0x000000031e1e7819 */ /* 0x000fc400000012ff */
[----:B------:R-:W-:Y:S02]  /*71b0*/  MOV R72, R6 ;  /* 0x0000000600487202 */ /* 0x000fe40000000f00 */
[----:B------:R-:W-:Y:S01]  /*71c0*/  LOP3.LUT R30, R30, R31, RZ, 0x3c, !PT ;  /* 0x0000001f1e1e7212 */ /* 0x000fe200078e3cff */
[----:B------:R-:W-:Y:S01]  /*71d0*/  IMAD.X R31, RZ, RZ, R33, P1 ;  /* 0x000000ffff1f7224 */ /* 0x000fe200008e0621 */
[----:B------:R-:W-:Y:S01]  /*71e0*/  MOV R66, R24 ;  /* 0x0000001800427202 */ /* 0x000fe20000000f00 */
[----:B------:R-:W-:Y:S01]  /*71f0*/  IMAD.U32 R24, RZ, RZ, UR8 ;  /* 0x00000008ff187e24 */ /* 0x000fe2000f8e00ff */
[----:B------:R-:W-:Y:S01]  /*7200*/  IADD3 R7, -R12, RZ, RZ ;  /* 0x000000ff0c077210 */ /* 0x000fe20007ffe1ff */
[----:B------:R-:W-:Y:S01]  /*7210*/  ULDC.64 UR8, c[0x0][0xae8] ;  /* 0x0002ba0000087ab9 */ /* 0x000fe20000000a00 */
[----:B------:R-:W-:Y:S02]  /*7220*/  F2FP.BF16.F32.PACK_AB R45, R45, R46 ;  /* 0x0000002e2d2d723e */ /* 0x000fe400000010ff */
[----:B------:R-:W-:Y:S01]  /*7230*/  SHF.R.S32.HI R13, RZ, 0x1f, R12 ;  /* 0x0000001fff0d7819 */ /* 0x000fe2000001140c */
[----:B------:R-:W-:Y:S01]  /*7240*/  IMAD R7, R34, R7, R15 ;  /* 0x0000000722077224 */ /* 0x000fe200078e020f */
[----:B------:R-:W-:-:S02]  /*7250*/  F2FP.BF16.F32.PACK_AB R53, R53, R54 ;  /* 0x000000363535723e */ /* 0x000fc400000010ff */
[----:B------:R-:W-:Y:S02]  /*7260*/  IADD3 R12, P1, R12, UR6, RZ ;  /* 0x000000060c0c7c10 */ /* 0x000fe4000ff3e0ff */
[----:B------:R-:W-:Y:S02]  /*7270*/  SEL R75, R45, R50, P0 ;  /* 0x000000322d4b7207 */ /* 0x000fe40000000000 */
[----:B------:R-:W-:Y:S02]  /*7280*/  SEL R45, R50, R45, P0 ;  /* 0x0000002d322d7207 */ /* 0x000fe40000000000 */
[----:B------:R-:W-:Y:S02]  /*7290*/  SEL R77, R53, R58, P0 ;  /* 0x0000003a354d7207 */ /* 0x000fe40000000000 */
[----:B------:R-:W-:Y:S01]  /*72a0*/  IADD3.X R13, R13, UR7, R24, P1, !PT ;  /* 0x000000070d0d7c10 */ /* 0x000fe20008ffe418 */
[----:B------:R-:W-:Y:S01]  /*72b0*/  ULDC.64 UR6, c[0x0][0xb88] ;  /* 0x0002e20000067ab9 */ /* 0x000fe20000000a00 */
[----:B------:R-:W-:-:S02]  /*72c0*/  SEL R53, R58, R53, P0 ;  /* 0x000000353a357207 */ /* 0x000fc40000000000 */
[----:B------:R-:W-:Y:S01]  /*72d0*/  MOV R68, R26 ;  /* 0x0000001a00447202 */ /* 0x000fe20000000f00 */
[----:B------:R-:W-:Y:S01]  /*72e0*/  IMAD.WIDE.U32 R12, R7, UR6, R12 ;  /* 0x00000006070c7c25 */ /* 0x000fe2000f8e000c */
[----:B------:R-:W-:Y:S02]  /*72f0*/  SHF.R.S32.HI R15, RZ, 0x1f, R7 ;  /* 0x0000001fff0f7819 */ /* 0x000fe40000011407 */
[C---:B------:R-:W-:Y:S02]  /*7300*/  IADD3 R21, P4, R32.reuse, 0x4800, RZ ;  /* 0x0000480020157810 */ /* 0x040fe40007f9e0ff */
[----:B------:R-:W-:Y:S02]  /*7310*/  IADD3 R29, P3, R32, 0x3000, RZ ;  /* 0x00003000201d7810 */ /* 0x000fe40007f7e0ff */
[----:B------:R-:W-:Y:S02]  /*7320*/  LOP3.LUT R20, R21, 0x180, RZ, 0xc0, !PT ;  /* 0x0000018015147812 */ /* 0x000fe400078ec0ff */
[----:B------:R-:W-:-:S02]  /*7330*/  LOP3.LUT R28, R29, 0x180, RZ, 0xc0, !PT ;  /* 0x000001801d1c7812 */ /* 0x000fc400078ec0ff */
[----:B------:R-:W-:Y:S02]  /*7340*/  SHF.R.U64 R20, R20, 0x3, RZ ;  /* 0x0000000314147819 */ /* 0x000fe400000012ff */
[----:B------:R-:W-:Y:S02]  /*7350*/  SHF.R.U64 R28, R28, 0x3, RZ ;  /* 0x000000031c1c7819 */ /* 0x000fe400000012ff */
[----:B------:R-:W-:Y:S01]  /*7360*/  LOP3.LUT R20, R20, R21, RZ, 0x3c, !PT ;  /* 0x0000001514147212 */ /* 0x000fe200078e3cff */
[--C-:B------:R-:W-:Y:S01]  /*7370*/  IMAD.X R21, RZ, RZ, R33.reuse, P4 ;  /* 0x000000ffff157224 */ /* 0x100fe200020e0621 */
[----:B------:R-:W-:Y:S02]  /*7380*/  LOP3.LUT P1, RZ, R22, 0x3, RZ, 0xc0, !PT ;  /* 0x0000000316ff7812 */ /* 0x000fe4000782c0ff */
[----:B------:R-:W-:Y:S01]  /*7390*/  LOP3.LUT R28, R28, R29, RZ, 0x3c, !PT ;  /* 0x0000001d1c1c7212 */ /* 0x000fe200078e3cff */
[----:B------:R-:W-:Y:S01]  /*73a0*/  IMAD.X R29, RZ, RZ, R33, P3 ;  /* 0x000000ffff1d7224 */ /* 0x000fe200018e0621 */
[----:B------:R-:W-:-:S02]  /*73b0*/  IADD3 R11, P5, R32, 0x6000, RZ ;  /* 0x00006000200b7810 */ /* 0x000fc40007fbe0ff */
[C---:B------:R-:W-:Y:S02]  /*73c0*/  IADD3 R79, P6, R32.reuse, 0x7800, RZ ;  /* 0x00007800204f7810 */ /* 0x040fe40007fde0ff */
[----:B------:R-:W-:Y:S02]  /*73d0*/  LOP3.LUT R10, R11, 0x180, RZ, 0xc0, !PT ;  /* 0x000001800b0a7812 */ /* 0x000fe400078ec0ff */
[----:B------:R-:W-:Y:S02]  /*73e0*/  LOP3.LUT R9, R32, 0x180, RZ, 0xc0, !PT ;  /* 0x0000018020097812 */ /* 0x000fe400078ec0ff */
[----:B------:R-:W-:Y:S02]  /*73f0*/  SHF.R.U64 R10, R10, 0x3, RZ ;  /* 0x000000030a0a7819 */ /* 0x000fe400000012ff */
[----:B------:R-:W-:Y:S02]  /*7400*/  LOP3.LUT R8, R79, 0x180, RZ, 0xc0, !PT ;  /* 0x000001804f087812 */ /* 0x000fe400078ec0ff */
[----:B------:R-:W-:Y:S01]  /*7410*/  LOP3.LUT R10, R10, R11, RZ, 0x3c, !PT ;  /* 0x0000000b0a0a7212 */ /* 0x000fe200078e3cff */
[----:B------:R-:W-:Y:S01]  /*7420*/  IMAD.X R11, RZ, RZ, R33, P5 ;  /* 0x000000ffff0b7224 */ /* 0x000fe200028e0621 */
[----:B------:R-:W-:-:S02]  /*7430*/  SHF.R.U64 R9, R9, 0x3, RZ ;  /* 0x0000000309097819 */ /* 0x000fc400000012ff */
[----:B------:R-:W-:Y:S02]  /*7440*/  SHF.R.U64 R8, R8, 0x3, RZ ;  /* 0x0000000308087819 */ /* 0x000fe400000012ff */
[----:B------:R-:W-:Y:S01]  /*7450*/  LOP3.LUT R32, R9, R32, RZ, 0x3c, !PT ;  /* 0x0000002009207212 */ /* 0x000fe200078e3cff */
[----:B------:R-:W-:Y:S01]  /*7460*/  IMAD.X R9, RZ, RZ, R33, P6 ;  /* 0x000000ffff097224 */ /* 0x000fe200030e0621 */
[----:B------:R-:W-:Y:S02]  /*7470*/  LOP3.LUT R8, R8, R79, RZ, 0x3c, !PT ;  /* 0x0000004f08087212 */ /* 0x000fe400078e3cff */
[----:B--2---:R-:W-:Y:S01]  /*7480*/  LOP3.LUT R14, R4, 0x2, RZ, 0x3c, !PT ;  /* 0x00000002040e7812 */ /* 0x004fe200078e3cff */
[----:B------:R-:W-:Y:S04]  /*7490*/  SHFL.IDX PT, R51, R51, R4, 0x1c1f ;  /* 0x001c1f0433337589 */ /* 0x000fe800000e0000 */
[----:B------:R-:W0:Y:S04]  /*74a0*/  SHFL.IDX PT, R36, R61, R14, 0x1c1f ;  /* 0x001c1f0e3d247589 */ /* 0x000e2800000e0000 */
[----:B------:R-:W-:Y:S04]  /*74b0*/  SHFL.IDX PT, R47, R47, R4, 0x1c1f ;  /* 0x001c1f042f2f7589 */ /* 0x000fe800000e0000 */
[----:B------:R-:W-:Y:S04]  /*74c0*/  SHFL.IDX PT, R6, R41, R14, 0x1c1f ;  /* 0x001c1f0e29067589 */ /* 0x000fe800000e0000 */
[----:B------:R-:W-:Y:S04]  /*74d0*/  SHFL.IDX PT, R49, R49, R4, 0x1c1f ;  /* 0x001c1f0431317589 */ /* 0x000fe800000e0000 */
[----:B------:R0:W-:Y:S04]  /*74e0*/  SHFL.IDX PT, R24, R5, R14, 0x1c1f ;  /* 0x001c1f0e05187589 */ /* 0x0001e800000e0000 */
[----:B------:R-:W-:Y:S04]  /*74f0*/  SHFL.IDX PT, R55, R55, R4, 0x1c1f ;  /* 0x001c1f0437377589 */ /* 0x000fe800000e0000 */
[----:B------:R-:W-:Y:S01]  /*7500*/  SHFL.IDX PT, R63, R63, R4, 0x1c1f ;  /* 0x001c1f043f3f7589 */ /* 0x000fe200000e0000 */
[----:B0-----:R-:W-:-:S03]  /*7510*/  SEL R5, R51, R36, P0 ;  /* 0x0000002433057207 */ /* 0x001fc60000000000 */
[----:B------:R0:W-:Y:S04]  /*7520*/  SHFL.IDX PT, R26, R35, R14, 0x1c1f ;  /* 0x001c1f0e231a7589 */ /* 0x0001e800000e0000 */
[----:B------:R-:W-:Y:S04]  /*7530*/  SHFL.IDX PT, R52, R65, R14, 0x1c1f ;  /* 0x001c1f0e41347589 */ /* 0x000fe800000e0000 */
[----:B------:R-:W-:Y:S01]  /*7540*/  SHFL.IDX PT, R57, R57, R4, 0x1c1f ;  /* 0x001c1f0439397589 */ /* 0x000fe200000e0000 */
[----:B0-----:R-:W-:-:S03]  /*7550*/  IMAD R35, R34, UR5, RZ ;  /* 0x0000000522237c24 */ /* 0x001fc6000f8e02ff */
[----:B------:R-:W-:Y:S04]  /*7560*/  SHFL.IDX PT, R43, R43, R4, 0x1c1f ;  /* 0x001c1f042b2b7589 */ /* 0x000fe800000e0000 */
[----:B------:R-:W-:Y:S04]  /*7570*/  SHFL.IDX PT, R67, R67, R4, 0x1c1f ;  /* 0x001c1f0443437589 */ /* 0x000fe800000e0000 */
[----:B------:R-:W-:Y:S04]  /*7580*/  SHFL.IDX PT, R38, R38, R14, 0x1c1f ;  /* 0x001c1f0e26267589 */ /* 0x000fe800000e0000 */
[----:B------:R-:W0:Y:S04]  /*7590*/  SHFL.IDX PT, R46, R40, R14, 0x1c1f ;  /* 0x001c1f0e282e7589 */ /* 0x000e2800000e0000 */
[----:B------:R-:W1:Y:S04]  /*75a0*/  SHFL.IDX PT, R54, R69, R14, 0x1c1f ;  /* 0x001c1f0e45367589 */ /* 0x000e6800000e0000 */
[----:B------:R-:W-:Y:S04]  /*75b0*/  SHFL.IDX PT, R59, R59, R4, 0x1c1f ;  /* 0x001c1f043b3b7589 */ /* 0x000fe800000e0000 */
[----:B------:R-:W-:Y:S04]  /*75c0*/  SHFL.IDX PT, R71, R71, R4, 0x1c1f ;  /* 0x001c1f0447477589 */ /* 0x000fe800000e0000 */
[----:B------:R-:W2:Y:S04]  /*75d0*/  SHFL.IDX PT, R42, R39, R14, 0x1c1f ;  /* 0x001c1f0e272a7589 */ /* 0x000ea800000e0000 */
[----:B------:R-:W3:Y:S04]  /*75e0*/  SHFL.IDX PT, R56, R73, R14, 0x1c1f ;  /* 0x001c1f0e49387589 */ /* 0x000ee800000e0000 */
[----:B------:R-:W-:Y:S01]  /*75f0*/  SHFL.IDX PT, R75, R75, R4, 0x1c1f ;  /* 0x001c1f044b4b7589 */ /* 0x000fe200000e0000 */
[----:B0-----:R-:W-:-:S02]  /*7600*/  SEL R44, R43, R46, P0 ;  /* 0x0000002e2b2c7207 */ /* 0x001fc40000000000 */
[----:B------:R-:W-:Y:S01]  /*7610*/  SEL R46, R46, R43, P0 ;  /* 0x0000002b2e2e7207 */ /* 0x000fe20000000000 */
[----:B------:R-:W0:Y:S01]  /*7620*/  SHFL.IDX PT, R58, R45, R14, 0x1c1f ;  /* 0x001c1f0e2d3a7589 */ /* 0x000e2200000e0000 */
[----:B-1----:R-:W-:Y:S02]  /*7630*/  SEL R25, R67, R54, P0 ;  /* 0x0000003643197207 */ /* 0x002fe40000000000 */
[----:B------:R-:W-:Y:S01]  /*7640*/  SEL R27, R54, R67, P0 ;  /* 0x00000043361b7207 */ /* 0x000fe20000000000 */
[----:B------:R1:W-:Y:S04]  /*7650*/  SHFL.IDX PT, R77, R77, R4, 0x1c1f ;  /* 0x001c1f044d4d7589 */ /* 0x0003e800000e0000 */
[----:B------:R4:W0:Y:S01]  /*7660*/  SHFL.IDX PT, R60, R53, R14, 0x1c1f ;  /* 0x001c1f0e353c7589 */ /* 0x00082200000e0000 */
[----:B--2---:R-:W-:Y:S01]  /*7670*/  SEL R40, R59, R42, P0 ;  /* 0x0000002a3b287207 */ /* 0x004fe20000000000 */
[----:B-1----:R-:W-:Y:S01]  /*7680*/  IMAD R4, R15, UR6, RZ ;  /* 0x000000060f047c24 */ /* 0x002fe2000f8e02ff */
[----:B------:R-:W-:-:S03]  /*7690*/  SEL R42, R42, R59, P0 ;  /* 0x0000003b2a2a7207 */ /* 0x000fc60000000000 */
[----:B------:R-:W-:Y:S01]  /*76a0*/  IMAD R15, R7, UR7, R4 ;  /* 0x00000007070f7c24 */ /* 0x000fe2000f8e0204 */
[----:B------:R-:W-:Y:S01]  /*76b0*/  SEL R7, R36, R51, P0 ;  /* 0x0000003324077207 */ /* 0x000fe20000000000 */
[----:B------:R-:W-:Y:S01]  /*76c0*/  IMAD R36, R48, 0xc0, R152 ;  /* 0x000000c030247824 */ /* 0x000fe200078e0298 */
[----:B------:R-:W-:Y:S01]  /*76d0*/  ULDC.64 UR6, c[0x0][0xb50] ;  /* 0x0002d40000067ab9 */ /* 0x000fe20000000a00 */
[----:B------:R-:W-:Y:S01]  /*76e0*/  IMAD.IADD R13, R13, 0x1, R15 ;  /* 0x000000010d0d7824 */ /* 0x000fe200078e020f */
[----:B------:R-:W-:Y:S01]  /*76f0*/  LEA R39, P4, R12, UR6, 0x2 ;  /* 0x000000060c277c11 */ /* 0x000fe2000f8810ff */
[----:B----4-:R-:W-:Y:S01]  /*7700*/  VIADD R14, R36, 0x8 ;  /* 0x00000008240e7836 */ /* 0x010fe20000000000 */
[----:B------:R-:W-:Y:S02]  /*7710*/  SEL R4, R47, R6, P0 ;  /* 0x000000062f047207 */ /* 0x000fe40000000000 */
[----:B------:R-:W-:Y:S01]  /*7720*/  SEL R6, R6, R47, P0 ;  /* 0x0000002f06067207 */ /* 0x000fe20000000000 */
[----:B------:R-:W-:Y:S01]  /*7730*/  BAR.SYNC.DEFER_BLOCKING 0x1, 0x180 ;  /* 0x0046000000007b1d */ /* 0x000fe20000010000 */
[----:B------:R-:W-:-:S02]  /*7740*/  ISETP.GE.OR P3, PT, R36, R35, P1 ;  /* 0x000000232400720c */ /* 0x000fc40000f66670 */
[----:B------:R-:W-:Y:S02]  /*7750*/  LEA.HI.X R41, R12, UR7, R13, 0x2, P4 ;  /* 0x000000070c297c11 */ /* 0x000fe4000a0f140d */
[----:B------:R-:W-:Y:S02]  /*7760*/  ISETP.GE.OR P1, PT, R14, R35, P1 ;  /* 0x000000230e00720c */ /* 0x000fe40000f26670 */
[----:B------:R-:W-:Y:S01]  /*7770*/  SEL R12, R49, R24, P0 ;  /* 0x00000018310c7207 */ /* 0x000fe20000000000 */
[----:B------:R-:W-:Y:S01]  /*7780*/  SHFL.IDX PT, R50, R39, RZ, 0x1c1f ;  /* 0x001c1fff27327589 */ /* 0x000fe200000e0000 */
[----:B------:R-:W-:Y:S02]  /*7790*/  SEL R14, R24, R49, P0 ;  /* 0x00000031180e7207 */ /* 0x000fe40000000000 */
[----:B------:R-:W-:Y:S01]  /*77a0*/  SEL R24, R55, R26, P0 ;  /* 0x0000001a37187207 */ /* 0x000fe20000000000 */
[----:B------:R3:W-:Y:S01]  /*77b0*/  SHFL.IDX PT, R64, R39, 0x1, 0x1c1f ;  /* 0x003c1f0027407f89 */ /* 0x0007e200000e0000 */
[----:B------:R-:W-:-:S02]  /*77c0*/  SEL R13, R63, R52, P0 ;  /* 0x000000343f0d7207 */ /* 0x000fc40000000000 */
[----:B------:R-:W-:Y:S01]  /*77d0*/  SEL R15, R52, R63, P0 ;  /* 0x0000003f340f7207 */ /* 0x000fe20000000000 */
[----:B------:R-:W1:Y:S01]  /*77e0*/  SHFL.IDX PT, R51, R41, RZ, 0x1c1f ;  /* 0x001c1fff29337589 */ /* 0x000e6200000e0000 */
[----:B------:R-:W-:Y:S02]  /*77f0*/  SEL R26, R26, R55, P0 ;  /* 0x000000371a1a7207 */ /* 0x000fe40000000000 */
[----:B------:R-:W-:Y:S01]  /*7800*/  SEL R36, R57, R38, P0 ;  /* 0x0000002639247207 */ /* 0x000fe20000000000 */
[----:B------:R2:W4:Y:S01]  /*7810*/  SHFL.IDX PT, R65, R41, 0x1, 0x1c1f ;  /* 0x003c1f0029417f89 */ /* 0x00052200000e0000 */
[----:B------:R-:W-:Y:S02]  /*7820*/  SEL R38, R38, R57, P0 ;  /* 0x0000003926267207 */ /* 0x000fe40000000000 */
[----:B---3--:R-:W-:Y:S01]  /*7830*/  SEL R39, R56, R71, P0 ;  /* 0x0000004738277207 */ /* 0x008fe20000000000 */
[----:B------:R3:W-:Y:S01]  /*7840*/  STSM.16.M88.4 [R37], R4 ;  /* 0x0000000425007844 */ /* 0x0007e20000000200 */
[----:B0-----:R-:W-:-:S02]  /*7850*/  SEL R43, R58, R75, P0 ;  /* 0x0000004b3a2b7207 */ /* 0x001fc40000000000 */
[----:B------:R-:W-:Y:S01]  /*7860*/  SEL R45, R77, R60, P0 ;  /* 0x0000003c4d2d7207 */ /* 0x000fe20000000000 */
[----:B------:R-:W-:Y:S01]  /*7870*/  STSM.16.M88.4 [R72], R12 ;  /* 0x0000000c48007844 */ /* 0x000fe20000000200 */
[----:B--2---:R-:W-:Y:S02]  /*7880*/  SEL R41, R75, R58, P0 ;  /* 0x0000003a4b297207 */ /* 0x004fe40000000000 */
[----:B------:R-:W-:Y:S01]  /*7890*/  SEL R47, R60, R77, P0 ;  /* 0x0000004d3c2f7207 */ /* 0x000fe20000000000 */
[----:B------:R-:W-:Y:S01]  /*78a0*/  STSM.16.M88.4 [R62], R24 ;  /* 0x000000183e007844 */ /* 0x000fe20000000200 */
[----:B---3--:R-:W-:-:S05]  /*78b0*/  SEL R37, R71, R56, P0 ;  /* 0x0000003847257207 */ /* 0x008fca0000000000 */
[----:B------:R0:W-:Y:S04]  /*78c0*/  STSM.16.M88.4 [R70], R36 ;  /* 0x0000002446007844 */ /* 0x0001e80000000200 */
[----:B------:R-:W-:Y:S04]  /*78d0*/  STSM.16.M88.4 [R68], R40 ;  /* 0x0000002844007844 */ /* 0x000fe80000000200 */
[----:B------:R-:W-:Y:S01]  /*78e0*/  STSM.16.M88.4 [R66], R44 ;  /* 0x0000002c42007844 */ /* 0x000fe20000000200 */
[----:B------:R-:W-:Y:S08]  /*78f0*/  BAR.SYNC.DEFER_BLOCKING 0x1, 0x180 ;  /* 0x0046000000007b1d */ /* 0x000ff00000010000 */
[----:B0-----:R-:W0:Y:S08]  /*7900*/  @P2 LDC R37, c[0x0][0xbec] ;  /* 0x0002fb00ff252b82 */ /* 0x001e300000000800 */
[----:B------:R-:W2:Y:S01]  /*7910*/  @P2 LDC R39, c[0x0][0xbf0] ;  /* 0x0002fc00ff272b82 */ /* 0x000ea20000000800 */
[----:B------:R-:W-:Y:S01]  /*7920*/  UIMAD UR6, UR12, UR8, URZ ;  /* 0x000000080c0672a4 */ /* 0x000fe2000f8e023f */
[----:B-1----:R1:W-:Y:S04]  /*7930*/  @!P3 ST.E desc[UR52][R50.64], R3 ;  /* 0x000000033200b985 */ /* 0x0023e8000c101934 */
[----:B----4-:R0:W-:Y:S04]  /*7940*/  @!P1 ST.E desc[UR52][R64.64], R0 ;  /* 0x0000000040009985 */ /* 0x0101e8000c101934 */
[----:B------:R3:W5:Y:S01]  /*7950*/  LD.E.128 R60, desc[UR52][R10.64] ;  /* 0x000000340a3c7980 */ /* 0x000762000c101d00 */
[----:B-1----:R-:W-:Y:S01]  /*7960*/  IMAD R3, R18, 0x60, R19 ;  /* 0x0000006012037824 */ /* 0x002fe200078e0213 */
[----:B------:R-:W-:-:S02]  /*7970*/  UIMAD.WIDE.U32 UR4, UR13, UR8, URZ ;  /* 0x000000080d0472a5 */ /* 0x000fc4000f8e003f */
[----:B------:R1:W5:Y:S01]  /*7980*/  LD.E.128 R12, desc[UR52][R20.64] ;  /* 0x00000034140c7980 */ /* 0x000362000c101d00 */
[----:B---3--:R-:W-:Y:S01]  /*7990*/  IMAD R10, R48, 0xc0, R3 ;  /* 0x000000c0300a7824 */ /* 0x008fe200078e0203 */
[----:B------:R-:W-:Y:S02]  /*79a0*/  UIMAD UR6, UR13, UR9, UR6 ;  /* 0x000000090d0672a4 */ /* 0x000fe4000f8e0206 */
[----:B------:R3:W5:Y:S01]  /*79b0*/  LD.E.128 R24, desc[UR52][R8.64] ;  /* 0x0000003408187980 */ /* 0x000762000c101d00 */
[----:B0-----:R-:W-:Y:S01]  /*79c0*/  @P2 IMAD.HI.U32 R0, R10, R37, RZ ;  /* 0x000000250a002227 */ /* 0x001fe200078e00ff */
[----:B------:R-:W-:Y:S01]  /*79d0*/  ULDC.64 UR8, c[0x0][0xaf0] ;  /* 0x0002bc0000087ab9 */ /* 0x000fe20000000a00 */
[----:B------:R-:W-:Y:S01]  /*79e0*/  UIADD3 UR5, UR5, UR6, URZ ;  /* 0x0000000605057290 */ /* 0x000fe2000fffe03f */
[----:B------:R-:W5:Y:S01]  /*79f0*/  LD.E.128 R52, desc[UR52][R32.64] ;  /* 0x0000003420347980 */ /* 0x000f62000c101d00 */
[----:B------:R-:W-:Y:S01]  /*7a00*/  IMAD.MOV.U32 R3, RZ, RZ, R10 ;  /* 0x000000ffff037224 */ /* 0x000fe200078e000a */
[----:B--2---:R-:W-:Y:S01]  /*7a10*/  @P2 SHF.R.U32.HI R3, RZ, R39, R0 ;  /* 0x00000027ff032219 */ /* 0x004fe20000011600 */
[----:B------:R-:W-:Y:S01]  /*7a20*/  UIMAD UR7, UR14, UR8, URZ ;  /* 0x000000080e0772a4 */ /* 0x000fe2000f8e023f */
[----:B------:R0:W5:Y:S01]  /*7a30*/  LD.E.128 R4, desc[UR52][R30.64] ;  /* 0x000000341e047980 */ /* 0x000162000c101d00 */
[----:B------:R-:W-:Y:S01]  /*7a40*/  UIMAD.WIDE.U32 UR4, UR44, UR8, UR4 ;  /* 0x000000082c0472a5 */ /* 0x000fe2000f8e0004 */
[--C-:B------:R-:W-:Y:S01]  /*7a50*/  SHF.R.S32.HI R0, RZ, 0x1f, R3.reuse ;  /* 0x0000001fff007819 */ /* 0x100fe20000011403 */
[----:B------:R-:W-:Y:S01]  /*7a60*/  UIMAD UR6, UR44, UR9, UR7 ;  /* 0x000000092c0672a4 */ /* 0x000fe2000f8e0207 */
[----:B------:R-:W-:Y:S01]  /*7a70*/  IMAD.MOV R11, RZ, RZ, -R3 ;  /* 0x000000ffff0b7224 */ /* 0x000fe200078e0a03 */
[----:B------:R2:W5:Y:S01]  /*7a80*/  LD.E.128 R56, desc[UR52][R28.64] ;  /* 0x000000341c387980 */ /* 0x000562000c101d00 */
[----:B------:R-:W-:Y:S01]  /*7a90*/  ULDC.64 UR8, c[0x0][0xae0] ;  /* 0x0002b80000087ab9 */ /* 0x000fe20000000a00 */
[----:B------:R-:W-:Y:S01]  /*7aa0*/  UIADD3 UR6, UR5, UR6, URZ ;  /* 0x0000000605067290 */ /* 0x000fe2000fffe03f */
[----:B------:R-:W-:Y:S01]  /*7ab0*/  IMAD R0, R0, UR8, RZ ;  /* 0x0000000800007c24 */ /* 0x000fe2000f8e02ff */
[----:B------:R-:W-:Y:S01]  /*7ac0*/  @!PT LDS RZ, [RZ] ;  /* 0x00000000fffff984 */ /* 0x000fe20000000800 */
[----:B------:R-:W-:Y:S01]  /*7ad0*/  @!PT LDS RZ, [RZ] ;  /* 0x00000000fffff984 */ /* 0x000fe20000000800 */
[----:B------:R-:W-:Y:S01]  /*7ae0*/  @!PT LDS RZ, [RZ] ;  /* 0x00000000fffff984 */ /* 0x000fe20000000800 */
[----:B------:R-:W-:Y:S01]  /*7af0*/  @!PT LDS RZ, [RZ] ;  /* 0x00000000fffff984 */ /* 0x000fe20000000800 */
[----:B------:R4:W-:Y:S06]  /*7b00*/  MEMBAR.ALL.CTA ;  /* 0x0000000000007992 */ /* 0x0009ec0000008000 */
[----:B----4-:R-:W4:Y:S01]  /*7b10*/  FENCE.VIEW.ASYNC.S ;  /* 0x00000000000073c6 */ /* 0x010f220000000000 */
[----:B------:R-:W-:-:S02]  /*7b20*/  IMAD R11, R34, R11, R10 ;  /* 0x0000000b220b7224 */ /* 0x000fc400078e020a */
[C---:B-1----:R-:W-:Y:S02]  /*7b30*/  IMAD R21, R3.reuse, UR9, R0 ;  /* 0x0000000903157c24 */ /* 0x042fe4000f8e0200 */
[----:B---3--:R-:W-:Y:S01]  /*7b40*/  IMAD.U32 R9, RZ, RZ, UR5 ;  /* 0x00000005ff097e24 */ /* 0x008fe2000f8e00ff */
[----:B------:R-:W-:Y:S01]  /*7b50*/  SHF.R.S32.HI R0, RZ, 0x1f, R11 ;  /* 0x0000001fff007819 */ /* 0x000fe2000001140b */
[----:B------:R-:W-:Y:S01]  /*7b60*/  IMAD.U32 R8, RZ, RZ, UR4 ;  /* 0x00000004ff087e24 */ /* 0x000fe2000f8e00ff */
[----:B------:R-:W-:Y:S01]  /*7b70*/  ULDC.64 UR4, c[0x0][0xad8] ;  /* 0x0002b60000047ab9 */ /* 0x000fe20000000a00 */
[----:B------:R-:W-:Y:S01]  /*7b80*/  IMAD.U32 R9, RZ, RZ, UR6 ;  /* 0x00000006ff097e24 */ /* 0x000fe2000f8e00ff */
[----:B------:R-:W-:Y:S01]  /*7b90*/  UIADD3 UR43, UR43, 0x19c20, URZ ;  /* 0x00019c202b2b7890 */ /* 0x000fe2000fffe03f */
[----:B------:R-:W-:Y:S01]  /*7ba0*/  IMAD R0, R0, UR4, RZ ;  /* 0x0000000400007c24 */ /* 0x000fe2000f8e02ff */
[----:B------:R-:W-:Y:S01]  /*7bb0*/  UIADD3 UR38, UR38, 0x1, URZ ;  /* 0x0000000126267890 */ /* 0x000fe2000fffe03f */
[----:B------:R-:W-:Y:S01]  /*7bc0*/  IMAD.WIDE.U32 R8, R3, UR8, R8 ;  /* 0x0000000803087c25 */ /* 0x000fe2000f8e0008 */
[----:B------:R-:W-:-:S03]  /*7bd0*/  ULDC.64 UR6, c[0x0][0xa80] ;  /* 0x0002a00000067ab9 */ /* 0x000fc60000000a00 */
[----:B------:R-:W-:Y:S02]  /*7be0*/  IMAD.IADD R9, R9, 0x1, R21 ;  /* 0x0000000109097824 */ /* 0x000fe400078e0215 */
[C---:B------:R-:W-:Y:S02]  /*7bf0*/  IMAD R3, R11.reuse, UR5, R0 ;  /* 0x000000050b037c24 */ /* 0x040fe4000f8e0200 */
[----:B------:R-:W-:Y:S02]  /*7c00*/  IMAD R0, R48, 0xc0, R19 ;  /* 0x000000c030007824 */ /* 0x000fe400078e0213 */
[----:B------:R-:W-:-:S03]  /*7c10*/  IMAD.WIDE.U32 R8, R11, UR4, R8 ;  /* 0x000000040b087c25 */ /* 0x000fc6000f8e0008 */
[----:B------:R-:W-:Y:S01]  /*7c20*/  ISETP.GE.AND P0, PT, R0, R35, PT ;  /* 0x000000230000720c */ /* 0x000fe20003f06270 */
[----:B------:R-:W-:Y:S01]  /*7c30*/  IMAD.IADD R3, R9, 0x1, R3 ;  /* 0x0000000109037824 */ /* 0x000fe200078e0203 */
[----:B------:R-:W-:Y:S01]  /*7c40*/  UPRMT UR43, URZ, 0x654, UR43 ;  /* 0x000006543f2b7896 */ /* 0x000fe2000800002b */
[----:B0-----:R-:W-:Y:S01]  /*7c50*/  LEA R30, P1, R8, UR6, 0x1 ;  /* 0x00000006081e7c11 */ /* 0x001fe2000f8208ff */
[----:B------:R-:W-:-:S03]  /*7c60*/  UISETP.NE.AND UP0, UPT, UR38, 0x2, UPT ;  /* 0x000000022600788c */ /* 0x000fc6000bf05270 */
[----:B------:R-:W-:Y:S01]  /*7c70*/  LEA.HI.X R3, R8, UR7, R3, 0x1, P1 ;  /* 0x0000000708037c11 */ /* 0x000fe200088f0c03 */
[----:B------:R-:W-:Y:S01]  /*7c80*/  USEL UR5, URZ, 0x1, UP0 ;  /* 0x000000013f057887 */ /* 0x000fe20008000000 */
[----:B------:R-:W-:Y:S01]  /*7c90*/  ULDC UR4, c[0x0][0xc] ;  /* 0x0000030000047ab9 */ /* 0x000fe20000000800 */
[----:B------:R-:W-:Y:S01]  /*7ca0*/  USEL UR38, UR38, URZ, UP0 ;  /* 0x0000003f26267287 */ /* 0x000fe20008000000 */
[----:B----4-:R2:W0:Y:S01]  /*7cb0*/  SHFL.IDX PT, R10, R30, RZ, 0x1c1f ;  /* 0x001c1fff1e0a7589 */ /* 0x01042200000e0000 */
[----:B------:R-:W-:Y:S01]  /*7cc0*/  UIADD3 UR45, UR4, UR45, URZ ;  /* 0x0000002d042d7290 */ /* 0x000fe2000fffe03f */
[----:B------:R-:W-:Y:S01]  /*7cd0*/  SYNCS.ARRIVE.TRANS64.RED.A1T0 RZ, [UR43], RZ ;  /* 0x000000ffffff79a7 */ /* 0x000fe2000810042b */
[----:B------:R-:W-:Y:S01]  /*7ce0*/  ULOP3.LUT UR37, UR37, UR5, URZ, 0x3c, !UPT ;  /* 0x0000000525257292 */ /* 0x000fe2000f8e3c3f */
[----:B------:R2:W1:Y:S01]  /*7cf0*/  SHFL.IDX PT, R11, R3, RZ, 0x1c1f ;  /* 0x001c1fff030b7589 */ /* 0x00046200000e0000 */
[----:B------:R-:W-:Y:S04]  /*7d00*/  BSSY B0, `(.L_x_31) ;  /* 0x000000e000007945 */ /* 0x000fe80003800000 */
[----:B------:R-:W-:Y:S06]  /*7d10*/  @P0 BRA `(.L_x_32) ;  /* 0x0000000000300947 */ /* 0x000fec0003800000 */
[----:B------:R-:W-:Y:S02]  /*7d20*/  ULDC UR4, c[0x0][0xac8] ;  /* 0x0002b20000047ab9 */ /* 0x000fe40000000800 */
[----:B------:R-:W-:Y:S02]  /*7d30*/  ISETP.GE.AND P1, PT, R17, UR4, PT ;  /* 0x0000000411007c0c */ /* 0x000fe4000bf26270 */
[----:B------:R-:W-:Y:S02]  /*7d40*/  ISETP.GE.AND P2, PT, R16, UR4, PT ;  /* 0x0000000410007c0c */ /* 0x000fe4000bf46270 */
[----:B------:R-:W-:-:S09]  /*7d50*/  ISETP.GE.AND P0, PT, R2, UR4, PT ;  /* 0x0000000402007c0c */ /* 0x000fd2000bf06270 */
[CC--:B0-----:R-:W-:Y:S02]  /*7d60*/  @!P1 LEA R20, P3, R17.reuse, R10.reuse, 0x1 ;  /* 0x0000000a11149211 */ /* 0x0c1fe400078608ff */
[----:B--2---:R-:W-:Y:S02]  /*7d70*/  @!P2 LEA R28, P4, R16, R10, 0x1 ;  /* 0x0000000a101ca211 */ /* 0x004fe400078808ff */
[----:B-1----:R-:W-:Y:S01]  /*7d80*/  @!P0 IMAD.WIDE R8, R2, 0x2, R10 ;  /* 0x0000000202088825 */ /* 0x002fe200078e020a */
[-C--:B------:R-:W-:Y:S02]  /*7d90*/  @!P1 LEA.HI.X R21, R17, R11.reuse, R157, 0x1, P3 ;  /* 0x0000000b11159211 */ /* 0x080fe400018f0c9d */
[----:B------:R-:W-:Y:S02]  /*7da0*/  @!P2 LEA.HI.X R29, R16, R11, R156, 0x1, P4 ;  /* 0x0000000b101da211 */ /* 0x000fe400020f0c9c */
[----:B-----5:R3:W-:Y:S04]  /*7db0*/  @!P0 ST.E.128 desc[UR52][R8.64], R52 ;  /* 0x0000003408008985 */ /* 0x0207e8000c101d34 */
[----:B------:R3:W-:Y:S04]  /*7dc0*/  @!P1 ST.E.128 desc[UR52][R20.64], R56 ;  /* 0x0000003814009985 */ /* 0x0007e8000c101d34 */
[----:B------:R3:W-:Y:S02]  /*7dd0*/  @!P2 ST.E.128 desc[UR52][R28.64], R60 ;  /* 0x0000003c1c00a985 */ /* 0x0007e4000c101d34 */
.L_x_32:
[----:B------:R-:W-:Y:S05]  /*7de0*/  BSYNC B0 ;  /* 0x0000000000007941 */ /* 0x000fea0003800000 */
.L_x_31:
[----:B------:R-:W-:Y:S01]  /*7df0*/  VIADD R0, R0, 0x60 ;  /* 0x0000006000007836 */ /* 0x000fe20000000000 */
[----:B-1----:R1:W4:Y:S01]  /*7e00*/  SHFL.IDX PT, R11, R3, 0x1, 0x1c1f ;  /* 0x003c1f00030b7f89 */ /* 0x00232200000e0000 */
[----:B------:R-:W-:Y:S01]  /*7e10*/  UIADD3 UR36, UR36, 0x1, URZ ;  /* 0x0000000124247890 */ /* 0x000fe2000fffe03f */
[----:B------:R-:W-:Y:S02]  /*7e20*/  BSSY B0, `(.L_x_33) ;  /* 0x0000010000007945 */ /* 0x000fe40003800000 */
[----:B------:R-:W-:Y:S01]  /*7e30*/  ISETP.GE.AND P0, PT, R0, R35, PT ;  /* 0x000000230000720c */ /* 0x000fe20003f06270 */
[----:B0-----:R1:W0:-:S12]  /*7e40*/  SHFL.IDX PT, R10, R30, 0x1, 0x1c1f ;  /* 0x003c1f001e0a7f89 */ /* 0x00121800000e0000 */
[----:B-1----:R-:W-:Y:S05]  /*7e50*/  @P0 BRA `(.L_x_34) ;  /* 0x0000000000300947 */ /* 0x002fea0003800000 */
[----:B------:R-:W-:Y:S02]  /*7e60*/  ULDC UR4, c[0x0][0xac8] ;  /* 0x0002b20000047ab9 */ /* 0x000fe40000000800 */
[----:B------:R-:W-:Y:S02]  /*7e70*/  ISETP.GE.AND P3, PT, R17, UR4, PT ;  /* 0x0000000411007c0c */ /* 0x000fe4000bf66270 */
[----:B------:R-:W-:Y:S02]  /*7e80*/  ISETP.GE.AND P4, PT, R16, UR4, PT ;  /* 0x0000000410007c0c */ /* 0x000fe4000bf86270 */
[----:B------:R-:W-:-:S09]  /*7e90*/  ISETP.GE.AND P2, PT, R2, UR4, PT ;  /* 0x0000000402007c0c */ /* 0x000fd2000bf46270 */
[CC--:B0--3--:R-:W-:Y:S02]  /*7ea0*/  @!P3 LEA R20, P0, R17.reuse, R10.reuse, 0x1 ;  /* 0x0000000a1114b211 */ /* 0x0c9fe400078008ff */
[----:B--2---:R-:W-:Y:S02]  /*7eb0*/  @!P4 LEA R28, P1, R16, R10, 0x1 ;  /* 0x0000000a101cc211 */ /* 0x004fe400078208ff */
[----:B----4-:R-:W-:Y:S01]  /*7ec0*/  @!P2 IMAD.WIDE R8, R2, 0x2, R10 ;  /* 0x000000020208a825 */ /* 0x010fe200078e020a */
[-C--:B------:R-:W-:Y:S02]  /*7ed0*/  @!P3 LEA.HI.X R21, R17, R11.reuse, R157, 0x1, P0 ;  /* 0x0000000b1115b211 */ /* 0x080fe400000f0c9d */
[----:B------:R-:W-:Y:S02]  /*7ee0*/  @!P4 LEA.HI.X R29, R16, R11, R156, 0x1, P1 ;  /* 0x0000000b101dc211 */ /* 0x000fe400008f0c9c */
[----:B-----5:R1:W-:Y:S04]  /*7ef0*/  @!P2 ST.E.128 desc[UR52][R8.64], R4 ;  /* 0x000000040800a985 */ /* 0x0203e8000c101d34 */
[----:B------:R1:W-:Y:S04]  /*7f00*/  @!P3 ST.E.128 desc[UR52][R20.64], R12 ;  /* 0x0000000c1400b985 */ /* 0x0003e8000c101d34 */
[----:B------:R1:W-:Y:S02]  /*7f10*/  @!P4 ST.E.128 desc[UR52][R28.64], R24 ;  /* 0x000000181c00c985 */ /* 0x0003e4000c101d34 */
.L_x_34:
[----:B------:R-:W-:Y:S05]  /*7f20*/  BSYNC B0 ;  /* 0x0000000000007941 */ /* 0x000fea0003800000 */
.L_x_33:
[----:B------:R-:W2:Y:S02]  /*7f30*/  LDC R0, c[0x0][0xc34] ;  /* 0x00030d00ff007b82 */ /* 0x000ea40000000800 */
[----:B--2---:R-:W-:-:S13]  /*7f40*/  ISETP.LE.AND P0, PT, R0, UR45, PT ;  /* 0x0000002d00007c0c */ /* 0x004fda000bf03270 */
[----:B------:R-:W-:Y:S05]  /*7f50*/  @!P0 BRA `(.L_x_35) ;  /* 0xffffff8c00808947 */ /* 0x000fea000383ffff */
[----:B------:R-:W-:Y:S05]  /*7f60*/  EXIT ;  /* 0x000000000000794d */ /* 0x000fea0003800000 */
.L_x_7:
[----:B------:R-:W-:-:S08]  /*7f70*/  NOP ;  /* 0x0000000000007918 */ /* 0x000fd00000000000 */
[----:B------:R-:W0:-:S00]  /*7f80*/  USETMAXREG.DEALLOC.CTAPOOL 0x20 ;  /* 0x00000020000079c8 */ /* 0x000e0000080e0500 */
[----:B------:R-:W1:Y:S01]  /*7f90*/  S2UR UR48, SR_CTAID.X ;  /* 0x00000000003079c3 */ /* 0x000e620000002500 */
[----:B------:R-:W-:Y:S01]  /*7fa0*/  UMOV UR46, 0x1 ;  /* 0x00000001002e7882 */ /* 0x000fe20000000000 */
[----:B0-----:R-:W-:Y:S02]  /*7fb0*/  IMAD.MOV.U32 R18, RZ, RZ, RZ ;  /* 0x000000ffff127224 */ /* 0x001fe400078e00ff */
[----:B------:R-:W-:-:S04]  /*7fc0*/  IMAD.MOV.U32 R19, RZ, RZ, 0x1 ;  /* 0x00000001ff137424 */ /* 0x000fc800078e00ff */
[----:B------:R-:W1:Y:S02]  /*7fd0*/  LDC R0, c[0x0][0xc34] ;  /* 0x00030d00ff007b82 */ /* 0x000e640000000800 */
[----:B-1----:R-:W-:-:S13]  /*7fe0*/  ISETP.LE.AND P0, PT, R0, UR48, PT ;  /* 0x0000003000007c0c */ /* 0x002fda000bf03270 */
[----:B------:R-:W-:Y:S05]  /*7ff0*/  @P0 BRA `(.L_x_36) ;  /* 0x0000003000100947 */ /* 0x000fea0003800000 */
[----:B------:R-:W0:Y:S01]  /*8000*/  S2R R10, SR_TID.X ;  /* 0x00000000000a7919 */ /* 0x000e220000002100 */
[----:B------:R-:W1:Y:S01]  /*8010*/  S2UR UR4, SR_CgaCtaId ;  /* 0x00000000000479c3 */ /* 0x000e620000008800 */
[----:B------:R-:W-:Y:S01]  /*8020*/  SHF.L.U32 R6, R29, 0x4, RZ ;  /* 0x000000041d067819 */ /* 0x000fe200000006ff */
[----:B------:R-:W-:Y:S01]  /*8030*/  IMAD.SHL.U32 R9, R2, 0x800, RZ ;  /* 0x0000080002097824 */ /* 0x000fe200078e00ff */
[----:B------:R-:W-:Y:S01]  /*8040*/  UMOV UR40, 0x400 ;  /* 0x0000040000287882 */ /* 0x000fe20000000000 */
[----:B------:R-:W-:Y:S01]  /*8050*/  IMAD.MOV.U32 R26, RZ, RZ, 0x40 ;  /* 0x00000040ff1a7424 */ /* 0x000fe200078e00ff */
[----:B------:R-:W-:Y:S01]  /*8060*/  ULDC.64 UR50, c[0x0][0x198] ;  /* 0x0000660000327ab9 */ /* 0x000fe20000000a00 */
[----:B------:R-:W-:Y:S01]  /*8070*/  IMAD.MOV.U32 R19, RZ, RZ, 0x1 ;  /* 0x00000001ff137424 */ /* 0x000fe200078e00ff */
[----:B------:R-:W-:Y:S01]  /*8080*/  ULOP3.LUT UR41, UR42, 0x1, URZ, 0xfc, !UPT ;  /* 0x000000012a297892 */ /* 0x000fe2000f8efc3f */
[----:B------:R-:W-:Y:S01]  /*8090*/  IMAD.MOV.U32 R18, RZ, RZ, RZ ;  /* 0x000000ffff127224 */ /* 0x000fe200078e00ff */
[----:B------:R-:W-:Y:S01]  /*80a0*/  ULOP3.LUT UR47, UR42, 0x2, URZ, 0xfc, !UPT ;  /* 0x000000022a2f7892 */ /* 0x000fe2000f8efc3f */
[----:B------:R-:W-:Y:S01]  /*80b0*/  ULDC UR43, c[0x0][0xc] ;  /* 0x00000300002b7ab9 */ /* 0x000fe20000000800 */
[----:B------:R-:W-:Y:S01]  /*80c0*/  UMOV UR46, URZ ;  /* 0x0000003f002e7c82 */ /* 0x000fe20008000000 */
[----:B-1----:R-:W-:Y:S01]  /*80d0*/  ULEA UR40, UR4, UR40, 0x18 ;  /* 0x0000002804287291 */ /* 0x002fe2000f8ec03f */
[C---:B0-----:R-:W-:Y:S01]  /*80e0*/  IMAD.SHL.U32 R3, R10.reuse, 0x20, RZ ;  /* 0x000000200a037824 */ /* 0x041fe200078e00ff */
[----:B------:R-:W-:Y:S01]  /*80f0*/  SHF.R.U32.HI R4, RZ, 0x1, R10 ;  /* 0x00000001ff047819 */ /* 0x000fe2000001160a */
[C---:B------:R-:W-:Y:S01]  /*8100*/  IMAD.SHL.U32 R0, R10.reuse, 0x10, RZ ;  /* 0x000000100a007824 */ /* 0x040fe200078e00ff */
[C---:B------:R-:W-:Y:S01]  /*8110*/  LOP3.LUT P0, RZ, R10.reuse, 0x4, RZ, 0xc0, !PT ;  /* 0x000000040aff7812 */ /* 0x040fe2000780c0ff */
[C---:B------:R-:W-:Y:S01]  /*8120*/  IMAD.SHL.U32 R2, R10.reuse, 0x80, RZ ;  /* 0x000000800a027824 */ /* 0x040fe200078e00ff */
[C---:B------:R-:W-:Y:S01]  /*8130*/  LOP3.LUT R5, R3.reuse, 0x360, RZ, 0xc0, !PT ;  /* 0x0000036003057812 */ /* 0x040fe200078ec0ff */
[C---:B------:R-:W-:Y:S01]  /*8140*/  IMAD.SHL.U32 R8, R10.reuse, 0x4, RZ ;  /* 0x000000040a087824 */ /* 0x040fe200078e00ff */
[----:B------:R-:W-:Y:S01]  /*8150*/  LOP3.LUT R3, R3, 0x80, RZ, 0xc0, !PT ;  /* 0x0000008003037812 */ /* 0x000fe200078ec0ff */
[----:B------:R-:W-:Y:S01]  /*8160*/  IMAD.SHL.U32 R11, R10, 0x2, RZ ;  /* 0x000000020a0b7824 */ /* 0x000fe200078e00ff */
[----:B------:R-:W-:-:S02]  /*8170*/  LOP3.LUT R7, R0, 0x60, RZ, 0xc0, !PT ;  /* 0x0000006000077812 */ /* 0x000fc400078ec0ff */
[----:B------:R-:W-:Y:S02]  /*8180*/  LOP3.LUT R3, R3, 0x10, R4, 0xf8, !PT ;  /* 0x0000001003037812 */ /* 0x000fe400078ef804 */
[----:B------:R-:W-:Y:S02]  /*8190*/  LOP3.LUT R4, R4, 0x20, RZ, 0xc0, !PT ;  /* 0x0000002004047812 */ /* 0x000fe400078ec0ff */
[----:B------:R-:W-:Y:S02]  /*81a0*/  LOP3.LUT R13, R7, 0x700, R6, 0xf8, !PT ;  /* 0x00000700070d7812 */ /* 0x000fe400078ef806 */
[----:B------:R-:W-:Y:S02]  /*81b0*/  LOP3.LUT R7, R4, 0x10, R10, 0xf8, !PT ;  /* 0x0000001004077812 */ /* 0x000fe400078ef80a */
[----:B------:R-:W-:Y:S02]  /*81c0*/  LOP3.LUT R5, R5, 0x400, R6, 0xf8, !PT ;  /* 0x0000040005057812 */ /* 0x000fe400078ef806 */
[----:B------:R-:W-:-:S02]  /*81d0*/  LOP3.LUT R6, R0, 0x90, RZ, 0xc0, !PT ;  /* 0x0000009000067812 */ /* 0x000fc400078ec0ff */
[----:B------:R-:W-:Y:S02]  /*81e0*/  LOP3.LUT R4, R2, 0x400, RZ, 0xc0, !PT ;  /* 0x0000040002047812 */ /* 0x000fe400078ec0ff */
[----:B------:R-:W-:Y:S02]  /*81f0*/  LOP3.LUT R7, R7, 0x380, R2, 0xf8, !PT ;  /* 0x0000038007077812 */ /* 0x000fe400078ef802 */
[----:B------:R-:W-:Y:S02]  /*8200*/  LOP3.LUT R2, R3, 0x10, R8, 0x78, !PT ;  /* 0x0000001003027812 */ /* 0x000fe400078e7808 */
[----:B------:R-:W-:Y:S02]  /*8210*/  LOP3.LUT R6, R6, 0x10, R11, 0x78, !PT ;  /* 0x0000001006067812 */ /* 0x000fe400078e780b */
[----:B------:R-:W-:Y:S01]  /*8220*/  LOP3.LUT R27, R5, R2, RZ, 0xfc, !PT ;  /* 0x00000002051b7212 */ /* 0x000fe200078efcff */
[----:B------:R-:W-:Y:S01]  /*8230*/  IMAD.SHL.U32 R2, R10, 0x40, RZ ;  /* 0x000000400a027824 */ /* 0x000fe200078e00ff */
[----:B------:R-:W-:-:S02]  /*8240*/  LOP3.LUT R7, R7, 0x70, R0, 0x78, !PT ;  /* 0x0000007007077812 */ /* 0x000fc400078e7800 */
[----:B------:R-:W-:Y:S02]  /*8250*/  SHF.R.U32.HI R3, RZ, 0x1, R29 ;  /* 0x00000001ff037819 */ /* 0x000fe4000001161d */
[----:B------:R-:W-:Y:S02]  /*8260*/  LOP3.LUT R6, R13, R6, RZ, 0xfc, !PT ;  /* 0x000000060d067212 */ /* 0x000fe400078efcff */
[----:B------:R-:W-:Y:S02]  /*8270*/  LOP3.LUT R0, R0, 0x10, RZ, 0xc0, !PT ;  /* 0x0000001000007812 */ /* 0x000fe400078ec0ff */
[----:B------:R-:W-:Y:S01]  /*8280*/  LOP3.LUT R4, R4, 0x800, R9, 0xf8, !PT ;  /* 0x0000080004047812 */ /* 0x000fe200078ef809 */
[----:B------:R-:W-:Y:S01]  /*8290*/  VIADD R28, R6, UR40 ;  /* 0x00000028061c7c36 */ /* 0x000fe20008000000 */
[----:B------:R-:W-:Y:S02]  /*82a0*/  LOP3.LUT R3, R3, 0x40, R2, 0xf8, !PT ;  /* 0x0000004003037812 */ /* 0x000fe400078ef802 */
[----:B------:R-:W-:-:S02]  /*82b0*/  LOP3.LUT R2, R0, 0x20, RZ, 0xfc, !PT ;  /* 0x0000002000027812 */ /* 0x000fc400078efcff */
[----:B------:R-:W-:Y:S02]  /*82c0*/  LOP3.LUT R25, R4, R7, RZ, 0xfc, !PT ;  /* 0x0000000704197212 */ /* 0x000fe400078efcff */
[----:B------:R-:W-:Y:S02]  /*82d0*/  SEL R26, R26, 0xffffffc0, !P0 ;  /* 0xffffffc01a1a7807 */ /* 0x000fe40004000000 */
[----:B------:R-:W-:-:S07]  /*82e0*/  LOP3.LUT R0, R0, 0x40, RZ, 0xfc, !PT ;  /* 0x0000004000007812 */ /* 0x000fce00078efcff */
.L_x_85:
[----:B------:R-:W-:Y:S01]  /*82f0*/  ULDC UR4, c[0x0][0xc38] ;  /* 0x00030e0000047ab9 */ /* 0x000fe20000000800 */
[----:B------:R-:W-:Y:S01]  /*8300*/  ULDC UR6, c[0x0][0xc44] ;  /* 0x0003110000067ab9 */ /* 0x000fe20000000800 */
[----:B------:R-:W-:Y:S02]  /*8310*/  UISETP.NE.AND UP2, UPT, UR4, 0x1, UPT ;  /* 0x000000010400788c */ /* 0x000fe4000bf45270 */
[----:B------:R-:W-:Y:S01]  /*8320*/  UISETP.NE.AND UP1, UPT, UR6, 0x1, UPT ;  /* 0x000000010600788c */ /* 0x000fe2000bf25270 */
[----:B------:R-:W-:Y:S01]  /*8330*/  ULDC.64 UR4, c[0x0][0x418] ;  /* 0x0001060000047ab9 */ /* 0x000fe20000000a00 */
[----:B------:R-:W-:Y:S02]  /*8340*/  UIADD3 UR10, UR40, 0x13800, URZ ;  /* 0x00013800280a7890 */ /* 0x000fe4000fffe03f */
[----:B------:R-:W-:Y:S01]  /*8350*/  UISETP.NE.U32.AND UP0, UPT, UR4, URZ, UPT ;  /* 0x0000003f0400728c */ /* 0x000fe2000bf05070 */
[----:B------:R-:W-:Y:S01]  /*8360*/  ULDC UR7, c[0x0][0x424] ;  /* 0x0001090000077ab9 */ /* 0x000fe20000000800 */
[----:B------:R-:W-:-:S02]  /*8370*/  UMOV UR45, UR48 ;  /* 0x00000030002d7c82 */ /* 0x000fc40008000000 */
[----:B------:R-:W-:Y:S01]  /*8380*/  UISETP.NE.AND.EX UP0, UPT, UR5, URZ, UPT, UP0 ;  /* 0x0000003f0500728c */ /* 0x000fe2000bf05300 */
[----:B------:R-:W-:Y:S01]  /*8390*/  @UP2 ULDC UR4, c[0x0][0xc3c] ;  /* 0x00030f0000042ab9 */ /* 0x000fe20000000800 */
[----:B------:R-:W-:Y:S01]  /*83a0*/  @UP2 ULDC UR8, c[0x0][0xc40] ;  /* 0x0003100000082ab9 */ /* 0x000fe20000000800 */
[----:B------:R-:W-:Y:S02]  /*83b0*/  UIMAD.WIDE.U32 UR4, UR48, UR4, URZ ;  /* 0x00000004300472a5 */ /* 0x000fe4000f8e003f */
[----:B------:R-:W-:Y:S02]  /*83c0*/  USEL UR7, UR7, 0x1, UP0 ;  /* 0x0000000107077887 */ /* 0x000fe40008000000 */
[----:B------:R-:W-:Y:S02]  /*83d0*/  ULOP3.LUT UP0, URZ, UR10, 0x9f, URZ, 0xc0, !UPT ;  /* 0x0000009f0a3f7892 */ /* 0x000fe4000f80c03f */
[----:B------:R-:W-:Y:S01]  /*83e0*/  @UP2 USHF.R.U32.HI UR45, URZ, UR8, UR5 ;  /* 0x000000083f2d2299 */ /* 0x000fe20008011605 */
[----:B------:R-:W-:-:S02]  /*83f0*/  ULDC UR39, c[0x0][0x2f0] ;  /* 0x0000bc0000277ab9 */ /* 0x000fc40000000800 */
[----:B------:R-:W-:Y:S01]  /*8400*/  @UP1 ULDC.64 UR8, c[0x0][0xc48] ;  /* 0x0003120000081ab9 */ /* 0x000fe20000000a00 */
[----:B------:R-:W-:Y:S01]  /*8410*/  UIMAD UR39, UR7, UR39, URZ ;  /* 0x00000027072772a4 */ /* 0x000fe2000f8e023f */
[----:B------:R-:W-:Y:S01]  /*8420*/  PLOP3.LUT P0, PT, PT, PT, UP0, 0x80, 0x0 ;  /* 0x000000000000781c */ /* 0x000fe20003f0f008 */
[----:B------:R-:W-:Y:S02]  /*8430*/  UIMAD.WIDE.U32 UR4, UR45, UR8, URZ ;  /* 0x000000082d0472a5 */ /* 0x000fe4000f8e003f */
[----:B------:R-:W-:Y:S01]  /*8440*/  UMOV UR44, UR45 ;  /* 0x0000002d002c7c82 */ /* 0x000fe20008000000 */
[----:B------:R-:W-:Y:S02]  /*8450*/  UIADD3 UR38, UR39, 0x7f, URZ ;  /* 0x0000007f27267890 */ /* 0x000fe4000fffe03f */
[----:B------:R-:W-:Y:S02]  /*8460*/  @UP1 USHF.R.U32.HI UR44, URZ, UR9, UR5 ;  /* 0x000000093f2c1299 */ /* 0x000fe40008011605 */
[----:B------:R-:W-:-:S02]  /*8470*/  USHF.R.S32.HI UR4, URZ, 0x1f, UR38 ;  /* 0x0000001f3f047899 */ /* 0x000fc40008011426 */
[----:B------:R-:W-:Y:S02]  /*8480*/  UIADD3 UR36, -UR44, URZ, URZ ;  /* 0x0000003f2c247290 */ /* 0x000fe4000fffe13f */
[----:B------:R-:W-:Y:S02]  /*8490*/  ULEA.HI UR38, UR4, UR38, URZ, 0x7 ;  /* 0x0000002604267291 */ /* 0x000fe4000f8f383f */
[----:B------:R-:W-:Y:S01]  /*84a0*/  UIMAD UR36, UR6, UR36, UR45 ;  /* 0x00000024062472a4 */ /* 0x000fe2000f8e022d */
[----:B------:R-:W-:Y:S11]  /*84b0*/  @!P0 BRA `(.L_x_37) ;  /* 0x0000000000408947 */ /* 0x000ff60003800000 */
[----:B------:R-:W-:Y:S01]  /*84c0*/  MOV R2, 0x0 ;  /* 0x0000000000027802 */ /* 0x000fe20000000f00 */
[----:B------:R-:W-:Y:S01]  /*84d0*/  ULDC.64 UR6, c[0x4][0x98] ;  /* 0x0100260000067ab9 */ /* 0x000fe20000000a00 */
[----:B------:R-:W-:Y:S01]  /*84e0*/  ULDC.64 UR8, c[0x4][0xa0] ;  /* 0x0100280000087ab9 */ /* 0x000fe20000000a00 */
[----:B------:R-:W-:Y:S01]  /*84f0*/  ULDC.64 UR4, c[0x4][0x8] ;  /* 0x0100020000047ab9 */ /* 0x000fe20000000a00 */
[----:B------:R-:W-:Y:S01]  /*8500*/  IMAD.U32 R4, RZ, RZ, UR6 ;  /* 0x00000006ff047e24 */ /* 0x000fe2000f8e00ff */
[----:B------:R-:W-:Y:S01]  /*8510*/  MOV R11, UR5 ;  /* 0x00000005000b7c02 */ /* 0x000fe20008000f00 */
[----:B------:R-:W0:Y:S01]  /*8520*/  LDC.64 R2, c[0x4][R2] ;  /* 0x0100000002027b82 */ /* 0x000e220000000a00 */
[----:B------:R-:W-:Y:S02]  /*8530*/  IMAD.U32 R5, RZ, RZ, UR7 ;  /* 0x00000007ff057e24 */ /* 0x000fe4000f8e00ff */
[----:B------:R-:W-:Y:S02]  /*8540*/  IMAD.U32 R6, RZ, RZ, UR8 ;  /* 0x00000008ff067e24 */ /* 0x000fe4000f8e00ff */
[----:B------:R-:W-:-:S02]  /*8550*/  IMAD.U32 R7, RZ, RZ, UR9 ;  /* 0x00000009ff077e24 */ /* 0x000fc4000f8e00ff */
[----:B------:R-:W-:Y:S02]  /*8560*/  IMAD.U32 R10, RZ, RZ, UR4 ;  /* 0x00000004ff0a7e24 */ /* 0x000fe4000f8e00ff */
[----:B------:R-:W-:Y:S02]  /*8570*/  IMAD.MOV.U32 R8, RZ, RZ, 0x70 ;  /* 0x00000070ff087424 */ /* 0x000fe400078e00ff */
[----:B------:R-:W-:Y:S02]  /*8580*/  IMAD.MOV.U32 R12, RZ, RZ, 0x1 ;  /* 0x00000001ff0c7424 */ /* 0x000fe400078e00ff */
[----:B------:R-:W-:-:S07]  /*8590*/  IMAD.MOV.U32 R13, RZ, RZ, RZ ;  /* 0x000000ffff0d7224 */ /* 0x000fce00078e00ff */
[----:B------:R-:W-:-:S07]  /*85a0*/  LEPC R20, `(.L_x_37) ;  /* 0x000000001014794e */ /* 0x000fce0000000000 */
[----:B0-----:R-:W-:Y:S05]  /*85b0*/  CALL.ABS.NOINC R2 ;  /* 0x0000000002007343 */ /* 0x001fea0003c00000 */
.L_x_37:
[----:B------:R-:W-:-:S06]  /*85c0*/  UIADD3 UR4, UR40, 0x9000, URZ ;  /* 0x0000900028047890 */ /* 0x000fcc000fffe03f */
[----:B------:R-:W-:-:S05]  /*85d0*/  IMAD.U32 R16, RZ, RZ, UR4 ;  /* 0x00000004ff107e24 */ /* 0x000fca000f8e00ff */
[----:B------:R-:W-:-:S13]  /*85e0*/  LOP3.LUT P0, RZ, R16, 0x9f, RZ, 0xc0, !PT ;  /* 0x0000009f10ff7812 */ /* 0x000fda000780c0ff */
[----:B------:R-:W-:Y:S05]  /*85f0*/  @!P0 BRA `(.L_x_38) ;  /* 0x0000000000408947 */ /* 0x000fea0003800000 */
[----:B------:R-:W-:Y:S01]  /*8600*/  MOV R2, 0x0 ;  /* 0x0000000000027802 */ /* 0x000fe20000000f00 */
[----:B------:R-:W-:Y:S01]  /*8610*/  ULDC.64 UR6, c[0x4][0x98] ;  /* 0x0100260000067ab9 */ /* 0x000fe20000000a00 */
[----:B------:R-:W-:Y:S01]  /*8620*/  ULDC.64 UR8, c[0x4][0xa0] ;  /* 0x0100280000087ab9 */ /* 0x000fe20000000a00 */
[----:B------:R-:W-:Y:S01]  /*8630*/  ULDC.64 UR4, c[0x4][0x10] ;  /* 0x0100040000047ab9 */ /* 0x000fe20000000a00 */
[----:B------:R-:W-:Y:S02]  /*8640*/  IMAD.U32 R4, RZ, RZ, UR6 ;  /* 0x00000006ff047e24 */ /* 0x000fe4000f8e00ff */
[----:B------:R-:W0:Y:S01]  /*8650*/  LDC.64 R2, c[0x4][R2] ;  /* 0x0100000002027b82 */ /* 0x000e220000000a00 */
[----:B------:R-:W-:Y:S02]  /*8660*/  IMAD.U32 R5, RZ, RZ, UR7 ;  /* 0x00000007ff057e24 */ /* 0x000fe4000f8e00ff */
[----:B------:R-:W-:Y:S02]  /*8670*/  IMAD.U32 R6, RZ, RZ, UR8 ;  /* 0x00000008ff067e24 */ /* 0x000fe4000f8e00ff */
[----:B------:R-:W-:-:S02]  /*8680*/  IMAD.U32 R7, RZ, RZ, UR9 ;  /* 0x00000009ff077e24 */ /* 0x000fc4000f8e00ff */
[----:B------:R-:W-:Y:S02]  /*8690*/  IMAD.U32 R10, RZ, RZ, UR4 ;  /* 0x00000004ff0a7e24 */ /* 0x000fe4000f8e00ff */
[----:B------:R-:W-:Y:S02]  /*86a0*/  IMAD.U32 R11, RZ, RZ, UR5 ;  /* 0x00000005ff0b7e24 */ /* 0x000fe4000f8e00ff */
[----:B------:R-:W-:Y:S02]  /*86b0*/  IMAD.MOV.U32 R8, RZ, RZ, 0x70 ;  /* 0x00000070ff087424 */ /* 0x000fe400078e00ff */
[----:B------:R-:W-:Y:S02]  /*86c0*/  IMAD.MOV.U32 R12, RZ, RZ, 0x1 ;  /* 0x00000001ff0c7424 */ /* 0x000fe400078e00ff */
[----:B------:R-:W-:-:S07]  /*86d0*/  IMAD.MOV.U32 R13, RZ, RZ, RZ ;  /* 0x000000ffff0d7224 */ /* 0x000fce00078e00ff */
[----:B------:R-:W-:-:S07]  /*86e0*/  LEPC R20, `(.L_x_38) ;  /* 0x000000001014794e */ /* 0x000fce0000000000 */
[----:B0-----:R-:W-:Y:S05]  /*86f0*/  CALL.ABS.NOINC R2 ;  /* 0x0000000002007343 */ /* 0x001fea0003c00000 */
.L_x_38:
[----:B------:R-:W-:-:S04]  /*8700*/  UIADD3 UR4, UR40, 0x3000, URZ ;  /* 0x0000300028047890 */ /* 0x000fc8000fffe03f */
[----:B------:R-:W-:-:S06]  /*8710*/  ULOP3.LUT UP0, URZ, UR4, 0x3ff, URZ, 0xc0, !UPT ;  /* 0x000003ff043f7892 */ /* 0x000fcc000f80c03f */
[----:B------:R-:W-:-:S13]  /*8720*/  PLOP3.LUT P0, PT, PT, PT, UP0, 0x80, 0x0 ;  /* 0x000000000000781c */ /* 0x000fda0003f0f008 */
[----:B------:R-:W-:Y:S05]  /*8730*/  @!P0 BRA `(.L_x_39) ;  /* 0x0000000000408947 */ /* 0x000fea0003800000 */
        /* <DEDUP_REMOVED lines=16> */
.L_x_39:
[----:B------:R-:W-:-:S13]  /*8840*/  LOP3.LUT P6, RZ, R16, 0x9f, RZ, 0xc0, !PT ;  /* 0x0000009f10ff7812 */ /* 0x000fda00078cc0ff */
[----:B------:R-:W-:Y:S05]  /*8850*/  @!P6 BRA `(.L_x_40) ;  /* 0x000000000040e947 */ /* 0x000fea0003800000 */
[----:B------:R-:W-:Y:S01]  /*8860*/  MOV R2, 0x0 ;  /* 0x0000000000027802 */ /* 0x000fe20000000f00 */
[----:B------:R-:W-:Y:S01]  /*8870*/  ULDC.64 UR6, c[0x4][0x98] ;  /* 0x0100260000067ab9 */ /* 0x000fe20000000a00 */
[----:B------:R-:W-:Y:S01]  /*8880*/  ULDC.64 UR8, c[0x4][0xa0] ;  /* 0x0100280000087ab9 */ /* 0x000fe20000000a00 */
[----:B------:R-:W-:Y:S01]  /*8890*/  ULDC.64 UR4, c[0x4][0x20] ;  /* 0x0100080000047ab9 */ /* 0x000fe20000000a00 */
[----:B------:R-:W-:Y:S01]  /*88a0*/  IMAD.U32 R4, RZ, RZ, UR6 ;  /* 0x00000006ff047e24 */ /* 0x000fe2000f8e00ff */
[----:B------:R-:W-:Y:S01]  /*88b0*/  MOV R12, 0x1 ;  /* 0x00000001000c7802 */ /* 0x000fe20000000f00 */
[----:B------:R-:W0:Y:S01]  /*88c0*/  LDC.64 R2, c[0x4][R2] ;  /* 0x0100000002027b82 */ /* 0x000e220000000a00 */
[----:B------:R-:W-:Y:S02]  /*88d0*/  IMAD.U32 R5, RZ, RZ, UR7 ;  /* 0x00000007ff057e24 */ /* 0x000fe4000f8e00ff */
[----:B------:R-:W-:Y:S02]  /*88e0*/  IMAD.U32 R6, RZ, RZ, UR8 ;  /* 0x00000008ff067e24 */ /* 0x000fe4000f8e00ff */
[----:B------:R-:W-:-:S02]  /*88f0*/  IMAD.U32 R7, RZ, RZ, UR9 ;  /* 0x00000009ff077e24 */ /* 0x000fc4000f8e00ff */
[----:B------:R-:W-:Y:S02]  /*8900*/  IMAD.U32 R10, RZ, RZ, UR4 ;  /* 0x00000004ff0a7e24 */ /* 0x000fe4000f8e00ff */
[----:B------:R-:W-:Y:S02]  /*8910*/  IMAD.U32 R11, RZ, RZ, UR5 ;  /* 0x00000005ff0b7e24 */ /* 0x000fe4000f8e00ff */
[----:B------:R-:W-:Y:S02]  /*8920*/  IMAD.MOV.U32 R8, RZ, RZ, 0x70 ;  /* 0x00000070ff087424 */ /* 0x000fe400078e00ff */
[----:B------:R-:W-:-:S07]  /*8930*/  IMAD.MOV.U32 R13, RZ, RZ, RZ ;  /* 0x000000ffff0d7224 */ /* 0x000fce00078e00ff */
[----:B------:R-:W-:-:S07]  /*8940*/  LEPC R20, `(.L_x_40) ;  /* 0x000000001014794e */ /* 0x000fce0000000000 */
[----:B0-----:R-:W-:Y:S05]  /*8950*/  CALL.ABS.NOINC R2 ;  /* 0x0000000002007343 */ /* 0x001fea0003c00000 */
.L_x_40:
[----:B------:R-:W-:Y:S01]  /*8960*/  ULDC.64 UR4, c[0x0][0x9f8] ;  /* 0x00027e0000047ab9 */ /* 0x000fe20000000a00 */
[----:B------:R-:W-:Y:S01]  /*8970*/  IMAD.U32 R23, RZ, RZ, UR44 ;  /* 0x0000002cff177e24 */ /* 0x000fe2000f8e00ff */
[----:B------:R-:W-:-:S04]  /*8980*/  UISETP.NE.U32.AND UP0, UPT, UR4, URZ, UPT ;  /* 0x0000003f0400728c */ /* 0x000fc8000bf05070 */
[----:B------:R-:W-:-:S06]  /*8990*/  UISETP.NE.AND.EX UP0, UPT, UR5, URZ, UPT, UP0 ;  /* 0x0000003f0500728c */ /* 0x000fcc000bf05300 */
[----:B------:R-:W-:-:S05]  /*89a0*/  PLOP3.LUT P0, PT, PT, PT, UP0, 0x80, 0x0 ;  /* 0x000000000000781c */ /* 0x000fca0003f0f008 */
[----:B------:R-:W-:Y:S02]  /*89b0*/  @UP0 ULDC.64 UR4, c[0x0][0x9f8] ;  /* 0x00027e0000040ab9 */ /* 0x000fe40000000a00 */
[----:B------:R-:W-:-:S06]  /*89c0*/  @UP0 UIMAD.WIDE UR4, UR44, 0x4, UR4 ;  /* 0x000000042c0408a5 */ /* 0x000fcc000f8e0204 */
[----:B------:R-:W-:Y:S02]  /*89d0*/  IMAD.U32 R2, RZ, RZ, UR4 ;  /* 0x00000004ff027e24 */ /* 0x000fe4000f8e00ff */
[----:B------:R-:W-:-:S05]  /*89e0*/  IMAD.U32 R3, RZ, RZ, UR5 ;  /* 0x00000005ff037e24 */ /* 0x000fca000f8e00ff */
[----:B------:R0:W2:Y:S01]  /*89f0*/  @P0 LDG.E R23, desc[UR52][R2.64] ;  /* 0x0000003402170981 */ /* 0x0000a2000c1e1900 */
[----:B------:R-:W-:Y:S01]  /*8a00*/  UMOV UR4, 0xffffffff ;  /* 0xffffffff00047882 */ /* 0x000fe20000000000 */
[----:B------:R-:W-:Y:S01]  /*8a10*/  LOP3.LUT R22, R22, 0xfffffffe, RZ, 0xc0, !PT ;  /* 0xfffffffe16167812 */ /* 0x000fe200078ec0ff */
[----:B------:R-:W1:Y:S01]  /*8a20*/  S2R R16, SR_TID.X ;  /* 0x0000000000107919 */ /* 0x000e620000002100 */
[----:B0-----:R-:W0:Y:S02]  /*8a30*/  LDC.64 R2, c[0x0][0x418] ;  /* 0x00010600ff027b82 */ /* 0x001e240000000a00 */
[----:B0-----:R-:W-:Y:S02]  /*8a40*/  ISETP.NE.U32.AND P0, PT, R2, RZ, PT ;  /* 0x000000ff0200720c */ /* 0x001fe40003f05070 */
[----:B-1----:R-:W-:Y:S02]  /*8a50*/  SHF.R.U32.HI R17, RZ, 0x5, R16 ;  /* 0x00000005ff117819 */ /* 0x002fe40000011610 */
[----:B------:R-:W-:-:S02]  /*8a60*/  ISETP.NE.AND.EX P1, PT, R3, RZ, PT, P0 ;  /* 0x000000ff0300720c */ /* 0x000fc40003f25300 */
[----:B------:R-:W-:-:S11]  /*8a70*/  LOP3.LUT R17, R17, 0x3, RZ, 0xc0, !PT ;  /* 0x0000000311117812 */ /* 0x000fd600078ec0ff */
[----:B------:R-:W-:Y:S02]  /*8a80*/  @P1 LOP3.LUT R22, R22, 0x1, RZ, 0xfc, !PT ;  /* 0x0000000116161812 */ /* 0x000fe400078efcff */
[----:B--2---:R-:W-:Y:S02]  /*8a90*/  SHF.R.S32.HI R24, RZ, 0x1f, R23 ;  /* 0x0000001fff187819 */ /* 0x004fe40000011417 */
[----:B------:R-:W-:Y:S01]  /*8aa0*/  SEL R16, R23, RZ, !P1 ;  /* 0x000000ff17107207 */ /* 0x000fe20004800000 */
[----:B------:R-:W-:Y:S06]  /*8ab0*/  BRA.DIV UR4, `(.L_x_41) ;  /* 0x0000002a04b07947 */ /* 0x000fec000b800000 */
[----:B------:R0:W1:Y:S02]  /*8ac0*/  SHFL.IDX PT, R14, R17, RZ, 0x1f ;  /* 0x00001fff110e7589 */ /* 0x00006400000e0000 */
.L_x_101:
[----:B-1----:R-:W-:Y:S02]  /*8ad0*/  ISETP.NE.AND P0, PT, R14, RZ, PT ;  /* 0x000000ff0e00720c */ /* 0x002fe40003f05270 */
[----:B------:R-:W-:Y:S02]  /*8ae0*/  PLOP3.LUT P2, PT, PT, PT, PT, 0x8, 0x0 ;  /* 0x000000000000781c */ /* 0x000fe40003f4e170 */
[----:B------:R-:W-:-:S11]  /*8af0*/  LOP3.LUT R22, R22, 0xfffffffd, RZ, 0xc0, !PT ;  /* 0xfffffffd16167812 */ /* 0x000fd600078ec0ff */
[----:B------:R-:W-:Y:S01]  /*8b00*/  @P2 LOP3.LUT R22, R22, 0x2, RZ, 0xfc, !PT ;  /* 0x0000000216162812 */ /* 0x000fe200078efcff */
[----:B------:R-:W-:Y:S06]  /*8b10*/  @P0 BRA `(.L_x_42) ;  /* 0x0000000400b40947 */ /* 0x000fec0003800000 */
[----:B------:R-:W-:-:S06]  /*8b20*/  ULEA.HI.SX32 UR4, UR38, 0xffffffff, 0x19 ;  /* 0xffffffff26047891 */ /* 0x000fcc000f8fca3f */
[----:B------:R-:W-:Y:S01]  /*8b30*/  IMAD.U32 R0, RZ, RZ, UR4 ;  /* 0x00000004ff007e24 */ /* 0x000fe2000f8e00ff */
[----:B------:R-:W-:-:S03]  /*8b40*/  UMOV UR4, 0xffffffff ;  /* 0xffffffff00047882 */ /* 0x000fc60000000000 */
[----:B------:R-:W-:Y:S05]  /*8b50*/  BRA.DIV UR4, `(.L_x_43) ;  /* 0x0000002a04a87947 */ /* 0x000fea000b800000 */
[----:B------:R-:W-:-:S13]  /*8b60*/  ELECT P6, URZ, PT ;  /* 0x00000000003f782f */ /* 0x000fda00038c0000 */
.L_x_104:
[----:B------:R-:W-:Y:S05]  /*8b70*/  @!P6 BRA `(.L_x_42) ;  /* 0x00000004009ce947 */ /* 0x000fea0003800000 */
[----:B------:R-:W-:Y:S01]  /*8b80*/  IMAD.MOV.U32 R16, RZ, RZ, R23 ;  /* 0x000000ffff107224 */ /* 0x000fe200078e0017 */
[----:B------:R-:W-:Y:S06]  /*8b90*/  @!P1 BRA `(.L_x_44) ;  /* 0x0000000000489947 */ /* 0x000fec0003800000 */
[----:B------:R-:W1:Y:S01]  /*8ba0*/  LDC R6, c[0x0][0x43c] ;  /* 0x00010f00ff067b82 */ /* 0x000e620000000800 */
[----:B------:R-:W-:Y:S01]  /*8bb0*/  IMAD.MOV.U32 R7, RZ, RZ, R0 ;  /* 0x000000ffff077224 */ /* 0x000fe200078e0000 */
[----:B------:R-:W-:Y:S02]  /*8bc0*/  ULDC.64 UR4, c[0x0][0x428] ;  /* 0x00010a0000047ab9 */ /* 0x000fe40000000a00 */
[----:B------:R-:W-:-:S04]  /*8bd0*/  IMAD R8, R24, UR4, RZ ;  /* 0x0000000418087c24 */ /* 0x000fc8000f8e02ff */
[----:B------:R-:W-:Y:S01]  /*8be0*/  IMAD R9, R23, UR5, R8 ;  /* 0x0000000517097c24 */ /* 0x000fe2000f8e0208 */
[----:B-1----:R-:W-:-:S13]  /*8bf0*/  ISETP.NE.AND P0, PT, R6, 0x1, PT ;  /* 0x000000010600780c */ /* 0x002fda0003f05270 */
[----:B------:R-:W1:Y:S02]  /*8c00*/  @P0 LDC.64 R4, c[0x0][0x440] ;  /* 0x00011000ff040b82 */ /* 0x000e640000000a00 */
[----:B-1----:R-:W-:-:S05]  /*8c10*/  @P0 IMAD.HI.U32 R4, R0, R4, RZ ;  /* 0x0000000400040227 */ /* 0x002fca00078e00ff */
[----:B------:R-:W-:-:S04]  /*8c20*/  @P0 SHF.R.U32.HI R7, RZ, R5, R4 ;  /* 0x00000005ff070219 */ /* 0x000fc80000011604 */
[--C-:B------:R-:W-:Y:S01]  /*8c30*/  SHF.R.S32.HI R5, RZ, 0x1f, R7.reuse ;  /* 0x0000001fff057819 */ /* 0x100fe20000011407 */
[----:B------:R-:W-:-:S04]  /*8c40*/  IMAD.MOV.U32 R4, RZ, RZ, R7 ;  /* 0x000000ffff047224 */ /* 0x000fc800078e0007 */
[----:B------:R-:W-:-:S04]  /*8c50*/  IMAD.WIDE.U32 R4, R23, UR4, R4 ;  /* 0x0000000417047c25 */ /* 0x000fc8000f8e0004 */
[----:B------:R-:W-:Y:S01]  /*8c60*/  IMAD.IADD R5, R5, 0x1, R9 ;  /* 0x0000000105057824 */ /* 0x000fe200078e0209 */
[----:B------:R-:W-:-:S04]  /*8c70*/  LEA R2, P0, R4, R2, 0x2 ;  /* 0x0000000204027211 */ /* 0x000fc800078010ff */
[----:B------:R-:W-:-:S05]  /*8c80*/  LEA.HI.X R3, R4, R3, R5, 0x2, P0 ;  /* 0x0000000304037211 */ /* 0x000fca00000f1405 */
[----:B------:R1:W5:Y:S01]  /*8c90*/  LDG.E R16, desc[UR52][R2.64] ;  /* 0x0000003402107981 */ /* 0x000362000c1e1900 */
[----:B------:R-:W-:-:S04]  /*8ca0*/  IMAD.MOV R5, RZ, RZ, -R7 ;  /* 0x000000ffff057224 */ /* 0x000fc800078e0a07 */
[----:B------:R-:W-:-:S07]  /*8cb0*/  IMAD R0, R6, R5, R0 ;  /* 0x0000000506007224 */ /* 0x000fce00078e0200 */
.L_x_44:
[----:B------:R-:W-:Y:S02]  /*8cc0*/  LEA R5, R18, UR40, 0x3 ;  /* 0x0000002812057c11 */ /* 0x000fe4000f8e18ff */
[----:B-1----:R-:W-:Y:S02]  /*8cd0*/  SHF.L.U32 R2, R19, 0x1f, RZ ;  /* 0x0000001f13027819 */ /* 0x002fe400000006ff */
[----:B------:R-:W-:Y:S02]  /*8ce0*/  ISETP.NE.AND P1, PT, R29, RZ, PT ;  /* 0x000000ff1d00720c */ /* 0x000fe40003f25270 */
[----:B------:R-:W1:Y:S02]  /*8cf0*/  SYNCS.PHASECHK.TRANS64.TRYWAIT P0, [R5+URZ+0x19c80], R2 ;  /* 0x019c8002050075a7 */ /* 0x000e64000800017f */
[----:B-1----:R-:W-:Y:S09]  /*8d00*/  @!P0 BRA `(.L_x_45) ;  /* 0x00000028005c8947 */ /* 0x002ff20003800000 */
.L_x_105:
[----:B------:R-:W-:Y:S05]  /*8d10*/  @P1 BRA `(.L_x_46) ;  /* 0x00000000001c1947 */ /* 0x000fea0003800000 */
[----:B------:R-:W2:Y:S02]  /*8d20*/  S2R R3, SR_TID.X ;  /* 0x0000000000037919 */ /* 0x000ea40000002100 */
[----:B--2---:R-:W-:Y:S01]  /*8d30*/  LOP3.LUT R4, R3, 0x1f, RZ, 0xc0, !PT ;  /* 0x0000001f03047812 */ /* 0x004fe200078ec0ff */
[----:B------:R-:W-:-:S03]  /*8d40*/  IMAD.MOV.U32 R3, RZ, RZ, 0x3000 ;  /* 0x00003000ff037424 */ /* 0x000fc600078e00ff */
[----:B------:R-:W-:Y:S01]  /*8d50*/  ISETP.NE.AND P0, PT, R4, RZ, PT ;  /* 0x000000ff0400720c */ /* 0x000fe20003f05270 */
[----:B------:R2:W-:-:S12]  /*8d60*/  SYNCS.ARRIVE.TRANS64 RZ, [R5+URZ+0x19c70], R3 ;  /* 0x019c700305ff79a7 */ /* 0x0005d8000800003f */
[----:B--2---:R-:W-:Y:S05]  /*8d70*/  @!P0 BRA `(.L_x_46) ;  /* 0x0000000000048947 */ /* 0x004fea0003800000 */
[----:B------:R-:W-:Y:S01]  /*8d80*/  BPT.TRAP 0x1 ;  /* 0x000000040000795c */ /* 0x000fe20000300000 */
.L_x_46:
[----:B------:R-:W-:Y:S01]  /*8d90*/  IMAD.U32 R3, RZ, RZ, UR40 ;  /* 0x00000028ff037e24 */ /* 0x000fe2000f8e00ff */
[----:B------:R-:W-:Y:S01]  /*8da0*/  R2UR UR33, R5 ;  /* 0x00000000052172ca */ /* 0x000fe200000e0000 */
[----:B------:R-:W-:Y:S01]  /*8db0*/  IMAD.SHL.U32 R0, R0, 0x80, RZ ;  /* 0x0000008000007824 */ /* 0x000fe200078e00ff */
[----:B-----5:R-:W-:Y:S01]  /*8dc0*/  R2UR UR37, R16 ;  /* 0x00000000102572ca */ /* 0x020fe200000e0000 */
[----:B------:R-:W-:Y:S01]  /*8dd0*/  IMAD R3, R18, 0x3000, R3 ;  /* 0x0000300012037824 */ /* 0x000fe200078e0203 */
[----:B------:R-:W-:Y:S02]  /*8de0*/  UIADD3 UR4, UP0, UR50, 0x470, URZ ;  /* 0x0000047032047890 */ /* 0x000fe4000ff1e03f */
[----:B------:R-:W-:Y:S01]  /*8df0*/  R2UR UR35, R0 ;  /* 0x00000000002372ca */ /* 0x000fe200000e0000 */
[----:B------:R-:W-:Y:S01]  /*8e00*/  UMOV UR6, 0x0 ;  /* 0x0000000000067882 */ /* 0x000fe20000000000 */
[----:B------:R-:W-:Y:S01]  /*8e10*/  R2UR UR8, R3 ;  /* 0x00000000030872ca */ /* 0x000fe200000e0000 */
[----:B------:R-:W-:Y:S01]  /*8e20*/  UIADD3.X UR5, URZ, UR51, URZ, UP0, !UPT ;  /* 0x000000333f057290 */ /* 0x000fe200087fe43f */
[----:B------:R-:W-:Y:S01]  /*8e30*/  UMOV UR7, 0x14f00000 ;  /* 0x14f0000000077882 */ /* 0x000fe20000000000 */
[----:B------:R-:W-:-:S02]  /*8e40*/  UMOV UR34, URZ ;  /* 0x0000003f00227c82 */ /* 0x000fc40008000000 */
[----:B------:R-:W-:Y:S01]  /*8e50*/  UIADD3 UR33, UR33, 0x19c70, URZ ;  /* 0x00019c7021217890 */ /* 0x000fe2000fffe03f */
[----:B------:R-:W-:Y:S01]  /*8e60*/  UMOV UR18, 0x20 ;  /* 0x0000002000127882 */ /* 0x000fe20000000000 */
[----:B------:R-:W-:Y:S01]  /*8e70*/  UMOV UR20, UR36 ;  /* 0x0000002400147c82 */ /* 0x000fe20008000000 */
[----:B------:R-:W-:Y:S01]  /*8e80*/  UMOV UR21, UR37 ;  /* 0x0000002500157c82 */ /* 0x000fe20008000000 */
[----:B------:R-:W-:Y:S02]  /*8e90*/  UMOV UR10, 0x40 ;  /* 0x00000040000a7882 */ /* 0x000fe40000000000 */
[----:B------:R-:W-:Y:S01]  /*8ea0*/  UMOV UR19, UR35 ;  /* 0x0000002300137c82 */ /* 0x000fe20008000000 */
[----:B------:R-:W-:Y:S01]  /*8eb0*/  UMOV UR17, UR33 ;  /* 0x0000002100117c82 */ /* 0x000fe20008000000 */
[----:B------:R-:W-:Y:S02]  /*8ec0*/  UIADD3 UR32, UR8, 0x9000, URZ ;  /* 0x0000900008207890 */ /* 0x000fe4000fffe03f */
[----:B------:R-:W-:-:S02]  /*8ed0*/  UIADD3 UR16, UR8, 0xa000, URZ ;  /* 0x0000a00008107890 */ /* 0x000fc4000fffe03f */
[----:B------:R-:W-:Y:S01]  /*8ee0*/  UIADD3 UR8, UR8, 0xb000, URZ ;  /* 0x0000b00008087890 */ /* 0x000fe2000fffe03f */
[----:B------:R-:W-:Y:S01]  /*8ef0*/  UMOV UR12, UR36 ;  /* 0x00000024000c7c82 */ /* 0x000fe20008000000 */
[----:B------:R-:W-:Y:S01]  /*8f00*/  UMOV UR13, UR37 ;  /* 0x00000025000d7c82 */ /* 0x000fe20008000000 */
[----:B------:R-:W-:Y:S01]  /*8f10*/  UMOV UR9, UR33 ;  /* 0x0000002100097c82 */ /* 0x000fe20008000000 */
[----:B------:R-:W-:Y:S01]  /*8f20*/  UMOV UR11, UR35 ;  /* 0x00000023000b7c82 */ /* 0x000fe20008000000 */
[----:B------:R2:W-:Y:S02]  /*8f30*/  UTMALDG.4D [UR32], [UR4], desc[UR6] ;  /* 0x00000620040075b4 */ /* 0x0005e40008019000 */
[----:B------:R2:W-:Y:S02]  /*8f40*/  UTMALDG.4D [UR16], [UR4], desc[UR6] ;  /* 0x00000610040075b4 */ /* 0x0005e40008019000 */
[----:B------:R2:W-:Y:S01]  /*8f50*/  UTMALDG.4D [UR8], [UR4], desc[UR6] ;  /* 0x00000608040075b4 */ /* 0x0005e20008019000 */
[----:B------:R-:W3:Y:S02]  /*8f60*/  SYNCS.PHASECHK.TRANS64.TRYWAIT P0, [R5+URZ+0x19c40], R2 ;  /* 0x019c4002050075a7 */ /* 0x000ee4000800017f */
[----:B--23--:R-:W-:Y:S05]  /*8f70*/  @!P0 BRA `(.L_x_47) ;  /* 0x0000002400d48947 */ /* 0x00cfea0003800000 */
.L_x_106:
[----:B------:R-:W-:Y:S05]  /*8f80*/  @P1 BRA `(.L_x_48) ;  /* 0x00000000001c1947 */ /* 0x000fea0003800000 */
[----:B------:R-:W3:Y:S01]  /*8f90*/  S2R R4, SR_TID.X ;  /* 0x0000000000047919 */ /* 0x000ee20000002100 */
[----:B-12---:R-:W-:-:S04]  /*8fa0*/  IMAD.MOV.U32 R2, RZ, RZ, 0x3000 ;  /* 0x00003000ff027424 */ /* 0x006fc800078e00ff */
[----:B------:R4:W-:Y:S01]  /*8fb0*/  SYNCS.ARRIVE.TRANS64 RZ, [R5+URZ+0x19c30], R2 ;  /* 0x019c300205ff79a7 */ /* 0x0009e2000800003f */
[----:B---3--:R-:W-:-:S04]  /*8fc0*/  LOP3.LUT R4, R4, 0x1f, RZ, 0xc0, !PT ;  /* 0x0000001f04047812 */ /* 0x008fc800078ec0ff */
[----:B------:R-:W-:-:S13]  /*8fd0*/  ISETP.NE.AND P0, PT, R4, RZ, PT ;  /* 0x000000ff0400720c */ /* 0x000fda0003f05270 */
[----:B----4-:R-:W-:Y:S05]  /*8fe0*/  @!P0 BRA `(.L_x_48) ;  /* 0x0000000000048947 */ /* 0x010fea0003800000 */
[----:B------:R-:W-:Y:S01]  /*8ff0*/  BPT.TRAP 0x1 ;  /* 0x000000040000795c */ /* 0x000fe20000300000 */
.L_x_48:
[----:B------:R-:W-:Y:S01]  /*9000*/  R2UR UR8, R3 ;  /* 0x00000000030872ca */ /* 0x000fe200000e0000 */
[----:B------:R-:W-:Y:S01]  /*9010*/  UIADD3 UR4, UP0, UR50, 0x370, URZ ;  /* 0x0000037032047890 */ /* 0x000fe2000ff1e03f */
[----:B------:R-:W-:Y:S01]  /*9020*/  R2UR UR25, R5 ;  /* 0x00000000051972ca */ /* 0x000fe200000e0000 */
[----:B------:R-:W-:Y:S01]  /*9030*/  UMOV UR6, 0x0 ;  /* 0x0000000000067882 */ /* 0x000fe20000000000 */
[----:B------:R-:W-:Y:S01]  /*9040*/  R2UR UR27, R0 ;  /* 0x00000000001b72ca */ /* 0x000fe200000e0000 */
[----:B------:R-:W-:Y:S01]  /*9050*/  UIADD3.X UR5, URZ, UR51, URZ, UP0, !UPT ;  /* 0x000000333f057290 */ /* 0x000fe200087fe43f */
[----:B------:R-:W-:Y:S01]  /*9060*/  R2UR UR29, R16 ;  /* 0x00000000101d72ca */ /* 0x000fe200000e0000 */
[----:B------:R-:W-:Y:S01]  /*9070*/  UMOV UR7, 0x14f00000 ;  /* 0x14f0000000077882 */ /* 0x000fe20000000000 */
[----:B------:R-:W-:Y:S01]  /*9080*/  UMOV UR26, URZ ;  /* 0x0000003f001a7c82 */ /* 0x000fe20008000000 */
[----:B------:R-:W-:Y:S01]  /*9090*/  UMOV UR28, UR36 ;  /* 0x00000024001c7c82 */ /* 0x000fe20008000000 */
[----:B------:R-:W-:Y:S01]  /*90a0*/  UMOV UR18, 0x20 ;  /* 0x0000002000127882 */ /* 0x000fe20000000000 */
[----:B------:R-:W-:Y:S01]  /*90b0*/  UMOV UR20, UR36 ;  /* 0x0000002400147c82 */ /* 0x000fe20008000000 */
[----:B------:R-:W-:Y:S01]  /*90c0*/  UMOV UR10, 0x40 ;  /* 0x00000040000a7882 */ /* 0x000fe20000000000 */
[----:B------:R-:W-:Y:S01]  /*90d0*/  UIADD3 UR24, UR8, 0x13800, URZ ;  /* 0x0001380008187890 */ /* 0x000fe2000fffe03f */
[----:B------:R-:W-:Y:S01]  /*90e0*/  PLOP3.LUT P0, PT, PT, PT, PT, 0x80, 0x0 ;  /* 0x000000000000781c */ /* 0x000fe20003f0f070 */
[----:B------:R-:W-:Y:S01]  /*90f0*/  UIADD3 UR25, UR25, 0x19c30, URZ ;  /* 0x00019c3019197890 */ /* 0x000fe2000fffe03f */
[----:B------:R-:W-:Y:S01]  /*9100*/  LOP3.LUT R22, R22, 0xfffffffd, RZ, 0xc0, !PT ;  /* 0xfffffffd16167812 */ /* 0x000fe200078ec0ff */
[----:B------:R-:W-:-:S02]  /*9110*/  UIADD3 UR16, UR8, 0x14800, URZ ;  /* 0x0001480008107890 */ /* 0x000fc4000fffe03f */
[----:B------:R-:W-:Y:S01]  /*9120*/  UIADD3 UR8, UR8, 0x15800, URZ ;  /* 0x0001580008087890 */ /* 0x000fe2000fffe03f */
[----:B------:R-:W-:Y:S01]  /*9130*/  UMOV UR19, UR27 ;  /* 0x0000001b00137c82 */ /* 0x000fe20008000000 */
[----:B------:R-:W-:Y:S01]  /*9140*/  UMOV UR21, UR29 ;  /* 0x0000001d00157c82 */ /* 0x000fe20008000000 */
[----:B------:R-:W-:Y:S01]  /*9150*/  UMOV UR17, UR25 ;  /* 0x0000001900117c82 */ /* 0x000fe20008000000 */
[----:B------:R-:W-:Y:S01]  /*9160*/  UMOV UR12, UR36 ;  /* 0x00000024000c7c82 */ /* 0x000fe20008000000 */
[----:B------:R-:W-:Y:S01]  /*9170*/  UMOV UR11, UR27 ;  /* 0x0000001b000b7c82 */ /* 0x000fe20008000000 */
[----:B------:R-:W-:Y:S01]  /*9180*/  UMOV UR13, UR29 ;  /* 0x0000001d000d7c82 */ /* 0x000fe20008000000 */
[----:B------:R3:W-:Y:S01]  /*9190*/  UTMALDG.4D [UR24], [UR4], desc[UR6] ;  /* 0x00000618040075b4 */ /* 0x0007e20008019000 */
[----:B------:R-:W-:Y:S01]  /*91a0*/  UMOV UR9, UR25 ;  /* 0x0000001900097c82 */ /* 0x000fe20008000000 */
[----:B------:R-:W-:Y:S01]  /*91b0*/  @P0 LOP3.LUT R22, R22, 0x2, RZ, 0xfc, !PT ;  /* 0x0000000216160812 */ /* 0x000fe200078efcff */
[----:B------:R3:W-:Y:S01]  /*91c0*/  UTMALDG.4D [UR16], [UR4], desc[UR6] ;  /* 0x00000610040075b4 */ /* 0x0007e20008019000 */
[----:B------:R3:W-:Y:S02]  /*91d0*/  UTMALDG.4D [UR8], [UR4], desc[UR6] ;  /* 0x00000608040075b4 */ /* 0x0007e40008019000 */
[----:B---3--:R-:W-:-:S03]  /*91e0*/  NOP ;  /* 0x0000000000007918 */ /* 0x008fc60000000000 */
.L_x_42:
[----:B------:R-:W-:Y:S05]  /*91f0*/  WARPSYNC.ALL ;  /* 0x0000000000007948 */ /* 0x000fea0003800000 */
[----:B------:R-:W-:Y:S01]  /*9200*/  UIADD3 UR5, UR40, 0xf000, URZ ;  /* 0x0000f00028057890 */ /* 0x000fe2000fffe03f */
[----:B------:R-:W-:Y:S01]  /*9210*/  BAR.SYNC.DEFER_BLOCKING 0x8, 0x200 ;  /* 0x0208000000007b1d */ /* 0x000fe20000010000 */
[----:B------:R-:W-:Y:S02]  /*9220*/  USHF.R.S32.HI UR4, URZ, 0x1f, UR36 ;  /* 0x0000001f3f047899 */ /* 0x000fe40008011424 */
[----:B------:R-:W-:Y:S02]  /*9230*/  ULOP3.LUT UP0, URZ, UR5, 0x9f, URZ, 0xc0, !UPT ;  /* 0x0000009f053f7892 */ /* 0x000fe4000f80c03f */
[----:B------:R-:W-:Y:S01]  /*9240*/  USHF.R.S32.HI UR37, URZ, 0x1f, UR44 ;  /* 0x0000001f3f257899 */ /* 0x000fe2000801142c */
[----:B------:R-:W-:-:S03]  /*9250*/  ULDC.64 UR6, c[0x0][0x2d8] ;  /* 0x0000b60000067ab9 */ /* 0x000fc60000000a00 */
[----:B------:R-:W-:Y:S01]  /*9260*/  PLOP3.LUT P0, PT, PT, PT, UP0, 0x80, 0x0 ;  /* 0x000000000000781c */ /* 0x000fe20003f0f008 */
[----:B------:R-:W-:Y:S02]  /*9270*/  UIMAD UR4, UR4, UR6, URZ ;  /* 0x00000006040472a4 */ /* 0x000fe4000f8e023f */
[----:B------:R-:W-:Y:S02]  /*9280*/  UIMAD.WIDE.U32 UR54, UR36, UR6, URZ ;  /* 0x00000006243672a5 */ /* 0x000fe4000f8e003f */
[----:B------:R-:W-:-:S04]  /*9290*/  UIMAD UR4, UR36, UR7, UR4 ;  /* 0x00000007240472a4 */ /* 0x000fc8000f8e0204 */
[----:B------:R-:W-:-:S04]  /*92a0*/  UIADD3 UR49, UR55, UR4, URZ ;  /* 0x0000000437317290 */ /* 0x000fc8000fffe03f */
[----:B------:R-:W-:Y:S08]  /*92b0*/  @!P0 BRA `(.L_x_49) ;  /* 0x0000000000408947 */ /* 0x000ff00003800000 */
[----:B-12---:R-:W-:Y:S01]  /*92c0*/  MOV R2, 0x0 ;  /* 0x0000000000027802 */ /* 0x006fe20000000f00 */
[----:B------:R-:W-:Y:S01]  /*92d0*/  ULDC.64 UR6, c[0x4][0x98] ;  /* 0x0100260000067ab9 */ /* 0x000fe20000000a00 */
[----:B------:R-:W-:Y:S01]  /*92e0*/  ULDC.64 UR8, c[0x4][0xa0] ;  /* 0x0100280000087ab9 */ /* 0x000fe20000000a00 */
[----:B------:R-:W-:Y:S01]  /*92f0*/  ULDC.64 UR4, c[0x4][0x28] ;  /* 0x01000a0000047ab9 */ /* 0x000fe20000000a00 */
[----:B------:R-:W-:Y:S01]  /*9300*/  MOV R4, UR6 ;  /* 0x0000000600047c02 */ /* 0x000fe20008000f00 */
[----:B------:R-:W-:Y:S01]  /*9310*/  IMAD.U32 R5, RZ, RZ, UR7 ;  /* 0x00000007ff057e24 */ /* 0x000fe2000f8e00ff */
[----:B------:R-:W1:Y:S01]  /*9320*/  LDC.64 R2, c[0x4][R2] ;  /* 0x0100000002027b82 */ /* 0x000e620000000a00 */
        /* <DEDUP_REMOVED lines=8> */
[----:B01----:R-:W-:Y:S05]  /*93b0*/  CALL.ABS.NOINC R2 ;  /* 0x0000000002007343 */ /* 0x003fea0003c00000 */
.L_x_49:
[----:B------:R-:W3:Y:S01]  /*93c0*/  LDC R8, c[0x0][0x448] ;  /* 0x00011200ff087b82 */ /* 0x000ee20000000800 */
[----:B0-----:R-:W0:Y:S01]  /*93d0*/  S2R R17, SR_TID.X ;  /* 0x0000000000117919 */ /* 0x001e220000002100 */
[----:B-12---:R-:W-:Y:S01]  /*93e0*/  SHF.R.U32.HI R2, RZ, 0x1, R29 ;  /* 0x00000001ff027819 */ /* 0x006fe2000001161d */
[----:B------:R-:W-:Y:S01]  /*93f0*/  IMAD R0, RZ, RZ, -UR45 ;  /* 0x8000002dff007e24 */ /* 0x000fe2000f8e02ff */
[----:B------:R-:W-:Y:S01]  /*9400*/  ULDC.64 UR8, c[0x0][0x2e0] ;  /* 0x0000b80000087ab9 */ /* 0x000fe20000000a00 */
[----:B------:R-:W-:Y:S01]  /*9410*/  UMOV UR4, UR54 ;  /* 0x0000003600047c82 */ /* 0x000fe20008000000 */
[----:B------:R-:W-:Y:S01]  /*9420*/  UIMAD UR6, UR37, UR8, URZ ;  /* 0x00000008250672a4 */ /* 0x000fe2000f8e023f */
[----:B------:R-:W1:Y:S01]  /*9430*/  S2R R20, SR_TID.X ;  /* 0x0000000000147919 */ /* 0x000e620000002100 */
[----:B------:R-:W2:Y:S01]  /*9440*/  LDC R3, c[0x0][0xc38] ;  /* 0x00030e00ff037b82 */ /* 0x000ea20000000800 */
[----:B------:R-:W-:Y:S01]  /*9450*/  UMOV UR5, UR49 ;  /* 0x0000003100057c82 */ /* 0x000fe20008000000 */
[----:B------:R-:W-:-:S02]  /*9460*/  UIMAD UR6, UR44, UR9, UR6 ;  /* 0x000000092c0672a4 */ /* 0x000fc4000f8e0206 */
[----:B------:R-:W-:-:S04]  /*9470*/  UIMAD.WIDE.U32 UR4, UR44, UR8, UR4 ;  /* 0x000000082c0472a5 */ /* 0x000fc8000f8e0004 */
[----:B------:R-:W-:-:S03]  /*9480*/  UIADD3 UR5, UR5, UR6, URZ ;  /* 0x0000000605057290 */ /* 0x000fc6000fffe03f */
[----:B------:R-:W-:Y:S01]  /*9490*/  ULDC.64 UR6, c[0x0][0x280] ;  /* 0x0000a00000067ab9 */ /* 0x000fe20000000a00 */
[----:B---3--:R-:W-:Y:S01]  /*94a0*/  ISETP.NE.AND P0, PT, R8, 0x1, PT ;  /* 0x000000010800780c */ /* 0x008fe20003f05270 */
[----:B--2---:R-:W-:Y:S02]  /*94b0*/  IMAD R0, R3, R0, UR48 ;  /* 0x0000003003007e24 */ /* 0x004fe4000f8e0200 */
[----:B0-----:R-:W-:-:S10]  /*94c0*/  IMAD.SHL.U32 R17, R17, 0x40, RZ ;  /* 0x0000004011117824 */ /* 0x001fd400078e00ff */
[----:B------:R-:W0:Y:S01]  /*94d0*/  @P0 LDC R4, c[0x0][0x44c] ;  /* 0x00011300ff040b82 */ /* 0x000e220000000800 */
[----:B------:R-:W-:-:S05]  /*94e0*/  LOP3.LUT R17, R2, 0x40, R17, 0xf8, !PT ;  /* 0x0000004002117812 */ /* 0x000fca00078ef811 */
[----:B------:R-:W-:Y:S02]  /*94f0*/  IMAD R5, R0, 0xc0, R17 ;  /* 0x000000c000057824 */ /* 0x000fe400078e0211 */
[----:B------:R-:W2:Y:S01]  /*9500*/  @P0 LDC R10, c[0x0][0x450] ;  /* 0x00011400ff0a0b82 */ /* 0x000ea20000000800 */
[C---:B-1----:R-:W-:Y:S02]  /*9510*/  IMAD.SHL.U32 R17, R20.reuse, 0x10, RZ ;  /* 0x0000001014117824 */ /* 0x042fe400078e00ff */
[----:B------:R-:W-:Y:S02]  /*9520*/  VIADD R11, R5, 0x80 ;  /* 0x00000080050b7836 */ /* 0x000fe40000000000 */
[----:B------:R-:W-:Y:S01]  /*9530*/  IMAD.SHL.U32 R20, R20, 0x10, RZ ;  /* 0x0000001014147824 */ /* 0x000fe200078e00ff */
[----:B------:R-:W-:Y:S01]  /*9540*/  LOP3.LUT R17, R17, 0x10, RZ, 0xc0, !PT ;  /* 0x0000001011117812 */ /* 0x000fe200078ec0ff */
[----:B------:R-:W-:Y:S01]  /*9550*/  IMAD.MOV.U32 R9, RZ, RZ, R11 ;  /* 0x000000ffff097224 */ /* 0x000fe200078e000b */
[----:B------:R-:W1:Y:S02]  /*9560*/  @P0 LDC R6, c[0x0][0x44c] ;  /* 0x00011300ff060b82 */ /* 0x000e640000000800 */
[----:B------:R-:W-:-:S04]  /*9570*/  LOP3.LUT R20, R20, 0x10, RZ, 0xc0, !PT ;  /* 0x0000001014147812 */ /* 0x000fc800078ec0ff */
[C---:B------:R-:W-:Y:S02]  /*9580*/  LOP3.LUT R14, R20.reuse, 0x20, RZ, 0xfc, !PT ;  /* 0x00000020140e7812 */ /* 0x040fe400078efcff */
[----:B------:R-:W3:Y:S01]  /*9590*/  @P0 LDC R2, c[0x0][0x450] ;  /* 0x00011400ff020b82 */ /* 0x000ee20000000800 */
[----:B0-----:R-:W-:Y:S01]  /*95a0*/  @P0 IMAD.HI.U32 R3, R5, R4, RZ ;  /* 0x0000000405030227 */ /* 0x001fe200078e00ff */
[----:B------:R-:W-:-:S03]  /*95b0*/  LOP3.LUT R12, R20, 0x40, RZ, 0xfc, !PT ;  /* 0x00000040140c7812 */ /* 0x000fc600078efcff */
[----:B------:R-:W-:Y:S01]  /*95c0*/  IMAD.MOV.U32 R4, RZ, RZ, R5 ;  /* 0x000000ffff047224 */ /* 0x000fe200078e0005 */
[----:B--2---:R-:W-:-:S05]  /*95d0*/  @P0 SHF.R.U32.HI R4, RZ, R10, R3 ;  /* 0x0000000aff040219 */ /* 0x004fca0000011603 */
[----:B------:R-:W-:Y:S02]  /*95e0*/  IMAD.MOV R7, RZ, RZ, -R4 ;  /* 0x000000ffff077224 */ /* 0x000fe400078e0a04 */
[----:B-1----:R-:W-:-:S04]  /*95f0*/  @P0 IMAD.HI.U32 R3, R11, R6, RZ ;  /* 0x000000060b030227 */ /* 0x002fc800078e00ff */
[----:B------:R-:W-:Y:S01]  /*9600*/  IMAD R7, R8, R7, R5 ;  /* 0x0000000708077224 */ /* 0x000fe200078e0205 */
[----:B------:R-:W-:Y:S02]  /*9610*/  SHF.R.S32.HI R5, RZ, 0x1f, R4 ;  /* 0x0000001fff057819 */ /* 0x000fe40000011404 */
[----:B---3--:R-:W-:Y:S02]  /*9620*/  @P0 SHF.R.U32.HI R9, RZ, R2, R3 ;  /* 0x00000002ff090219 */ /* 0x008fe40000011603 */
[----:B------:R-:W0:Y:S03]  /*9630*/  LDC.64 R2, c[0x0][0x2d0] ;  /* 0x0000b400ff027b82 */ /* 0x000e260000000a00 */
[----:B------:R-:W-:-:S04]  /*9640*/  IMAD.MOV R6, RZ, RZ, -R9 ;  /* 0x000000ffff067224 */ /* 0x000fc800078e0a09 */
[----:B------:R-:W-:Y:S01]  /*9650*/  IMAD R6, R8, R6, R11 ;  /* 0x0000000608067224 */ /* 0x000fe200078e020b */
[----:B------:R-:W-:Y:S01]  /*9660*/  SHF.R.S32.HI R11, RZ, 0x1f, R9 ;  /* 0x0000001fff0b7819 */ /* 0x000fe20000011409 */
[----:B0-----:R-:W-:-:S04]  /*9670*/  IMAD R5, R5, R2, RZ ;  /* 0x0000000205057224 */ /* 0x001fc800078e02ff */
[-C--:B------:R-:W-:Y:S02]  /*9680*/  IMAD R10, R11, R2.reuse, RZ ;  /* 0x000000020b0a7224 */ /* 0x080fe400078e02ff */
[C---:B------:R-:W-:Y:S02]  /*9690*/  IMAD R13, R4.reuse, R3, R5 ;  /* 0x00000003040d7224 */ /* 0x040fe400078e0205 */
[----:B------:R-:W-:-:S04]  /*96a0*/  IMAD.WIDE.U32 R4, R4, R2, UR4 ;  /* 0x0000000404047e25 */ /* 0x000fc8000f8e0002 */
[----:B------:R-:W-:Y:S01]  /*96b0*/  IMAD R11, R9, R3, R10 ;  /* 0x00000003090b7224 */ /* 0x000fe200078e020a */
[----:B------:R-:W-:Y:S01]  /*96c0*/  IADD3 R5, R5, R13, RZ ;  /* 0x0000000d05057210 */ /* 0x000fe20007ffe0ff */
[----:B------:R-:W-:Y:S01]  /*96d0*/  IMAD.WIDE.U32 R2, R9, R2, UR4 ;  /* 0x0000000409027e25 */ /* 0x000fe2000f8e0002 */
[----:B------:R-:W-:Y:S01]  /*96e0*/  SHF.R.S32.HI R9, RZ, 0x1f, R7 ;  /* 0x0000001fff097819 */ /* 0x000fe20000011407 */
[----:B------:R-:W-:Y:S02]  /*96f0*/  ULDC.64 UR4, c[0x0][0x2c8] ;  /* 0x0000b20000047ab9 */ /* 0x000fe40000000a00 */
[----:B------:R-:W-:-:S04]  /*9700*/  IMAD.WIDE.U32 R4, R7, UR4, R4 ;  /* 0x0000000407047c25 */ /* 0x000fc8000f8e0004 */
[----:B------:R-:W-:Y:S01]  /*9710*/  IMAD R10, R9, UR4, RZ ;  /* 0x00000004090a7c24 */ /* 0x000fe2000f8e02ff */
[----:B------:R-:W-:Y:S01]  /*9720*/  IADD3 R4, P0, R4, UR6, RZ ;  /* 0x0000000604047c10 */ /* 0x000fe2000ff1e0ff */
[----:B------:R-:W-:Y:S02]  /*9730*/  IMAD.IADD R3, R3, 0x1, R11 ;  /* 0x0000000103037824 */ /* 0x000fe400078e020b */
[----:B------:R-:W-:Y:S01]  /*9740*/  IMAD R7, R7, UR5, R10 ;  /* 0x0000000507077c24 */ /* 0x000fe2000f8e020a */
[----:B------:R-:W-:Y:S01]  /*9750*/  SHF.R.U32.HI R10, RZ, 0x1, R29 ;  /* 0x00000001ff0a7819 */ /* 0x000fe2000001161d */
[----:B------:R-:W-:-:S03]  /*9760*/  IMAD.WIDE.U32 R2, R6, UR4, R2 ;  /* 0x0000000406027c25 */ /* 0x000fc6000f8e0002 */
[----:B------:R-:W-:Y:S02]  /*9770*/  IADD3.X R5, R5, UR7, R7, P0, !PT ;  /* 0x0000000705057c10 */ /* 0x000fe400087fe407 */
[----:B------:R-:W-:-:S05]  /*9780*/  SHF.R.S32.HI R7, RZ, 0x1f, R6 ;  /* 0x0000001fff077819 */ /* 0x000fca0000011406 */
[----:B------:R-:W-:Y:S01]  /*9790*/  IMAD R7, R7, UR4, RZ ;  /* 0x0000000407077c24 */ /* 0x000fe2000f8e02ff */
[----:B------:R-:W-:Y:S02]  /*97a0*/  ULDC UR4, c[0x0][0x2b8] ;  /* 0x0000ae0000047ab9 */ /* 0x000fe40000000800 */
[----:B------:R-:W-:Y:S01]  /*97b0*/  ISETP.GE.AND P1, PT, R14, UR4, PT ;  /* 0x000000040e007c0c */ /* 0x000fe2000bf26270 */
[----:B------:R-:W-:Y:S01]  /*97c0*/  IMAD R7, R6, UR5, R7 ;  /* 0x0000000506077c24 */ /* 0x000fe2000f8e0207 */
[----:B------:R-:W-:Y:S02]  /*97d0*/  IADD3 R6, P0, R2, UR6, RZ ;  /* 0x0000000602067c10 */ /* 0x000fe4000ff1e0ff */
[----:B------:R-:W-:Y:S02]  /*97e0*/  ISETP.GE.AND P2, PT, R12, UR4, PT ;  /* 0x000000040c007c0c */ /* 0x000fe4000bf46270 */
[----:B------:R-:W-:Y:S02]  /*97f0*/  IADD3.X R7, R3, UR7, R7, P0, !PT ;  /* 0x0000000703077c10 */ /* 0x000fe400087fe407 */
[----:B------:R-:W-:Y:S01]  /*9800*/  ISETP.GE.AND P0, PT, R17, UR4, PT ;  /* 0x0000000411007c0c */ /* 0x000fe2000bf06270 */
[----:B------:R-:W-:-:S03]  /*9810*/  UMOV UR4, 0xffffffff ;  /* 0xffffffff00047882 */ /* 0x000fc60000000000 */
[----:B------:R-:W-:Y:S09]  /*9820*/  BRA.DIV UR4, `(.L_x_50) ;  /* 0x0000001e04bc7947 */ /* 0x000ff2000b800000 */
[----:B------:R-:W0:Y:S01]  /*9830*/  SHFL.IDX PT, R14, R4, RZ, 0x1e1f ;  /* 0x001e1fff040e7589 */ /* 0x000e2200000e0000 */
[----:B------:R-:W-:Y:S01]  /*9840*/  ULDC UR4, c[0x0][0x288] ;  /* 0x0000a20000047ab9 */ /* 0x000fe20000000800 */
[----:B------:R-:W-:Y:S02]  /*9850*/  IMAD R0, R0, 0xc0, R10 ;  /* 0x000000c000007824 */ /* 0x000fe400078e020a */
[----:B------:R-:W1:Y:S01]  /*9860*/  SHFL.IDX PT, R2, R5, RZ, 0x1e1f ;  /* 0x001e1fff05027589 */ /* 0x000e6200000e0000 */
[----:B------:R-:W-:Y:S02]  /*9870*/  IMAD R8, R8, UR4, RZ ;  /* 0x0000000408087c24 */ /* 0x000fe4000f8e02ff */
[C---:B------:R-:W-:Y:S01]  /*9880*/  VIADD R11, R0.reuse, 0x40 ;  /* 0x00000040000b7836 */ /* 0x040fe20000000000 */
[----:B------:R-:W2:Y:S02]  /*9890*/  SHFL.IDX PT, R9, R4, 0x1, 0x1e1f ;  /* 0x003e1f0004097f89 */ /* 0x000ea400000e0000 */
[----:B------:R-:W-:-:S02]  /*98a0*/  ISETP.GE.AND P3, PT, R0, R8, PT ;  /* 0x000000080000720c */ /* 0x000fc40003f66270 */
[----:B------:R-:W3:Y:S04]  /*98b0*/  SHFL.IDX PT, R5, R5, 0x1, 0x1e1f ;  /* 0x003e1f0005057f89 */ /* 0x000ee800000e0000 */
[----:B------:R-:W4:Y:S07]  /*98c0*/  SHFL.IDX PT, R7, R7, RZ, 0x1e1f ;  /* 0x001e1fff07077589 */ /* 0x000f2e00000e0000 */
[----:B0-----:R-:W-:-:S05]  /*98d0*/  @!P3 IADD3 R14, P4, R17, R14, RZ ;  /* 0x0000000e110eb210 */ /* 0x001fca0007f9e0ff */
[----:B-1----:R-:W-:Y:S01]  /*98e0*/  @!P3 IMAD.X R3, RZ, RZ, R2, P4 ;  /* 0x000000ffff03b224 */ /* 0x002fe200020e0602 */
[----:B------:R-:W-:Y:S01]  /*98f0*/  ISETP.GE.AND P4, PT, R11, R8, PT ;  /* 0x000000080b00720c */ /* 0x000fe20003f86270 */
[----:B------:R-:W-:Y:S02]  /*9900*/  @!P3 IMAD.MOV.U32 R2, RZ, RZ, R14 ;  /* 0x000000ffff02b224 */ /* 0x000fe400078e000e */
[----:B------:R0:W1:Y:S04]  /*9910*/  SHFL.IDX PT, R14, R6, RZ, 0x1e1f ;  /* 0x001e1fff060e7589 */ /* 0x00006800000e0000 */
[----:B------:R-:W-:Y:S04]  /*9920*/  @!P3 LDGSTS.E.BYPASS.LTC128B.128 [R28+0xf000], desc[UR52][R2.64], !P0 ;  /* 0x0f000000021cbfae */ /* 0x000fe8000c101d74 */
[----:B------:R-:W-:Y:S04]  /*9930*/  @!P3 LDGSTS.E.BYPASS.LTC128B.128 [R28+0x10800], desc[UR52][R2.64+0x20], !P1 ;  /* 0x10800020021cbfae */ /* 0x000fe8000c901d74 */
[----:B------:R5:W-:Y:S01]  /*9940*/  @!P3 LDGSTS.E.BYPASS.LTC128B.128 [R28+0x12000], desc[UR52][R2.64+0x40], !P2 ;  /* 0x12000040021cbfae */ /* 0x000be2000d101d74 */
[----:B--2---:R-:W-:-:S05]  /*9950*/  @!P4 IADD3 R9, P3, R17, R9, RZ ;  /* 0x000000091109c210 */ /* 0x004fca0007f7e0ff */
[----:B---3--:R-:W-:Y:S02]  /*9960*/  @!P4 IMAD.X R4, RZ, RZ, R5, P3 ;  /* 0x000000ffff04c224 */ /* 0x008fe400018e0605 */
[----:B-----5:R-:W-:Y:S02]  /*9970*/  @!P4 IMAD.MOV.U32 R2, RZ, RZ, R9 ;  /* 0x000000ffff02c224 */ /* 0x020fe400078e0009 */
[----:B------:R-:W-:-:S05]  /*9980*/  @!P4 IMAD.MOV.U32 R3, RZ, RZ, R4 ;  /* 0x000000ffff03c224 */ /* 0x000fca00078e0004 */
[----:B------:R0:W-:Y:S04]  /*9990*/  @!P4 LDGSTS.E.BYPASS.LTC128B.128 [R28+0xf800], desc[UR52][R2.64], !P0 ;  /* 0x0f800000021ccfae */ /* 0x0001e8000c101d74 */
[----:B------:R0:W-:Y:S04]  /*99a0*/  @!P4 LDGSTS.E.BYPASS.LTC128B.128 [R28+0x11000], desc[UR52][R2.64+0x20], !P1 ;  /* 0x11000020021ccfae */ /* 0x0001e8000c901d74 */
[----:B-1--4-:R0:W-:Y:S02]  /*99b0*/  @!P4 LDGSTS.E.BYPASS.LTC128B.128 [R28+0x12800], desc[UR52][R2.64+0x40], !P2 ;  /* 0x12800040021ccfae */ /* 0x0121e4000d101d74 */
.L_x_113:
[----:B0-----:R-:W-:Y:S01]  /*99c0*/  VIADD R3, R0, 0x80 ;  /* 0x0000008000037836 */ /* 0x001fe20000000000 */
[----:B------:R-:W-:Y:S04]  /*99d0*/  BSSY B0, `(.L_x_51) ;  /* 0x000000b000007945 */ /* 0x000fe80003800000 */
[----:B------:R-:W-:-:S13]  /*99e0*/  ISETP.GE.AND P3, PT, R3, R8, PT ;  /* 0x000000080300720c */ /* 0x000fda0003f66270 */
[----:B------:R-:W-:Y:S05]  /*99f0*/  @P3 BRA `(.L_x_52) ;  /* 0x0000000000203947 */ /* 0x000fea0003800000 */
[----:B------:R-:W-:-:S05]  /*9a00*/  IADD3 R2, P3, R17, R14, RZ ;  /* 0x0000000e11027210 */ /* 0x000fca0007f7e0ff */
[----:B------:R-:W-:-:S05]  /*9a10*/  IMAD.X R3, RZ, RZ, R7, P3 ;  /* 0x000000ffff037224 */ /* 0x000fca00018e0607 */
[----:B------:R-:W-:Y:S01]  /*9a20*/  @!PT LDS RZ, [RZ] ;  /* 0x00000000fffff984 */ /* 0x000fe20000000800 */
[----:B------:R-:W-:Y:S01]  /*9a30*/  @!PT LDS RZ, [RZ] ;  /* 0x00000000fffff984 */ /* 0x000fe20000000800 */
[----:B------:R-:W-:Y:S01]  /*9a40*/  @!PT LDS RZ, [RZ] ;  /* 0x00000000fffff984 */ /* 0x000fe20000000800 */
[----:B------:R0:W-:Y:S04]  /*9a50*/  LDGSTS.E.BYPASS.LTC128B.128 [R28+0x10000], desc[UR52][R2.64], !P0 ;  /* 0x10000000021c7fae */ /* 0x0001e8000c101d74 */
[----:B------:R0:W-:Y:S04]  /*9a60*/  LDGSTS.E.BYPASS.LTC128B.128 [R28+0x11800], desc[UR52][R2.64+0x20], !P1 ;  /* 0x11800020021c7fae */ /* 0x0001e8000c901d74 */
[----:B------:R0:W-:Y:S02]  /*9a70*/  LDGSTS.E.BYPASS.LTC128B.128 [R28+0x13000], desc[UR52][R2.64+0x40], !P2 ;  /* 0x13000040021c7fae */ /* 0x0001e4000d101d74 */
.L_x_52:
[----:B------:R-:W-:Y:S05]  /*9a80*/  BSYNC B0 ;  /* 0x0000000000007941 */ /* 0x000fea0003800000 */
.L_x_51:
[----:B------:R-:W-:Y:S01]  /*9a90*/  NOP ;  /* 0x0000000000007918 */ /* 0x000fe20000000000 */
[----:B------:R-:W-:Y:S01]  /*9aa0*/  SYNCS.ARRIVE.TRANS64.RED.A0T1 RZ, [UR40+0x19c00], RZ ;  /* 0x019c00ffffff79a7 */ /* 0x000fe20008200428 */
[----:B------:R-:W-:Y:S01]  /*9ab0*/  ARRIVES.LDGSTSBAR.64.TRANSCNT [UR40+0x19c00] ;  /* 0x019c0000ff0079b0 */ /* 0x000fe20008000aa8 */
[----:B------:R-:W-:Y:S01]  /*9ac0*/  NOP ;  /* 0x0000000000007918 */ /* 0x000fe20000000000 */
[----:B------:R-:W-:Y:S01]  /*9ad0*/  ULOP3.LUT UR4, UR46, 0x1, URZ, 0xc, !UPT ;  /* 0x000000012e047892 */ /* 0x000fe2000f8e0c3f */
[----:B------:R-:W-:Y:S05]  /*9ae0*/  SYNCS.ARRIVE.TRANS64.A1T0 RZ, [UR40+0x19c00], RZ ;  /* 0x019c00ffffff79a7 */ /* 0x000fea0008100028 */
[----:B------:R-:W-:-:S05]  /*9af0*/  IMAD.U32 R0, RZ, RZ, UR4 ;  /* 0x00000004ff007e24 */ /* 0x000fca000f8e00ff */
[----:B------:R-:W-:-:S04]  /*9b00*/  SHF.L.U32 R0, R0, 0x1f, RZ ;  /* 0x0000001f00007819 */ /* 0x000fc800000006ff */
[----:B------:R-:W1:Y:S02]  /*9b10*/  SYNCS.PHASECHK.TRANS64.TRYWAIT P0, [UR40+0x19c20], R0 ;  /* 0x019c2000ff0075a7 */ /* 0x000e640008000168 */
[----:B-1----:R-:W-:Y:S05]  /*9b20*/  @!P0 BRA `(.L_x_53) ;  /* 0x0000001c00e88947 */ /* 0x002fea0003800000 */
.L_x_114:
[----:B------:R-:W-:-:S06]  /*9b30*/  UISETP.GE.AND UP0, UPT, UR39, 0x81, UPT ;  /* 0x000000812700788c */ /* 0x000fcc000bf06270 */
[----:B------:R-:W-:-:S13]  /*9b40*/  PLOP3.LUT P0, PT, PT, PT, UP0, 0x80, 0x0 ;  /* 0x000000000000781c */ /* 0x000fda0003f0f008 */
[----:B------:R-:W-:Y:S05]  /*9b50*/  @!P0 BRA `(.L_x_54) ;  /* 0x0000000c00e48947 */ /* 0x000fea0003800000 */
[----:B------:R-:W-:Y:S01]  /*9b60*/  ULEA.HI.SX32 UR4, UR38, 0xfffffffe, 0x19 ;  /* 0xfffffffe26047891 */ /* 0x000fe2000f8fca3f */
[----:B------:R-:W-:Y:S01]  /*9b70*/  IMAD.MOV.U32 R4, RZ, RZ, R19 ;  /* 0x000000ffff047224 */ /* 0x000fe200078e0013 */
[----:B------:R-:W-:-:S04]  /*9b80*/  MOV R5, R18 ;  /* 0x0000001200057202 */ /* 0x000fc80000000f00 */
[----:B0-----:R-:W-:-:S07]  /*9b90*/  IMAD.U32 R0, RZ, RZ, UR4 ;  /* 0x00000004ff007e24 */ /* 0x001fce000f8e00ff */
.L_x_78:
[----:B------:R-:W-:Y:S01]  /*9ba0*/  LOP3.LUT P1, RZ, R22, 0x2, RZ, 0xc0, !PT ;  /* 0x0000000216ff7812 */ /* 0x000fe2000782c0ff */
[----:B------:R-:W-:Y:S01]  /*9bb0*/  VIADD R18, R5, 0x1 ;  /* 0x0000000105127836 */ /* 0x000fe20000000000 */
[----:B------:R-:W-:Y:S04]  /*9bc0*/  BSSY B0, `(.L_x_55) ;  /* 0x00000a3000007945 */ /* 0x000fe80003800000 */
[----:B------:R-:W-:-:S04]  /*9bd0*/  ISETP.NE.AND P0, PT, R18, 0x2, PT ;  /* 0x000000021200780c */ /* 0x000fc80003f05270 */
[----:B------:R-:W-:Y:S02]  /*9be0*/  SEL R19, RZ, 0x1, P0 ;  /* 0x00000001ff137807 */ /* 0x000fe40000000000 */
[----:B------:R-:W-:Y:S02]  /*9bf0*/  SEL R18, R18, RZ, P0 ;  /* 0x000000ff12127207 */ /* 0x000fe40000000000 */
[----:B------:R-:W-:Y:S01]  /*9c00*/  LOP3.LUT R19, R4, R19, RZ, 0x3c, !PT ;  /* 0x0000001304137212 */ /* 0x000fe200078e3cff */
[----:B01----:R-:W-:Y:S06]  /*9c10*/  @!P1 BRA `(.L_x_56) ;  /* 0x0000000800749947 */ /* 0x003fec0003800000 */
[----:B------:R-:W-:Y:S01]  /*9c20*/  LOP3.LUT P1, RZ, R22, 0x1, RZ, 0xc0, !PT ;  /* 0x0000000116ff7812 */ /* 0x000fe2000782c0ff */
[----:B------:R-:W-:-:S12]  /*9c30*/  IMAD.MOV.U32 R3, RZ, RZ, R0 ;  /* 0x000000ffff037224 */ /* 0x000fd800078e0000 */
[----:B------:R-:W-:Y:S05]  /*9c40*/  @!P1 BRA `(.L_x_57) ;  /* 0x00000000004c9947 */ /* 0x000fea0003800000 */
[----:B------:R-:W0:Y:S01]  /*9c50*/  LDC R6, c[0x0][0x43c] ;  /* 0x00010f00ff067b82 */ /* 0x000e220000000800 */
[----:B------:R-:W-:Y:S01]  /*9c60*/  IMAD.MOV.U32 R7, RZ, RZ, R0 ;  /* 0x000000ffff077224 */ /* 0x000fe200078e0000 */
[----:B------:R-:W-:Y:S01]  /*9c70*/  ULDC.64 UR4, c[0x0][0x428] ;  /* 0x00010a0000047ab9 */ /* 0x000fe20000000a00 */
[----:B0-----:R-:W-:-:S13]  /*9c80*/  ISETP.NE.AND P0, PT, R6, 0x1, PT ;  /* 0x000000010600780c */ /* 0x001fda0003f05270 */
[----:B------:R-:W0:Y:S02]  /*9c90*/  @P0 LDC.64 R2, c[0x0][0x440] ;  /* 0x00011000ff020b82 */ /* 0x000e240000000a00 */
[----:B0-----:R-:W-:-:S05]  /*9ca0*/  @P0 IMAD.HI.U32 R2, R0, R2, RZ ;  /* 0x0000000200020227 */ /* 0x001fca00078e00ff */
[----:B------:R-:W-:Y:S01]  /*9cb0*/  @P0 SHF.R.U32.HI R7, RZ, R3, R2 ;  /* 0x00000003ff070219 */ /* 0x000fe20000011602 */
[----:B------:R-:W-:-:S03]  /*9cc0*/  IMAD R2, R24, UR4, RZ ;  /* 0x0000000418027c24 */ /* 0x000fc6000f8e02ff */
[--C-:B------:R-:W-:Y:S01]  /*9cd0*/  SHF.R.S32.HI R3, RZ, 0x1f, R7.reuse ;  /* 0x0000001fff037819 */ /* 0x100fe20000011407 */
[----:B------:R-:W-:Y:S02]  /*9ce0*/  IMAD R9, R23, UR5, R2 ;  /* 0x0000000517097c24 */ /* 0x000fe4000f8e0202 */
[----:B------:R-:W-:-:S04]  /*9cf0*/  IMAD.MOV.U32 R2, RZ, RZ, R7 ;  /* 0x000000ffff027224 */ /* 0x000fc800078e0007 */
[----:B------:R-:W-:Y:S01]  /*9d00*/  IMAD.WIDE.U32 R2, R23, UR4, R2 ;  /* 0x0000000417027c25 */ /* 0x000fe2000f8e0002 */
[----:B------:R-:W-:-:S03]  /*9d10*/  ULDC.64 UR4, c[0x0][0x418] ;  /* 0x0001060000047ab9 */ /* 0x000fc60000000a00 */
[----:B------:R-:W-:Y:S01]  /*9d20*/  IMAD.IADD R3, R9, 0x1, R3 ;  /* 0x0000000109037824 */ /* 0x000fe200078e0203 */
[----:B------:R-:W-:-:S04]  /*9d30*/  LEA R16, P0, R2, UR4, 0x2 ;  /* 0x0000000402107c11 */ /* 0x000fc8000f8010ff */
[----:B------:R-:W-:-:S05]  /*9d40*/  LEA.HI.X R17, R2, UR5, R3, 0x2, P0 ;  /* 0x0000000502117c11 */ /* 0x000fca00080f1403 */
[----:B------:R0:W5:Y:S01]  /*9d50*/  LDG.E R16, desc[UR52][R16.64] ;  /* 0x0000003410107981 */ /* 0x000162000c1e1900 */
[----:B------:R-:W-:-:S04]  /*9d60*/  IMAD.MOV R3, RZ, RZ, -R7 ;  /* 0x000000ffff037224 */ /* 0x000fc800078e0a07 */
[----:B------:R-:W-:-:S07]  /*9d70*/  IMAD R3, R6, R3, R0 ;  /* 0x0000000306037224 */ /* 0x000fce00078e0200 */
.L_x_57:
[----:B------:R-:W-:Y:S01]  /*9d80*/  LEA R6, R18, UR40, 0x3 ;  /* 0x0000002812067c11 */ /* 0x000fe2000f8e18ff */
[----:B------:R-:W-:Y:S01]  /*9d90*/  BSSY B1, `(.L_x_58) ;  /* 0x0000005000017945 */ /* 0x000fe20003800000 */
[----:B------:R-:W-:Y:S02]  /*9da0*/  SHF.L.U32 R2, R19, 0x1f, RZ ;  /* 0x0000001f13027819 */ /* 0x000fe400000006ff */
[----:B------:R-:W-:Y:S02]  /*9db0*/  ISETP.NE.AND P1, PT, R29, RZ, PT ;  /* 0x000000ff1d00720c */ /* 0x000fe40003f25270 */
[----:B------:R-:W1:Y:S02]  /*9dc0*/  SYNCS.PHASECHK.TRANS64.TRYWAIT P0, [R6+URZ+0x19c80], R2 ;  /* 0x019c8002060075a7 */ /* 0x000e64000800017f */
[----:B-1----:R-:W-:Y:S09]  /*9dd0*/  @!P0 BRA `(.L_x_59) ;  /* 0x0000001c00548947 */ /* 0x002ff20003800000 */
.L_x_115:
[----:B------:R-:W-:Y:S05]  /*9de0*/  BSYNC B1 ;  /* 0x0000000000017941 */ /* 0x000fea0003800000 */
.L_x_58:
[----:B------:R-:W-:Y:S04]  /*9df0*/  BSSY B1, `(.L_x_60) ;  /* 0x0000009000017945 */ /* 0x000fe80003800000 */
        /* <DEDUP_REMOVED lines=8> */
.L_x_61:
[----:B------:R-:W-:Y:S05]  /*9e80*/  BSYNC B1 ;  /* 0x0000000000017941 */ /* 0x000fea0003800000 */
.L_x_60:
[----:B------:R-:W-:Y:S01]  /*9e90*/  IMAD.MOV.U32 R7, RZ, RZ, RZ ;  /* 0x000000ffff077224 */ /* 0x000fe200078e00ff */
[----:B------:R-:W-:Y:S01]  /*9ea0*/  UIADD3 UR4, UP0, UR50, 0x470, URZ ;  /* 0x0000047032047890 */ /* 0x000fe2000ff1e03f */
[----:B------:R-:W-:Y:S01]  /*9eb0*/  IMAD.U32 R9, RZ, RZ, UR40 ;  /* 0x00000028ff097e24 */ /* 0x000fe2000f8e00ff */
[----:B------:R-:W-:Y:S01]  /*9ec0*/  PLOP3.LUT P0, PT, PT, PT, PT, 0x80, 0x0 ;  /* 0x000000000000781c */ /* 0x000fe20003f0f070 */
[----:B------:R-:W-:Y:S01]  /*9ed0*/  UMOV UR6, 0x0 ;  /* 0x0000000000067882 */ /* 0x000fe20000000000 */
[----:B------:R-:W-:Y:S01]  /*9ee0*/  R2UR UR10, R7 ;  /* 0x00000000070a72ca */ /* 0x000fe200000e0000 */
[----:B------:R-:W-:Y:S01]  /*9ef0*/  IMAD R8, R18, 0x3000, R9 ;  /* 0x0000300012087824 */ /* 0x000fe200078e0209 */
[----:B------:R-:W-:Y:S01]  /*9f00*/  UIADD3.X UR5, URZ, UR51, URZ, UP0, !UPT ;  /* 0x000000333f057290 */ /* 0x000fe200087fe43f */
[----:B------:R-:W-:Y:S01]  /*9f10*/  IMAD.SHL.U32 R9, R3, 0x80, RZ ;  /* 0x0000008003097824 */ /* 0x000fe200078e00ff */
[----:B------:R-:W-:Y:S01]  /*9f20*/  UMOV UR7, 0x14f00000 ;  /* 0x14f0000000077882 */ /* 0x000fe20000000000 */
[----:B------:R-:W-:-:S02]  /*9f30*/  VIADD R3, R6, 0x19c70 ;  /* 0x00019c7006037836 */ /* 0x000fc40000000000 */
[----:B------:R-:W-:-:S08]  /*9f40*/  VIADD R10, R8, 0x9000 ;  /* 0x00009000080a7836 */ /* 0x000fd00000000000 */
.L_x_62:
[----:B------:R-:W-:-:S13]  /*9f50*/  @P0 ELECT P2, URZ, PT ;  /* 0x00000000003f082f */ /* 0x000fda0003840000 */
[----:B-----5:R-:W-:Y:S01]  /*9f60*/  @P2 R2UR UR13, R16 ;  /* 0x00000000100d22ca */ /* 0x020fe200000e0000 */
[----:B------:R-:W-:Y:S01]  /*9f70*/  UMOV UR12, UR36 ;  /* 0x00000024000c7c82 */ /* 0x000fe20008000000 */
[----:B------:R-:W-:Y:S02]  /*9f80*/  @P2 R2UR UR11, R9 ;  /* 0x00000000090b22ca */ /* 0x000fe400000e0000 */
[----:B------:R-:W-:Y:S02]  /*9f90*/  @P2 R2UR UR9, R3 ;  /* 0x00000000030922ca */ /* 0x000fe400000e0000 */
[----:B------:R-:W-:Y:S02]  /*9fa0*/  @P2 R2UR UR8, R10 ;  /* 0x000000000a0822ca */ /* 0x000fe400000e0000 */
[----:B------:R-:W-:Y:S02]  /*9fb0*/  @P2 PLOP3.LUT P0, PT, P2, PT, PT, 0x8, 0x0 ;  /* 0x000000000000281c */ /* 0x000fe4000170e170 */
[----:B------:R-:W-:-:S09]  /*9fc0*/  PLOP3.LUT P2, PT, PT, PT, PT, 0x8, 0x0 ;  /* 0x000000000000781c */ /* 0x000fd20003f4e170 */
[----:B------:R2:W-:Y:S02]  /*9fd0*/  UTMALDG.4D [UR8], [UR4], desc[UR6] ;  /* 0x00000608040075b4 */ /* 0x0005e40008019000 */
[----:B--2---:R-:W-:Y:S05]  /*9fe0*/  @P0 BRA.U.ANY `(.L_x_62) ;  /* 0xfffffffd00d80947 */ /* 0x004fea000393ffff */
[----:B------:R-:W-:Y:S01]  /*9ff0*/  IMAD.MOV.U32 R10, RZ, RZ, 0x20 ;  /* 0x00000020ff0a7424 */ /* 0x000fe200078e00ff */
[----:B------:R-:W-:Y:S01]  /*a000*/  PLOP3.LUT P0, PT, PT, PT, PT, 0x80, 0x0 ;  /* 0x000000000000781c */ /* 0x000fe20003f0f070 */
[----:B------:R-:W-:Y:S01]  /*a010*/  UMOV UR6, 0x0 ;  /* 0x0000000000067882 */ /* 0x000fe20000000000 */
[----:B------:R-:W-:Y:S01]  /*a020*/  IADD3 R11, R8, 0xa000, RZ ;  /* 0x0000a000080b7810 */ /* 0x000fe20007ffe0ff */
[----:B------:R-:W-:Y:S01]  /*a030*/  UMOV UR7, 0x14f00000 ;  /* 0x14f0000000077882 */ /* 0x000fe20000000000 */
[----:B------:R-:W-:-:S15]  /*a040*/  R2UR UR10, R10 ;  /* 0x000000000a0a72ca */ /* 0x000fde00000e0000 */
.L_x_63:
[----:B------:R-:W-:-:S13]  /*a050*/  @P0 ELECT P2, URZ, PT ;  /* 0x00000000003f082f */ /* 0x000fda0003840000 */
[----:B------:R-:W-:Y:S01]  /*a060*/  @P2 R2UR UR13, R16 ;  /* 0x00000000100d22ca */ /* 0x000fe200000e0000 */
        /* <DEDUP_REMOVED lines=10> */
[----:B------:R-:W-:Y:S01]  /*a110*/  VIADD R12, R8, 0xb000 ;  /* 0x0000b000080c7836 */ /* 0x000fe20000000000 */
[----:B------:R-:W-:Y:S01]  /*a120*/  UMOV UR6, 0x0 ;  /* 0x0000000000067882 */ /* 0x000fe20000000000 */
[----:B------:R-:W-:Y:S01]  /*a130*/  UMOV UR7, 0x14f00000 ;  /* 0x14f0000000077882 */ /* 0x000fe20000000000 */
[----:B------:R-:W-:-:S15]  /*a140*/  R2UR UR10, R11 ;  /* 0x000000000b0a72ca */ /* 0x000fde00000e0000 */
.L_x_64:
        /* <DEDUP_REMOVED lines=10> */
[----:B------:R-:W2:Y:S01]  /*a1f0*/  SYNCS.PHASECHK.TRANS64.TRYWAIT P0, [R6+URZ+0x19c40], R2 ;  /* 0x019c4002060075a7 */ /* 0x000ea2000800017f */
[----:B------:R-:W-:Y:S04]  /*a200*/  BSSY B1, `(.L_x_65) ;  /* 0x0000002000017945 */ /* 0x000fe80003800000 */
[----:B--2---:R-:W-:Y:S05]  /*a210*/  @!P0 BRA `(.L_x_66) ;  /* 0x0000001800588947 */ /* 0x004fea0003800000 */
.L_x_116:
[----:B------:R-:W-:Y:S05]  /*a220*/  BSYNC B1 ;  /* 0x0000000000017941 */ /* 0x000fea0003800000 */
.L_x_65:
[----:B------:R-:W-:Y:S01]  /*a230*/  BSSY B1, `(.L_x_67) ;  /* 0x000000b000017945 */ /* 0x000fe20003800000 */
[----:B-12---:R-:W-:Y:S02]  /*a240*/  IMAD.MOV.U32 R2, RZ, RZ, 0x0 ;  /* 0x00000000ff027424 */ /* 0x006fe400078e00ff */
[----:B------:R-:W-:Y:S01]  /*a250*/  IMAD.MOV.U32 R3, RZ, RZ, 0x14f00000 ;  /* 0x14f00000ff037424 */ /* 0x000fe200078e00ff */
[----:B------:R-:W-:Y:S06]  /*a260*/  @P1 BRA `(.L_x_68) ;  /* 0x00000000001c1947 */ /* 0x000fec0003800000 */
[----:B------:R-:W1:Y:S02]  /*a270*/  S2R R12, SR_TID.X ;  /* 0x00000000000c7919 */ /* 0x000e640000002100 */
[----:B-1----:R-:W-:Y:S01]  /*a280*/  LOP3.LUT R13, R12, 0x1f, RZ, 0xc0, !PT ;  /* 0x0000001f0c0d7812 */ /* 0x002fe200078ec0ff */
[----:B------:R-:W-:-:S03]  /*a290*/  IMAD.MOV.U32 R12, RZ, RZ, 0x3000 ;  /* 0x00003000ff0c7424 */ /* 0x000fc600078e00ff */
[----:B------:R-:W-:Y:S01]  /*a2a0*/  ISETP.NE.AND P0, PT, R13, RZ, PT ;  /* 0x000000ff0d00720c */ /* 0x000fe20003f05270 */
[----:B------:R1:W-:-:S12]  /*a2b0*/  SYNCS.ARRIVE.TRANS64 RZ, [R6+URZ+0x19c30], R12 ;  /* 0x019c300c06ff79a7 */ /* 0x0003d8000800003f */
[----:B-1----:R-:W-:Y:S05]  /*a2c0*/  @!P0 BRA `(.L_x_68) ;  /* 0x0000000000048947 */ /* 0x002fea0003800000 */
[----:B------:R-:W-:Y:S01]  /*a2d0*/  BPT.TRAP 0x1 ;  /* 0x000000040000795c */ /* 0x000fe20000300000 */
.L_x_68:
[----:B------:R-:W-:Y:S05]  /*a2e0*/  BSYNC B1 ;  /* 0x0000000000017941 */ /* 0x000fea0003800000 */
.L_x_67:
[----:B------:R-:W-:Y:S01]  /*a2f0*/  R2UR UR6, R2 ;  /* 0x00000000020672ca */ /* 0x000fe200000e0000 */
[----:B------:R-:W-:Y:S01]  /*a300*/  UIADD3 UR4, UP0, UR50, 0x370, URZ ;  /* 0x0000037032047890 */ /* 0x000fe2000ff1e03f */
[----:B------:R-:W-:Y:S01]  /*a310*/  R2UR UR7, R3 ;  /* 0x00000000030772ca */ /* 0x000fe200000e0000 */
[----:B------:R-:W-:Y:S01]  /*a320*/  VIADD R6, R6, 0x19c30 ;  /* 0x00019c3006067836 */ /* 0x000fe20000000000 */
[----:B------:R-:W-:Y:S01]  /*a330*/  R2UR UR10, R7 ;  /* 0x00000000070a72ca */ /* 0x000fe200000e0000 */
[----:B------:R-:W-:Y:S01]  /*a340*/  VIADD R7, R8, 0x13800 ;  /* 0x0001380008077836 */ /* 0x000fe20000000000 */
[----:B------:R-:W-:Y:S01]  /*a350*/  PLOP3.LUT P0, PT, PT, PT, PT, 0x80, 0x0 ;  /* 0x000000000000781c */ /* 0x000fe20003f0f070 */
[----:B------:R-:W-:-:S12]  /*a360*/  UIADD3.X UR5, URZ, UR51, URZ, UP0, !UPT ;  /* 0x000000333f057290 */ /* 0x000fd800087fe43f */
.L_x_69:
        /* <DEDUP_REMOVED lines=9> */
[----:B-1----:R-:W-:Y:S05]  /*a400*/  @P0 BRA.U.ANY `(.L_x_69) ;  /* 0xfffffffd00d80947 */ /* 0x002fea000393ffff */
[----:B------:R-:W-:Y:S01]  /*a410*/  R2UR UR10, R10 ;  /* 0x000000000a0a72ca */ /* 0x000fe200000e0000 */
[----:B------:R-:W-:Y:S01]  /*a420*/  VIADD R7, R8, 0x14800 ;  /* 0x0001480008077836 */ /* 0x000fe20000000000 */
[----:B------:R-:W-:Y:S02]  /*a430*/  R2UR UR6, R2 ;  /* 0x00000000020672ca */ /* 0x000fe400000e0000 */
[----:B------:R-:W-:Y:S02]  /*a440*/  R2UR UR7, R3 ;  /* 0x00000000030772ca */ /* 0x000fe400000e0000 */
[----:B------:R-:W-:-:S13]  /*a450*/  PLOP3.LUT P0, PT, PT, PT, PT, 0x80, 0x0 ;  /* 0x000000000000781c */ /* 0x000fda0003f0f070 */
.L_x_70:
        /* <DEDUP_REMOVED lines=15> */
.L_x_71:
        /* <DEDUP_REMOVED lines=10> */
.L_x_56:
[----:B------:R-:W-:Y:S05]  /*a5f0*/  BSYNC B0 ;  /* 0x0000000000007941 */ /* 0x000fea0003800000 */
.L_x_55:
[----:B------:R-:W-:-:S06]  /*a600*/  UISETP.NE.AND UP0, UPT, UR41, 0x3, UPT ;  /* 0x000000032900788c */ /* 0x000fcc000bf05270 */
[----:B------:R-:W-:-:S13]  /*a610*/  PLOP3.LUT P0, PT, PT, PT, UP0, 0x80, 0x0 ;  /* 0x000000000000781c */ /* 0x000fda0003f0f008 */
[----:B------:R-:W-:Y:S05]  /*a620*/  @!P0 BRA `(.L_x_72) ;  /* 0x0000000000048947 */ /* 0x000fea0003800000 */
[----:B------:R-:W-:Y:S01]  /*a630*/  BPT.TRAP 0x1 ;  /* 0x000000040000795c */ /* 0x000fe20000300000 */
.L_x_72:
[----:B------:R-:W-:Y:S01]  /*a640*/  LOP3.LUT R2, R4, 0x1, RZ, 0x3c, !PT ;  /* 0x0000000104027812 */ /* 0x000fe200078e3cff */
[----:B------:R-:W-:Y:S01]  /*a650*/  IMAD.U32 R6, RZ, RZ, UR47 ;  /* 0x0000002fff067e24 */ /* 0x000fe2000f8e00ff */
[----:B------:R-:W-:Y:S01]  /*a660*/  LEA R3, R5, UR40, 0x3 ;  /* 0x0000002805037c11 */ /* 0x000fe2000f8e18ff */
[----:B------:R-:W-:Y:S01]  /*a670*/  BSSY B0, `(.L_x_73) ;  /* 0x0000005000007945 */ /* 0x000fe20003800000 */
[----:B------:R-:W-:Y:S02]  /*a680*/  SHF.L.U32 R2, R2, 0x1f, RZ ;  /* 0x0000001f02027819 */ /* 0x000fe400000006ff */
[----:B------:R-:W-:Y:S02]  /*a690*/  ISETP.NE.AND P1, PT, R6, 0x3, PT ;  /* 0x000000030600780c */ /* 0x000fe40003f25270 */
[----:B------:R-:W1:Y:S02]  /*a6a0*/  SYNCS.PHASECHK.TRANS64.TRYWAIT P0, [R3+URZ+0x19c70], R2 ;  /* 0x019c7002030075a7 */ /* 0x000e64000800017f */
[----:B-1----:R-:W-:Y:S09]  /*a6b0*/  @!P0 BRA `(.L_x_74) ;  /* 0x0000001400448947 */ /* 0x002ff20003800000 */
.L_x_117:
[----:B------:R-:W-:Y:S05]  /*a6c0*/  BSYNC B0 ;  /* 0x0000000000007941 */ /* 0x000fea0003800000 */
.L_x_73:
[----:B------:R-:W-:Y:S05]  /*a6d0*/  @!P1 BRA `(.L_x_75) ;  /* 0x0000000000049947 */ /* 0x000fea0003800000 */
[----:B------:R-:W-:Y:S01]  /*a6e0*/  BPT.TRAP 0x1 ;  /* 0x000000040000795c */ /* 0x000fe20000300000 */
.L_x_75:
[----:B-1----:R-:W-:Y:S01]  /*a6f0*/  SHF.L.U32 R2, R4, 0x1f, RZ ;  /* 0x0000001f04027819 */ /* 0x002fe200000006ff */
[----:B------:R-:W-:-:S03]  /*a700*/  IMAD R10, R5, 0x3000, RZ ;  /* 0x00003000050a7824 */ /* 0x000fc600078e02ff */
[----:B------:R-:W1:Y:S02]  /*a710*/  SYNCS.PHASECHK.TRANS64.TRYWAIT P0, [R3+URZ+0x19c60], R2 ;  /* 0x019c6002030075a7 */ /* 0x000e64000800017f */
[----:B-1----:R-:W-:Y:S05]  /*a720*/  @!P0 BRA `(.L_x_76) ;  /* 0x00000014003c8947 */ /* 0x002fea0003800000 */
.L_x_118:
[C---:B-1----:R-:W-:Y:S01]  /*a730*/  LOP3.LUT R2, R10.reuse, R27, RZ, 0xfc, !PT ;  /* 0x0000001b0a027212 */ /* 0x042fe200078efcff */
[----:B------:R-:W-:Y:S05]  /*a740*/  WARPSYNC.ALL ;  /* 0x0000000000007948 */ /* 0x000fea0003800000 */
[----:B------:R-:W1:Y:S01]  /*a750*/  LDSM.16.MT88.4 R4, [R2+UR40+0x9000] ;  /* 0x009000280204783b */ /* 0x000e620008004200 */
[----:B------:R-:W-:-:S05]  /*a760*/  LOP3.LUT R12, R10, R25, RZ, 0xfc, !PT ;  /* 0x000000190a0c7212 */ /* 0x000fca00078efcff */
[----:B------:R-:W-:Y:S01]  /*a770*/  VIADD R12, R12, UR40 ;  /* 0x000000280c0c7c36 */ /* 0x000fe20008000000 */
[C-C-:B-1----:R-:W-:Y:S02]  /*a780*/  PRMT R8, R4.reuse, 0x6420, R5.reuse ;  /* 0x0000642004087816 */ /* 0x142fe40000000005 */
[----:B------:R-:W-:Y:S02]  /*a790*/  PRMT R9, R4, 0x7531, R5 ;  /* 0x0000753104097816 */ /* 0x000fe40000000005 */
[C-C-:B------:R-:W-:Y:S02]  /*a7a0*/  PRMT R10, R6.reuse, 0x6420, R7.reuse ;  /* 0x00006420060a7816 */ /* 0x140fe40000000007 */
[----:B------:R-:W-:-:S05]  /*a7b0*/  PRMT R11, R6, 0x7531, R7 ;  /* 0x00007531060b7816 */ /* 0x000fca0000000007 */
[----:B------:R-:W-:Y:S04]  /*a7c0*/  STSM.16.M88.4 [R12+0x3000], R8 ;  /* 0x003000080c007844 */ /* 0x000fe80000000200 */
[----:B------:R-:W1:Y:S02]  /*a7d0*/  LDSM.16.MT88.4 R4, [R2+UR40+0xa000] ;  /* 0x00a000280204783b */ /* 0x000e640008004200 */
[C-C-:B-1----:R-:W-:Y:S02]  /*a7e0*/  PRMT R8, R4.reuse, 0x6420, R5.reuse ;  /* 0x0000642004087816 */ /* 0x142fe40000000005 */
[----:B------:R-:W-:Y:S02]  /*a7f0*/  PRMT R9, R4, 0x7531, R5 ;  /* 0x0000753104097816 */ /* 0x000fe40000000005 */
[----:B------:R-:W-:-:S02]  /*a800*/  PRMT R10, R6, 0x6420, R7 ;  /* 0x00006420060a7816 */ /* 0x000fc40000000007 */
[----:B------:R-:W-:-:S05]  /*a810*/  PRMT R11, R6, 0x7531, R7 ;  /* 0x00007531060b7816 */ /* 0x000fca0000000007 */
[----:B------:R-:W-:Y:S04]  /*a820*/  STSM.16.M88.4 [R12+0x4000], R8 ;  /* 0x004000080c007844 */ /* 0x000fe80000000200 */
[----:B------:R-:W1:Y:S02]  /*a830*/  LDSM.16.MT88.4 R4, [R2+UR40+0xb000] ;  /* 0x00b000280204783b */ /* 0x000e640008004200 */
[C-C-:B-1----:R-:W-:Y:S02]  /*a840*/  PRMT R8, R4.reuse, 0x6420, R5.reuse ;  /* 0x0000642004087816 */ /* 0x142fe40000000005 */
[----:B------:R-:W-:Y:S02]  /*a850*/  PRMT R9, R4, 0x7531, R5 ;  /* 0x0000753104097816 */ /* 0x000fe40000000005 */
[----:B------:R-:W-:-:S02]  /*a860*/  PRMT R10, R6, 0x6420, R7 ;  /* 0x00006420060a7816 */ /* 0x000fc40000000007 */
[----:B------:R-:W-:-:S05]  /*a870*/  PRMT R11, R6, 0x7531, R7 ;  /* 0x00007531060b7816 */ /* 0x000fca0000000007 */
[----:B------:R1:W-:Y:S04]  /*a880*/  STSM.16.M88.4 [R12+0x5000], R8 ;  /* 0x005000080c007844 */ /* 0x0003e80000000200 */
[----:B------:R-:W2:Y:S01]  /*a890*/  LDSM.16.MT88.4 R4, [R2+UR40+0x9800] ;  /* 0x009800280204783b */ /* 0x000ea20008004200 */
[----:B-1----:R-:W-:Y:S02]  /*a8a0*/  IADD3 R12, R26, 0x3000, R12 ;  /* 0x000030001a0c7810 */ /* 0x002fe40007ffe00c */
[C-C-:B--2---:R-:W-:Y:S02]  /*a8b0*/  PRMT R8, R4.reuse, 0x6420, R5.reuse ;  /* 0x0000642004087816 */ /* 0x144fe40000000005 */
[----:B------:R-:W-:Y:S02]  /*a8c0*/  PRMT R9, R4, 0x7531, R5 ;  /* 0x0000753104097816 */ /* 0x000fe40000000005 */
[----:B------:R-:W-:-:S02]  /*a8d0*/  PRMT R10, R6, 0x6420, R7 ;  /* 0x00006420060a7816 */ /* 0x000fc40000000007 */
[----:B------:R-:W-:-:S05]  /*a8e0*/  PRMT R11, R6, 0x7531, R7 ;  /* 0x00007531060b7816 */ /* 0x000fca0000000007 */
[----:B------:R-:W-:Y:S04]  /*a8f0*/  STSM.16.M88.4 [R12], R8 ;  /* 0x000000080c007844 */ /* 0x000fe80000000200 */
        /* <DEDUP_REMOVED lines=11> */
[----:B------:R1:W-:Y:S01]  /*a9b0*/  STSM.16.M88.4 [R12+0x2000], R8 ;  /* 0x002000080c007844 */ /* 0x0003e20000000200 */
[----:B------:R-:W-:Y:S01]  /*a9c0*/  @!PT LDS RZ, [RZ] ;  /* 0x00000000fffff984 */ /* 0x000fe20000000800 */
[----:B------:R-:W-:Y:S01]  /*a9d0*/  @!PT LDS RZ, [RZ] ;  /* 0x00000000fffff984 */ /* 0x000fe20000000800 */
[----:B------:R-:W-:Y:S01]  /*a9e0*/  @!PT LDS RZ, [RZ] ;  /* 0x00000000fffff984 */ /* 0x000fe20000000800 */
[----:B------:R-:W-:Y:S01]  /*a9f0*/  @!PT LDS RZ, [RZ] ;  /* 0x00000000fffff984 */ /* 0x000fe20000000800 */
[----:B------:R2:W-:Y:S06]  /*aa00*/  MEMBAR.ALL.CTA ;  /* 0x0000000000007992 */ /* 0x0005ec0000008000 */
[----:B--2---:R-:W2:Y:S01]  /*aa10*/  FENCE.VIEW.ASYNC.S ;  /* 0x00000000000073c6 */ /* 0x004ea20000000000 */
[----:B------:R-:W-:Y:S05]  /*aa20*/  @!P1 BRA `(.L_x_77) ;  /* 0x0000000000049947 */ /* 0x000fea0003800000 */
[----:B------:R-:W-:Y:S01]  /*aa30*/  BPT.TRAP 0x1 ;  /* 0x000000040000795c */ /* 0x000fe20000300000 */
.L_x_77:
[----:B--2---:R2:W-:Y:S01]  /*aa40*/  SYNCS.ARRIVE.TRANS64.A1T0 RZ, [R3+URZ+0x19c50], RZ ;  /* 0x019c50ff03ff79a7 */ /* 0x0045e2000810003f */
[----:B------:R-:W-:Y:S01]  /*aa50*/  BAR.SYNC.DEFER_BLOCKING 0x2, 0x80 ;  /* 0x0082000000007b1d */ /* 0x000fe20000010000 */
[----:B------:R-:W-:Y:S01]  /*aa60*/  ISETP.NE.AND P0, PT, R29, RZ, PT ;  /* 0x000000ff1d00720c */ /* 0x000fe20003f05270 */
[----:B------:R-:W-:Y:S01]  /*aa70*/  IMAD.MOV.U32 R4, RZ, RZ, R19 ;  /* 0x000000ffff047224 */ /* 0x000fe200078e0013 */
[----:B------:R-:W-:-:S11]  /*aa80*/  MOV R5, R18 ;  /* 0x0000001200057202 */ /* 0x000fd60000000f00 */
[----:B------:R-:W-:-:S05]  /*aa90*/  @!P0 VIADD R2, R3, 0x19c80 ;  /* 0x00019c8003028836 */ /* 0x000fca0000000000 */
[----:B------:R-:W-:-:S04]  /*aaa0*/  @!P0 PRMT R2, RZ, 0x654, R2 ;  /* 0x00000654ff028816 */ /* 0x000fc80000000002 */
[----:B------:R2:W-:Y:S01]  /*aab0*/  @!P0 SYNCS.ARRIVE.TRANS64.RED.A1T0 RZ, [R2+URZ], RZ ;  /* 0x000000ff02ff89a7 */ /* 0x0005e2000810043f */
[C---:B------:R-:W-:Y:S01]  /*aac0*/  ISETP.GT.AND P0, PT, R0.reuse, RZ, PT ;  /* 0x000000ff0000720c */ /* 0x040fe20003f04270 */
[----:B------:R-:W-:-:S12]  /*aad0*/  VIADD R0, R0, 0xffffffff ;  /* 0xffffffff00007836 */ /* 0x000fd80000000000 */
[----:B--2---:R-:W-:Y:S05]  /*aae0*/  @P0 BRA `(.L_x_78) ;  /* 0xfffffff0002c0947 */ /* 0x004fea000383ffff */
.L_x_54:
[----:B------:R-:W-:-:S06]  /*aaf0*/  UISETP.NE.AND UP0, UPT, UR41, 0x3, UPT ;  /* 0x000000032900788c */ /* 0x000fcc000bf05270 */
[----:B------:R-:W-:-:S13]  /*ab00*/  PLOP3.LUT P0, PT, PT, PT, UP0, 0x80, 0x0 ;  /* 0x000000000000781c */ /* 0x000fda0003f0f008 */
[----:B------:R-:W-:Y:S05]  /*ab10*/  @!P0 BRA `(.L_x_79) ;  /* 0x0000000000048947 */ /* 0x000fea0003800000 */
[----:B------:R-:W-:Y:S01]  /*ab20*/  BPT.TRAP 0x1 ;  /* 0x000000040000795c */ /* 0x000fe20000300000 */
.L_x_79:
[----:B0-----:R-:W-:Y:S01]  /*ab30*/  LOP3.LUT R3, R19, 0x1, RZ, 0x3c, !PT ;  /* 0x0000000113037812 */ /* 0x001fe200078e3cff */
[----:B------:R-:W-:Y:S01]  /*ab40*/  IMAD.U32 R0, RZ, RZ, UR47 ;  /* 0x0000002fff007e24 */ /* 0x000fe2000f8e00ff */
[----:B------:R-:W-:Y:S01]  /*ab50*/  LEA R2, R18, UR40, 0x3 ;  /* 0x0000002812027c11 */ /* 0x000fe2000f8e18ff */
[----:B------:R-:W-:Y:S01]  /*ab60*/  BSSY B0, `(.L_x_80) ;  /* 0x0000005000007945 */ /* 0x000fe20003800000 */
[----:B------:R-:W-:Y:S02]  /*ab70*/  SHF.L.U32 R3, R3, 0x1f, RZ ;  /* 0x0000001f03037819 */ /* 0x000fe400000006ff */
[----:B------:R-:W-:Y:S02]  /*ab80*/  ISETP.NE.AND P1, PT, R0, 0x3, PT ;  /* 0x000000030000780c */ /* 0x000fe40003f25270 */
[----:B------:R-:W0:Y:S02]  /*ab90*/  SYNCS.PHASECHK.TRANS64.TRYWAIT P0, [R2+URZ+0x19c70], R3 ;  /* 0x019c7003020075a7 */ /* 0x000e24000800017f */
[----:B0-----:R-:W-:Y:S09]  /*aba0*/  @!P0 BRA `(.L_x_81) ;  /* 0x0000001000308947 */ /* 0x001ff20003800000 */
.L_x_119:
[----:B------:R-:W-:Y:S05]  /*abb0*/  BSYNC B0 ;  /* 0x0000000000007941 */ /* 0x000fea0003800000 */
.L_x_80:
[----:B------:R-:W-:Y:S05]  /*abc0*/  @!P1 BRA `(.L_x_82) ;  /* 0x0000000000049947 */ /* 0x000fea0003800000 */
[----:B------:R-:W-:Y:S01]  /*abd0*/  BPT.TRAP 0x1 ;  /* 0x000000040000795c */ /* 0x000fe20000300000 */
.L_x_82:
[----:B0-----:R-:W-:Y:S01]  /*abe0*/  SHF.L.U32 R3, R19, 0x1f, RZ ;  /* 0x0000001f13037819 */ /* 0x001fe200000006ff */
[----:B-1----:R-:W-:-:S03]  /*abf0*/  IMAD R10, R18, 0x3000, RZ ;  /* 0x00003000120a7824 */ /* 0x002fc600078e02ff */
[----:B------:R-:W0:Y:S02]  /*ac00*/  SYNCS.PHASECHK.TRANS64.TRYWAIT P0, [R2+URZ+0x19c60], R3 ;  /* 0x019c6003020075a7 */ /* 0x000e24000800017f */
[----:B0-----:R-:W-:Y:S05]  /*ac10*/  @!P0 BRA `(.L_x_83) ;  /* 0x0000001000288947 */ /* 0x001fea0003800000 */
.L_x_120:
[C---:B------:R-:W-:Y:S01]  /*ac20*/  LOP3.LUT R0, R10.reuse, R27, RZ, 0xfc, !PT ;  /* 0x0000001b0a007212 */ /* 0x040fe200078efcff */
[----:B------:R-:W-:Y:S05]  /*ac30*/  WARPSYNC.ALL ;  /* 0x0000000000007948 */ /* 0x000fea0003800000 */
[----:B------:R-:W1:Y:S01]  /*ac40*/  LDSM.16.MT88.4 R4, [R0+UR40+0x9000] ;  /* 0x009000280004783b */ /* 0x000e620008004200 */
[----:B0-----:R-:W-:-:S05]  /*ac50*/  LOP3.LUT R3, R10, R25, RZ, 0xfc, !PT ;  /* 0x000000190a037212 */ /* 0x001fca00078efcff */
[----:B------:R-:W-:Y:S01]  /*ac60*/  VIADD R3, R3, UR40 ;  /* 0x0000002803037c36 */ /* 0x000fe20008000000 */
[C-C-:B-1----:R-:W-:Y:S02]  /*ac70*/  PRMT R8, R4.reuse, 0x6420, R5.reuse ;  /* 0x0000642004087816 */ /* 0x142fe40000000005 */
[----:B------:R-:W-:Y:S02]  /*ac80*/  PRMT R9, R4, 0x7531, R5 ;  /* 0x0000753104097816 */ /* 0x000fe40000000005 */
[C-C-:B------:R-:W-:Y:S02]  /*ac90*/  PRMT R10, R6.reuse, 0x6420, R7.reuse ;  /* 0x00006420060a7816 */ /* 0x140fe40000000007 */
[----:B------:R-:W-:-:S05]  /*aca0*/  PRMT R11, R6, 0x7531, R7 ;  /* 0x00007531060b7816 */ /* 0x000fca0000000007 */
[----:B------:R-:W-:Y:S04]  /*acb0*/  STSM.16.M88.4 [R3+0x3000], R8 ;  /* 0x0030000803007844 */ /* 0x000fe80000000200 */
[----:B------:R-:W0:Y:S02]  /*acc0*/  LDSM.16.MT88.4 R4, [R0+UR40+0xa000] ;  /* 0x00a000280004783b */ /* 0x000e240008004200 */
[C-C-:B0-----:R-:W-:Y:S02]  /*acd0*/  PRMT R8, R4.reuse, 0x6420, R5.reuse ;  /* 0x0000642004087816 */ /* 0x141fe40000000005 */
[----:B------:R-:W-:Y:S02]  /*ace0*/  PRMT R9, R4, 0x7531, R5 ;  /* 0x0000753104097816 */ /* 0x000fe40000000005 */
[----:B------:R-:W-:-:S02]  /*acf0*/  PRMT R10, R6, 0x6420, R7 ;  /* 0x00006420060a7816 */ /* 0x000fc40000000007 */
[----:B------:R-:W-:-:S05]  /*ad00*/  PRMT R11, R6, 0x7531, R7 ;  /* 0x00007531060b7816 */ /* 0x000fca0000000007 */
[----:B------:R-:W-:Y:S04]  /*ad10*/  STSM.16.M88.4 [R3+0x4000], R8 ;  /* 0x0040000803007844 */ /* 0x000fe80000000200 */
[----:B------:R-:W0:Y:S02]  /*ad20*/  LDSM.16.MT88.4 R4, [R0+UR40+0xb000] ;  /* 0x00b000280004783b */ /* 0x000e240008004200 */
[C-C-:B0-----:R-:W-:Y:S02]  /*ad30*/  PRMT R8, R4.reuse, 0x6420, R5.reuse ;  /* 0x0000642004087816 */ /* 0x141fe40000000005 */
[----:B------:R-:W-:Y:S02]  /*ad40*/  PRMT R9, R4, 0x7531, R5 ;  /* 0x0000753104097816 */ /* 0x000fe40000000005 */
[----:B------:R-:W-:-:S02]  /*ad50*/  PRMT R10, R6, 0x6420, R7 ;  /* 0x00006420060a7816 */ /* 0x000fc40000000007 */
[----:B------:R-:W-:-:S05]  /*ad60*/  PRMT R11, R6, 0x7531, R7 ;  /* 0x00007531060b7816 */ /* 0x000fca0000000007 */
[----:B------:R0:W-:Y:S04]  /*ad70*/  STSM.16.M88.4 [R3+0x5000], R8 ;  /* 0x0050000803007844 */ /* 0x0001e80000000200 */
[----:B------:R-:W1:Y:S01]  /*ad80*/  LDSM.16.MT88.4 R4, [R0+UR40+0x9800] ;  /* 0x009800280004783b */ /* 0x000e620008004200 */
[----:B0-----:R-:W-:Y:S02]  /*ad90*/  IADD3 R3, R26, 0x3000, R3 ;  /* 0x000030001a037810 */ /* 0x001fe40007ffe003 */
[C-C-:B-1----:R-:W-:Y:S02]  /*ada0*/  PRMT R8, R4.reuse, 0x6420, R5.reuse ;  /* 0x0000642004087816 */ /* 0x142fe40000000005 */
[----:B------:R-:W-:Y:S02]  /*adb0*/  PRMT R9, R4, 0x7531, R5 ;  /* 0x0000753104097816 */ /* 0x000fe40000000005 */
[----:B------:R-:W-:-:S02]  /*adc0*/  PRMT R10, R6, 0x6420, R7 ;  /* 0x00006420060a7816 */ /* 0x000fc40000000007 */
[----:B------:R-:W-:-:S05]  /*add0*/  PRMT R11, R6, 0x7531, R7 ;  /* 0x00007531060b7816 */ /* 0x000fca0000000007 */
[----:B------:R-:W-:Y:S04]  /*ade0*/  STSM.16.M88.4 [R3], R8 ;  /* 0x0000000803007844 */ /* 0x000fe80000000200 */
        /* <DEDUP_REMOVED lines=17> */
[----:B-1----:R-:W1:Y:S01]  /*af00*/  FENCE.VIEW.ASYNC.S ;  /* 0x00000000000073c6 */ /* 0x002e620000000000 */
[----:B------:R-:W-:Y:S05]  /*af10*/  @!P1 BRA `(.L_x_84) ;  /* 0x0000000000049947 */ /* 0x000fea0003800000 */
[----:B------:R-:W-:Y:S01]  /*af20*/  BPT.TRAP 0x1 ;  /* 0x000000040000795c */ /* 0x000fe20000300000 */
.L_x_84:
[----:B0-----:R-:W0:Y:S01]  /*af30*/  LDC R3, c[0x0][0xc34] ;  /* 0x00030d00ff037b82 */ /* 0x001e220000000800 */
[----:B------:R-:W-:Y:S01]  /*af40*/  ISETP.NE.AND P0, PT, R29, RZ, PT ;  /* 0x000000ff1d00720c */ /* 0x000fe20003f05270 */
[----:B------:R-:W-:Y:S01]  /*af50*/  UIADD3 UR48, UR43, UR48, URZ ;  /* 0x000000302b307290 */ /* 0x000fe2000fffe03f */
[----:B------:R-:W-:Y:S01]  /*af60*/  VIADD R18, R18, 0x1 ;  /* 0x0000000112127836 */ /* 0x000fe20000000000 */
[----:B------:R-:W-:Y:S01]  /*af70*/  UIADD3 UR46, UR46, 0x1, URZ ;  /* 0x000000012e2e7890 */ /* 0x000fe2000fffe03f */
[----:B-1----:R-:W-:Y:S09]  /*af80*/  SYNCS.ARRIVE.TRANS64.A1T0 RZ, [R2+URZ+0x19c50], RZ ;  /* 0x019c50ff02ff79a7 */ /* 0x002ff2000810003f */
[----:B------:R-:W-:-:S05]  /*af90*/  @!P0 VIADD R0, R2, 0x19c80 ;  /* 0x00019c8002008836 */ /* 0x000fca0000000000 */
[----:B------:R-:W-:Y:S01]  /*afa0*/  @!P0 PRMT R0, RZ, 0x654, R0 ;  /* 0x00000654ff008816 */ /* 0x000fe20000000000 */
[----:B------:R-:W-:Y:S01]  /*afb0*/  BAR.SYNC.DEFER_BLOCKING 0x2, 0x80 ;  /* 0x0082000000007b1d */ /* 0x000fe20000010000 */
[----:B0-----:R-:W-:-:S05]  /*afc0*/  ISETP.LE.AND P1, PT, R3, UR48, PT ;  /* 0x0000003003007c0c */ /* 0x001fca000bf23270 */
[----:B------:R0:W-:Y:S01]  /*afd0*/  @!P0 SYNCS.ARRIVE.TRANS64.RED.A1T0 RZ, [R0+URZ], RZ ;  /* 0x000000ff00ff89a7 */ /* 0x0001e2000810043f */
[----:B------:R-:W-:-:S04]  /*afe0*/  ISETP.NE.AND P0, PT, R18, 0x2, PT ;  /* 0x000000021200780c */ /* 0x000fc80003f05270 */
[----:B------:R-:W-:Y:S02]  /*aff0*/  SEL R18, R18, RZ, P0 ;  /* 0x000000ff12127207 */ /* 0x000fe40000000000 */
[----:B0-----:R-:W-:-:S04]  /*b000*/  SEL R0, RZ, 0x1, P0 ;  /* 0x00000001ff007807 */ /* 0x001fc80000000000 */
[----:B------:R-:W-:Y:S01]  /*b010*/  LOP3.LUT R19, R19, R0, RZ, 0x3c, !PT ;  /* 0x0000000013137212 */ /* 0x000fe200078e3cff */
[----:B------:R-:W-:Y:S06]  /*b020*/  @!P1 BRA `(.L_x_85) ;  /* 0xffffffd000b09947 */ /* 0x000fec000383ffff */
[----:B------:R-:W-:-:S12]  /*b030*/  ULOP3.LUT UR46, UR46, 0x1, URZ, 0xc, !UPT ;  /* 0x000000012e2e7892 */ /* 0x000fd8000f8e0c3f */
.L_x_36:
[----:B------:R-:W0:Y:S01]  /*b040*/  S2R R3, SR_CgaCtaId ;  /* 0x0000000000037919 */ /* 0x000e220000008800 */
[----:B------:R-:W-:Y:S01]  /*b050*/  MOV R0, 0x400 ;  /* 0x0000040000007802 */ /* 0x000fe20000000f00 */
[----:B------:R-:W-:-:S03]  /*b060*/  IMAD.U32 R2, RZ, RZ, UR46 ;  /* 0x0000002eff027e24 */ /* 0x000fc6000f8e00ff */
[----:B0-----:R-:W-:Y:S02]  /*b070*/  LEA R7, R3, R0, 0x18 ;  /* 0x0000000003077211 */ /* 0x001fe400078ec0ff */
[----:B------:R-:W-:-:S04]  /*b080*/  SHF.L.U32 R0, R2, 0x1f, RZ ;  /* 0x0000001f02007819 */ /* 0x000fc800000006ff */
[----:B------:R-:W0:Y:S02]  /*b090*/  SYNCS.PHASECHK.TRANS64.TRYWAIT P0, [R7+URZ+0x19c20], R0 ;  /* 0x019c2000070075a7 */ /* 0x000e24000800017f */
[----:B0-----:R-:W-:Y:S05]  /*b0a0*/  @!P0 BRA `(.L_x_86) ;  /* 0x0000000c00188947 */ /* 0x001fea0003800000 */
.L_x_121:
[----:B------:R-:W1:Y:S02]  /*b0b0*/  S2R R2, SR_TID.X ;  /* 0x0000000000027919 */ /* 0x000e640000002100 */
[----:B-1----:R-:W-:-:S04]  /*b0c0*/  SHF.R.U32.HI R2, RZ, 0x5, R2 ;  /* 0x00000005ff027819 */ /* 0x002fc80000011602 */
[----:B------:R-:W-:-:S05]  /*b0d0*/  LOP3.LUT R2, R2, 0x3, RZ, 0xc0, !PT ;  /* 0x0000000302027812 */ /* 0x000fca00078ec0ff */
[----:B0-----:R-:W0:Y:S02]  /*b0e0*/  SHFL.IDX PT, R0, R2, RZ, 0x1f ;  /* 0x00001fff02007589 */ /* 0x001e2400000e0000 */
[----:B0-----:R-:W-:-:S13]  /*b0f0*/  ISETP.NE.AND P0, PT, R0, RZ, PT ;  /* 0x000000ff0000720c */ /* 0x001fda0003f05270 */
[----:B------:R-:W-:Y:S05]  /*b100*/  @P0 EXIT ;  /* 0x000000000000094d */ /* 0x000fea0003800000 */
[----:B------:R-:W-:Y:S01]  /*b110*/  ELECT P0, URZ, PT ;  /* 0x00000000003f782f */ /* 0x000fe20003800000 */
[----:B------:R-:W-:-:S12]  /*b120*/  BSSY B0, `(.L_x_87) ;  /* 0x0000027000007945 */ /* 0x000fd80003800000 */
[----:B------:R-:W-:Y:S05]  /*b130*/  @!P0 BRA `(.L_x_88) ;  /* 0x0000000000948947 */ /* 0x000fea0003800000 */
[----:B------:R-:W-:-:S06]  /*b140*/  ULOP3.LUT UR4, UR42, 0x2, URZ, 0xfc, !UPT ;  /* 0x000000022a047892 */ /* 0x000fcc000f8efc3f */
[----:B------:R-:W-:-:S05]  /*b150*/  IMAD.U32 R0, RZ, RZ, UR4 ;  /* 0x00000004ff007e24 */ /* 0x000fca000f8e00ff */
[----:B------:R-:W-:-:S13]  /*b160*/  ISETP.NE.AND P0, PT, R0, 0x3, PT ;  /* 0x000000030000780c */ /* 0x000fda0003f05270 */
[----:B------:R-:W-:Y:S05]  /*b170*/  @!P0 BRA `(.L_x_89) ;  /* 0x0000000000048947 */ /* 0x000fea0003800000 */
[----:B------:R-:W-:Y:S01]  /*b180*/  BPT.TRAP 0x1 ;  /* 0x000000040000795c */ /* 0x000fe20000300000 */
.L_x_89:
[----:B------:R-:W-:Y:S01]  /*b190*/  VIADD R3, R7, 0x19c40 ;  /* 0x00019c4007037836 */ /* 0x000fe20000000000 */
[----:B------:R-:W-:Y:S01]  /*b1a0*/  SHF.L.U32 R4, R19, 0x1f, RZ ;  /* 0x0000001f13047819 */ /* 0x000fe200000006ff */
[C---:B------:R-:W-:Y:S02]  /*b1b0*/  VIADD R0, R18.reuse, 0x1 ;  /* 0x0000000112007836 */ /* 0x040fe40000000000 */
[----:B------:R-:W-:-:S03]  /*b1c0*/  IMAD R5, R18, 0x8, R3 ;  /* 0x0000000812057824 */ /* 0x000fc600078e0203 */
[C---:B------:R-:W-:Y:S01]  /*b1d0*/  ISETP.NE.AND P2, PT, R0.reuse, 0x2, PT ;  /* 0x000000020000780c */ /* 0x040fe20003f45270 */
[----:B------:R-:W0:Y:S03]  /*b1e0*/  SYNCS.PHASECHK.TRANS64.TRYWAIT P1, [R5+URZ], R4 ;  /* 0x00000004050075a7 */ /* 0x000e26000802017f */
[----:B------:R-:W-:Y:S02]  /*b1f0*/  SEL R2, RZ, 0x1, P2 ;  /* 0x00000001ff027807 */ /* 0x000fe40001000000 */
[----:B------:R-:W-:Y:S02]  /*b200*/  SEL R6, R0, RZ, P2 ;  /* 0x000000ff00067207 */ /* 0x000fe40001000000 */
[----:B------:R-:W-:-:S03]  /*b210*/  LOP3.LUT R0, R19, R2, RZ, 0x3c, !PT ;  /* 0x0000000213007212 */ /* 0x000fc600078e3cff */
[----:B------:R-:W-:Y:S01]  /*b220*/  IMAD R3, R6, 0x8, R3 ;  /* 0x0000000806037824 */ /* 0x000fe200078e0203 */
[----:B------:R-:W-:Y:S01]  /*b230*/  SHF.L.U32 R0, R0, 0x1f, RZ ;  /* 0x0000001f00007819 */ /* 0x000fe200000006ff */
[----:B0-----:R-:W-:Y:S06]  /*b240*/  @!P1 BRA `(.L_x_90) ;  /* 0x0000000800c49947 */ /* 0x001fec0003800000 */
.L_x_122:
[----:B------:R-:W1:Y:S02]  /*b250*/  SYNCS.PHASECHK.TRANS64.TRYWAIT P1, [R3+URZ], R0 ;  /* 0x00000000030075a7 */ /* 0x000e64000802017f */
[----:B-1----:R-:W-:Y:S05]  /*b260*/  @!P1 BRA `(.L_x_91) ;  /* 0x0000000800d09947 */ /* 0x002fea0003800000 */
.L_x_123:
[----:B------:R-:W-:Y:S05]  /*b270*/  @!P0 BRA `(.L_x_92) ;  /* 0x0000000000048947 */ /* 0x000fea0003800000 */
[----:B------:R-:W-:Y:S01]  /*b280*/  BPT.TRAP 0x1 ;  /* 0x000000040000795c */ /* 0x000fe20000300000 */
.L_x_92:
[----:B-1----:R-:W-:-:S04]  /*b290*/  IMAD R3, R18, 0x8, R7 ;  /* 0x0000000812037824 */ /* 0x002fc800078e0207 */
[----:B------:R-:W1:Y:S02]  /*b2a0*/  SYNCS.PHASECHK.TRANS64.TRYWAIT P1, [R3+URZ+0x19c60], R4 ;  /* 0x019c6004030075a7 */ /* 0x000e64000802017f */
[----:B-1----:R-:W-:Y:S05]  /*b2b0*/  @!P1 BRA `(.L_x_93) ;  /* 0x0000000800d09947 */ /* 0x002fea0003800000 */
.L_x_124:
[----:B------:R-:W-:Y:S05]  /*b2c0*/  @!P0 BRA `(.L_x_94) ;  /* 0x0000000000048947 */ /* 0x000fea0003800000 */
[----:B------:R-:W-:Y:S01]  /*b2d0*/  BPT.TRAP 0x1 ;  /* 0x000000040000795c */ /* 0x000fe20000300000 */
.L_x_94:
[----:B0-----:R-:W-:-:S04]  /*b2e0*/  IMAD R5, R6, 0x8, R7 ;  /* 0x0000000806057824 */ /* 0x001fc800078e0207 */
[----:B------:R-:W0:Y:S02]  /*b2f0*/  SYNCS.PHASECHK.TRANS64.TRYWAIT P1, [R5+URZ+0x19c60], R0 ;  /* 0x019c6000050075a7 */ /* 0x000e24000802017f */
[----:B0-----:R-:W-:Y:S05]  /*b300*/  @!P1 BRA `(.L_x_95) ;  /* 0x0000000800d09947 */ /* 0x001fea0003800000 */
.L_x_125:
[----:B------:R-:W-:Y:S05]  /*b310*/  @!P0 BRA `(.L_x_96) ;  /* 0x0000000000048947 */ /* 0x000fea0003800000 */
[----:B------:R-:W-:Y:S01]  /*b320*/  BPT.TRAP 0x1 ;  /* 0x000000040000795c */ /* 0x000fe20000300000 */
.L_x_96:
[----:B------:R-:W2:Y:S02]  /*b330*/  SYNCS.PHASECHK.TRANS64.TRYWAIT P0, [R3+URZ+0x19c80], R4 ;  /* 0x019c8004030075a7 */ /* 0x000ea4000800017f */
[----:B--2---:R-:W-:Y:S05]  /*b340*/  @!P0 BRA `(.L_x_97) ;  /* 0x0000000800d48947 */ /* 0x004fea0003800000 */
.L_x_98:
[----:B---3--:R3:W4:Y:S02]  /*b350*/  SYNCS.PHASECHK.TRANS64.TRYWAIT P0, [R5+URZ+0x19c80], R0 ;  /* 0x019c8000050075a7 */ /* 0x008724000800017f */
[----:B----4-:R-:W-:Y:S05]  /*b360*/  @!P0 NANOSLEEP.SYNCS 0x989680 ;  /* 0x009896800000895d */ /* 0x010fea0003900000 */
[----:B------:R-:W4:Y:S02]  /*b370*/  @!P0 SYNCS.PHASECHK.TRANS64 P0, [R5+URZ+0x19c80], R0 ;  /* 0x019c8000050085a7 */ /* 0x000f24000800007f */
[----:B----4-:R-:W-:Y:S05]  /*b380*/  @!P0 BRA `(.L_x_98) ;  /* 0xfffffffc00f08947 */ /* 0x010fea000383ffff */
.L_x_88:
[----:B------:R-:W-:Y:S05]  /*b390*/  BSYNC B0 ;  /* 0x0000000000007941 */ /* 0x000fea0003800000 */
.L_x_87:
[----:B------:R-:W-:Y:S05]  /*b3a0*/  EXIT ;  /* 0x000000000000794d */ /* 0x000fea0003800000 */
.L_x_10:
[----:B0-----:R-:W-:-:S04]  /*b3b0*/  IMAD.U32 R3, RZ, RZ, UR43 ;  /* 0x0000002bff037e24 */ /* 0x001fc8000f8e00ff */
[----:B------:R0:W1:Y:S03]  /*b3c0*/  SYNCS.PHASECHK.TRANS64.TRYWAIT P1, [R3+URZ+0x19c00], R8 ;  /* 0x019c0008030075a7 */ /* 0x000066000802017f */
[----:B-1----:R-:W-:Y:S05]  /*b3d0*/  @!P1 NANOSLEEP.SYNCS 0x989680 ;  /* 0x009896800000995d */ /* 0x002fea0003900000 */
[----:B------:R-:W1:Y:S02]  /*b3e0*/  @!P1 SYNCS.PHASECHK.TRANS64 P1, [R3+URZ+0x19c00], R8 ;  /* 0x019c0008030095a7 */ /* 0x000e64000802007f */
[----:B-1----:R-:W-:Y:S05]  /*b3f0*/  @!P1 BRA `(.L_x_10) ;  /* 0xfffffffc00ec9947 */ /* 0x002fea000383ffff */
[----:B------:R-:W-:Y:S05]  /*b400*/  BRA `(.L_x_99) ;  /* 0xffffff6000207947 */ /* 0x000fea000383ffff */
.L_x_14:
[----:B-1----:R1:W2:Y:S02]  /*b410*/  SYNCS.PHASECHK.TRANS64.TRYWAIT P1, [R3+URZ+0x19c30], R4 ;  /* 0x019c3004030075a7 */ /* 0x0022a4000802017f */
[----:B--2---:R-:W-:Y:S05]  /*b420*/  @!P1 NANOSLEEP.SYNCS 0x989680 ;  /* 0x009896800000995d */ /* 0x004fea0003900000 */
[----:B------:R-:W2:Y:S02]  /*b430*/  @!P1 SYNCS.PHASECHK.TRANS64 P1, [R3+URZ+0x19c30], R4 ;  /* 0x019c3004030095a7 */ /* 0x000ea4000802007f */
[----:B--2---:R-:W-:Y:S05]  /*b440*/  @!P1 BRA `(.L_x_14) ;  /* 0xfffffffc00f09947 */ /* 0x004fea000383ffff */
[----:B------:R-:W-:Y:S05]  /*b450*/  BRA `(.L_x_13) ;  /* 0xffffff6000487947 */ /* 0x000fea000383ffff */
.L_x_19:
[----:B-1----:R-:W-:-:S04]  /*b460*/  IMAD.U32 R8, RZ, RZ, UR20 ;  /* 0x00000014ff087e24 */ /* 0x002fc8000f8e00ff */
[----:B------:R1:W2:Y:S03]  /*b470*/  SYNCS.PHASECHK.TRANS64.TRYWAIT P1, [R8+URZ+0x19c30], R7 ;  /* 0x019c3007080075a7 */ /* 0x0002a6000802017f */
[----:B--2---:R-:W-:Y:S05]  /*b480*/  @!P1 NANOSLEEP.SYNCS 0x989680 ;  /* 0x009896800000995d */ /* 0x004fea0003900000 */
[----:B------:R-:W2:Y:S02]  /*b490*/  @!P1 SYNCS.PHASECHK.TRANS64 P1, [R8+URZ+0x19c30], R7 ;  /* 0x019c3007080095a7 */ /* 0x000ea4000802007f */
[----:B--2---:R-:W-:Y:S05]  /*b4a0*/  @!P1 BRA `(.L_x_19) ;  /* 0xfffffffc00ec9947 */ /* 0x004fea000383ffff */
[----:B------:R-:W-:Y:S05]  /*b4b0*/  BRA `(.L_x_18) ;  /* 0xffffff8800707947 */ /* 0x000fea000383ffff */
.L_x_23:
[----:B-1----:R-:W-:-:S04]  /*b4c0*/  MOV R8, UR14 ;  /* 0x0000000e00087c02 */ /* 0x002fc80008000f00 */
[----:B------:R1:W2:Y:S03]  /*b4d0*/  SYNCS.PHASECHK.TRANS64.TRYWAIT P1, [R8+URZ+0x19c50], R7 ;  /* 0x019c5007080075a7 */ /* 0x0002a6000802017f */
[----:B--2---:R-:W-:Y:S05]  /*b4e0*/  @!P1 NANOSLEEP.SYNCS 0x989680 ;  /* 0x009896800000995d */ /* 0x004fea0003900000 */
[----:B------:R-:W2:Y:S02]  /*b4f0*/  @!P1 SYNCS.PHASECHK.TRANS64 P1, [R8+URZ+0x19c50], R7 ;  /* 0x019c5007080095a7 */ /* 0x000ea4000802007f */
[----:B--2---:R-:W-:Y:S05]  /*b500*/  @!P1 BRA `(.L_x_23) ;  /* 0xfffffffc00ec9947 */ /* 0x004fea000383ffff */
[----:B------:R-:W-:Y:S05]  /*b510*/  BRA `(.L_x_22) ;  /* 0xffffff8800c07947 */ /* 0x000fea000383ffff */
.L_x_29:
[----:B-1----:R-:W-:-:S04]  /*b520*/  IMAD.U32 R3, RZ, RZ, UR4 ;  /* 0x00000004ff037e24 */ /* 0x002fc8000f8e00ff */
[----:B------:R1:W2:Y:S03]  /*b530*/  SYNCS.PHASECHK.TRANS64.TRYWAIT P1, [R3+URZ+0x19c50], R0 ;  /* 0x019c5000030075a7 */ /* 0x0002a6000802017f */
[----:B--2---:R-:W-:Y:S05]  /*b540*/  @!P1 NANOSLEEP.SYNCS 0x989680 ;  /* 0x009896800000995d */ /* 0x004fea0003900000 */
[----:B------:R-:W2:Y:S02]  /*b550*/  @!P1 SYNCS.PHASECHK.TRANS64 P1, [R3+URZ+0x19c50], R0 ;  /* 0x019c5000030095a7 */ /* 0x000ea4000802007f */
[----:B--2---:R-:W-:Y:S05]  /*b560*/  @!P1 BRA `(.L_x_29) ;  /* 0xfffffffc00ec9947 */ /* 0x004fea000383ffff */
[----:B------:R-:W-:Y:S05]  /*b570*/  BRA `(.L_x_28) ;  /* 0xffffffac00147947 */ /* 0x000fea000383ffff */
.L_x_41:
[----:B------:R-:W-:Y:S02]  /*b580*/  IMAD.MOV.U32 R13, RZ, RZ, R17 ;  /* 0x000000ffff0d7224 */ /* 0x000fe400078e0011 */
[----:B------:R-:W-:Y:S02]  /*b590*/  IMAD.MOV.U32 R12, RZ, RZ, RZ ;  /* 0x000000ffff0c7224 */ /* 0x000fe400078e00ff */
[----:B------:R-:W-:Y:S02]  /*b5a0*/  IMAD.MOV.U32 R11, RZ, RZ, 0x1f ;  /* 0x0000001fff0b7424 */ /* 0x000fe400078e00ff */
[----:B------:R-:W-:-:S07]  /*b5b0*/  IMAD.MOV.U32 R15, RZ, RZ, -0x1 ;  /* 0xffffffffff0f7424 */ /* 0x000fce00078e00ff */
[----:B------:R-:W-:Y:S05]  /*b5c0*/  WARPSYNC.COLLECTIVE R15, `(.L_x_100) ;  /* 0x000000000f087348 */ /* 0x000fea0003c00000 */
[----:B------:R0:W1:Y:S02]  /*b5d0*/  SHFL.IDX P6, R14, R13, R12, R11 ;  /* 0x0000000c0d0e7389 */ /* 0x00006400000c000b */
[----:B01----:R-:W-:Y:S01]  /*b5e0*/  ENDCOLLECTIVE ;  /* 0x000000000000791b */ /* 0x003fe20003800000 */
.L_x_100:
[----:B------:R-:W-:Y:S05]  /*b5f0*/  BRA `(.L_x_101) ;  /* 0xffffffd400347947 */ /* 0x000fea000383ffff */
.L_x_43:
[----:B------:R-:W-:Y:S01]  /*b600*/  BSSY B0, `(.L_x_102) ;  /* 0x0000006000007945 */ /* 0x000fe20003800000 */
[----:B------:R-:W-:-:S07]  /*b610*/  IMAD.MOV.U32 R15, RZ, RZ, -0x1 ;  /* 0xffffffffff0f7424 */ /* 0x000fce00078e00ff */
[----:B0-----:R-:W-:Y:S05]  /*b620*/  WARPSYNC.COLLECTIVE R15, `(.L_x_103) ;  /* 0x000000000f0c7348 */ /* 0x001fea0003c00000 */
[----:B------:R-:W-:Y:S02]  /*b630*/  ELECT P6, UR62, PT ;  /* 0x00000000003e782f */ /* 0x000fe400038c0000 */
[----:B------:R-:W-:Y:S01]  /*b640*/  MOV R14, UR62 ;  /* 0x0000003e000e7c02 */ /* 0x000fe20008000f00 */
[----:B0-----:R-:W-:Y:S10]  /*b650*/  ENDCOLLECTIVE ;  /* 0x000000000000791b */ /* 0x001ff40003800000 */
.L_x_103:
[----:B------:R-:W-:Y:S05]  /*b660*/  BSYNC B0 ;  /* 0x0000000000007941 */ /* 0x000fea0003800000 */
.L_x_102:
[----:B------:R-:W-:Y:S05]  /*b670*/  BRA `(.L_x_104) ;  /* 0xffffffd4003c7947 */ /* 0x000fea000383ffff */
.L_x_45:
[----:B-1----:R1:W2:Y:S02]  /*b680*/  SYNCS.PHASECHK.TRANS64.TRYWAIT P0, [R5+URZ+0x19c80], R2 ;  /* 0x019c8002050075a7 */ /* 0x0022a4000800017f */
[----:B--2---:R-:W-:Y:S05]  /*b690*/  @!P0 NANOSLEEP.SYNCS 0x989680 ;  /* 0x009896800000895d */ /* 0x004fea0003900000 */
[----:B------:R-:W2:Y:S02]  /*b6a0*/  @!P0 SYNCS.PHASECHK.TRANS64 P0, [R5+URZ+0x19c80], R2 ;  /* 0x019c8002050085a7 */ /* 0x000ea4000800007f */
[----:B--2---:R-:W-:Y:S05]  /*b6b0*/  @!P0 BRA `(.L_x_45) ;  /* 0xfffffffc00f08947 */ /* 0x004fea000383ffff */
[----:B------:R-:W-:Y:S05]  /*b6c0*/  BRA `(.L_x_105) ;  /* 0xffffffd400907947 */ /* 0x000fea000383ffff */
.L_x_47:
[----:B--2---:R2:W3:Y:S02]  /*b6d0*/  SYNCS.PHASECHK.TRANS64.TRYWAIT P0, [R5+URZ+0x19c40], R2 ;  /* 0x019c4002050075a7 */ /* 0x0044e4000800017f */
[----:B---3--:R-:W-:Y:S05]  /*b6e0*/  @!P0 NANOSLEEP.SYNCS 0x989680 ;  /* 0x009896800000895d */ /* 0x008fea0003900000 */
[----:B------:R-:W3:Y:S02]  /*b6f0*/  @!P0 SYNCS.PHASECHK.TRANS64 P0, [R5+URZ+0x19c40], R2 ;  /* 0x019c4002050085a7 */ /* 0x000ee4000800007f */
[----:B---3--:R-:W-:Y:S05]  /*b700*/  @!P0 BRA `(.L_x_47) ;  /* 0xfffffffc00f08947 */ /* 0x008fea000383ffff */
[----:B------:R-:W-:Y:S05]  /*b710*/  BRA `(.L_x_106) ;  /* 0xffffffd800187947 */ /* 0x000fea000383ffff */
.L_x_50:
[----:B------:R-:W-:Y:S02]  /*b720*/  IMAD.MOV.U32 R13, RZ, RZ, R5 ;  /* 0x000000ffff0d7224 */ /* 0x000fe400078e0005 */
[----:B------:R-:W-:Y:S02]  /*b730*/  IMAD.MOV.U32 R12, RZ, RZ, RZ ;  /* 0x000000ffff0c7224 */ /* 0x000fe400078e00ff */
[----:B------:R-:W-:Y:S02]  /*b740*/  IMAD.MOV.U32 R11, RZ, RZ, 0x1e1f ;  /* 0x00001e1fff0b7424 */ /* 0x000fe400078e00ff */
[----:B------:R-:W-:Y:S02]  /*b750*/  IMAD.MOV.U32 R15, RZ, RZ, -0x1 ;  /* 0xffffffffff0f7424 */ /* 0x000fe400078e00ff */
[----:B------:R-:W-:-:S07]  /*b760*/  IMAD R0, R0, 0xc0, R10 ;  /* 0x000000c000007824 */ /* 0x000fce00078e020a */
[----:B------:R-:W-:Y:S05]  /*b770*/  WARPSYNC.COLLECTIVE R15, `(.L_x_107) ;  /* 0x000000000f087348 */ /* 0x000fea0003c00000 */
[----:B------:R0:W1:Y:S02]  /*b780*/  SHFL.IDX P6, R14, R13, R12, R11 ;  /* 0x0000000c0d0e7389 */ /* 0x00006400000c000b */
[----:B01----:R-:W-:Y:S01]  /*b790*/  ENDCOLLECTIVE ;  /* 0x000000000000791b */ /* 0x003fe20003800000 */
.L_x_107:
[----:B------:R-:W-:Y:S02]  /*b7a0*/  IMAD.MOV.U32 R13, RZ, RZ, R4 ;  /* 0x000000ffff0d7224 */ /* 0x000fe400078e0004 */
[----:B------:R-:W-:-:S07]  /*b7b0*/  IMAD.MOV.U32 R2, RZ, RZ, R14 ;  /* 0x000000ffff027224 */ /* 0x000fce00078e000e */
[----:B------:R-:W-:Y:S05]  /*b7c0*/  WARPSYNC.COLLECTIVE R15, `(.L_x_108) ;  /* 0x000000000f087348 */ /* 0x000fea0003c00000 */
[----:B------:R0:W1:Y:S02]  /*b7d0*/  SHFL.IDX P6, R14, R13, R12, R11 ;  /* 0x0000000c0d0e7389 */ /* 0x00006400000c000b */
[----:B01----:R-:W-:Y:S01]  /*b7e0*/  ENDCOLLECTIVE ;  /* 0x000000000000791b */ /* 0x003fe20003800000 */
.L_x_108:
[----:B------:R-:W-:Y:S02]  /*b7f0*/  ULDC UR4, c[0x0][0x288] ;  /* 0x0000a20000047ab9 */ /* 0x000fe40000000800 */
[----:B------:R-:W-:-:S05]  /*b800*/  IMAD R8, R8, UR4, RZ ;  /* 0x0000000408087c24 */ /* 0x000fca000f8e02ff */
[----:B------:R-:W-:Y:S02]  /*b810*/  ISETP.GE.AND P3, PT, R0, R8, PT ;  /* 0x000000080000720c */ /* 0x000fe40003f66270 */
[----:B------:R-:W-:Y:S01]  /*b820*/  MOV R13, R5 ;  /* 0x00000005000d7202 */ /* 0x000fe20000000f00 */
[----:B------:R-:W-:-:S10]  /*b830*/  IMAD.MOV.U32 R12, RZ, RZ, 0x1 ;  /* 0x00000001ff0c7424 */ /* 0x000fd400078e00ff */
[----:B------:R-:W-:-:S05]  /*b840*/  @!P3 IADD3 R14, P4, R17, R14, RZ ;  /* 0x0000000e110eb210 */ /* 0x000fca0007f9e0ff */
[----:B------:R-:W-:Y:S02]  /*b850*/  @!P3 IMAD.X R3, RZ, RZ, R2, P4 ;  /* 0x000000ffff03b224 */ /* 0x000fe400020e0602 */
[----:B------:R-:W-:-:S07]  /*b860*/  @!P3 IMAD.MOV.U32 R2, RZ, RZ, R14 ;  /* 0x000000ffff02b224 */ /* 0x000fce00078e000e */
[----:B------:R-:W-:Y:S05]  /*b870*/  WARPSYNC.COLLECTIVE R15, `(.L_x_109) ;  /* 0x000000000f087348 */ /* 0x000fea0003c00000 */
[----:B------:R0:W1:Y:S02]  /*b880*/  SHFL.IDX P6, R14, R13, R12, R11 ;  /* 0x0000000c0d0e7389 */ /* 0x00006400000c000b */
[----:B01----:R-:W-:Y:S01]  /*b890*/  ENDCOLLECTIVE ;  /* 0x000000000000791b */ /* 0x003fe20003800000 */
.L_x_109:
[----:B------:R-:W-:Y:S01]  /*b8a0*/  @!PT LDS RZ, [RZ] ;  /* 0x00000000fffff984 */ /* 0x000fe20000000800 */
[----:B------:R-:W-:Y:S01]  /*b8b0*/  @!PT LDS RZ, [RZ] ;  /* 0x00000000fffff984 */ /* 0x000fe20000000800 */
[----:B------:R-:W-:Y:S01]  /*b8c0*/  @!PT LDS RZ, [RZ] ;  /* 0x00000000fffff984 */ /* 0x000fe20000000800 */
[----:B------:R0:W-:Y:S04]  /*b8d0*/  @!P3 LDGSTS.E.BYPASS.LTC128B.128 [R28+0xf000], desc[UR52][R2.64], !P0 ;  /* 0x0f000000021cbfae */ /* 0x0001e8000c101d74 */
[----:B------:R0:W-:Y:S04]  /*b8e0*/  @!P3 LDGSTS.E.BYPASS.LTC128B.128 [R28+0x10800], desc[UR52][R2.64+0x20], !P1 ;  /* 0x10800020021cbfae */ /* 0x0001e8000c901d74 */
[----:B------:R0:W-:Y:S01]  /*b8f0*/  @!P3 LDGSTS.E.BYPASS.LTC128B.128 [R28+0x12000], desc[UR52][R2.64+0x40], !P2 ;  /* 0x12000040021cbfae */ /* 0x0001e2000d101d74 */
[----:B------:R-:W-:Y:S02]  /*b900*/  IMAD.MOV.U32 R13, RZ, RZ, R4 ;  /* 0x000000ffff0d7224 */ /* 0x000fe400078e0004 */
[----:B------:R-:W-:-:S07]  /*b910*/  IMAD.MOV.U32 R5, RZ, RZ, R14 ;  /* 0x000000ffff057224 */ /* 0x000fce00078e000e */
[----:B0-----:R-:W-:Y:S05]  /*b920*/  WARPSYNC.COLLECTIVE R15, `(.L_x_110) ;  /* 0x000000000f087348 */ /* 0x001fea0003c00000 */
[----:B------:R1:W2:Y:S02]  /*b930*/  SHFL.IDX P6, R14, R13, R12, R11 ;  /* 0x0000000c0d0e7389 */ /* 0x0002a400000c000b */
[----:B012---:R-:W-:Y:S01]  /*b940*/  ENDCOLLECTIVE ;  /* 0x000000000000791b */ /* 0x007fe20003800000 */
.L_x_110:
[----:B------:R-:W-:-:S05]  /*b950*/  VIADD R3, R0, 0x40 ;  /* 0x0000004000037836 */ /* 0x000fca0000000000 */
[----:B------:R-:W-:Y:S01]  /*b960*/  ISETP.GE.AND P4, PT, R3, R8, PT ;  /* 0x000000080300720c */ /* 0x000fe20003f86270 */
[----:B------:R-:W-:Y:S02]  /*b970*/  IMAD.MOV.U32 R13, RZ, RZ, R7 ;  /* 0x000000ffff0d7224 */ /* 0x000fe400078e0007 */
[----:B------:R-:W-:Y:S02]  /*b980*/  IMAD.MOV.U32 R12, RZ, RZ, RZ ;  /* 0x000000ffff0c7224 */ /* 0x000fe400078e00ff */
[----:B------:R-:W-:-:S08]  /*b990*/  IMAD.MOV.U32 R9, RZ, RZ, R14 ;  /* 0x000000ffff097224 */ /* 0x000fd000078e000e */
[----:B------:R-:W-:Y:S05]  /*b9a0*/  WARPSYNC.COLLECTIVE R15, `(.L_x_111) ;  /* 0x000000000f087348 */ /* 0x000fea0003c00000 */
[----:B------:R0:W1:Y:S02]  /*b9b0*/  SHFL.IDX P6, R14, R13, R12, R11 ;  /* 0x0000000c0d0e7389 */ /* 0x00006400000c000b */
[----:B01----:R-:W-:Y:S01]  /*b9c0*/  ENDCOLLECTIVE ;  /* 0x000000000000791b */ /* 0x003fe20003800000 */
.L_x_111:
[----:B------:R-:W-:-:S05]  /*b9d0*/  @!P4 IADD3 R9, P3, R17, R9, RZ ;  /* 0x000000091109c210 */ /* 0x000fca0007f7e0ff */
[----:B------:R-:W-:Y:S02]  /*b9e0*/  @!P4 IMAD.X R4, RZ, RZ, R5, P3 ;  /* 0x000000ffff04c224 */ /* 0x000fe400018e0605 */
[----:B------:R-:W-:Y:S02]  /*b9f0*/  @!P4 IMAD.MOV.U32 R2, RZ, RZ, R9 ;  /* 0x000000ffff02c224 */ /* 0x000fe400078e0009 */
[----:B------:R-:W-:Y:S02]  /*ba00*/  @!P4 IMAD.MOV.U32 R3, RZ, RZ, R4 ;  /* 0x000000ffff03c224 */ /* 0x000fe400078e0004 */
[----:B------:R-:W-:-:S03]  /*ba10*/  IMAD.MOV.U32 R13, RZ, RZ, R6 ;  /* 0x000000ffff0d7224 */ /* 0x000fc600078e0006 */
[----:B------:R-:W-:Y:S01]  /*ba20*/  @!PT LDS RZ, [RZ] ;  /* 0x00000000fffff984 */ /* 0x000fe20000000800 */
[----:B------:R-:W-:Y:S01]  /*ba30*/  @!PT LDS RZ, [RZ] ;  /* 0x00000000fffff984 */ /* 0x000fe20000000800 */
[----:B------:R-:W-:Y:S01]  /*ba40*/  @!PT LDS RZ, [RZ] ;  /* 0x00000000fffff984 */ /* 0x000fe20000000800 */
[----:B------:R0:W-:Y:S04]  /*ba50*/  @!P4 LDGSTS.E.BYPASS.LTC128B.128 [R28+0xf800], desc[UR52][R2.64], !P0 ;  /* 0x0f800000021ccfae */ /* 0x0001e8000c101d74 */
[----:B------:R0:W-:Y:S01]  /*ba60*/  @!P4 LDGSTS.E.BYPASS.LTC128B.128 [R28+0x11000], desc[UR52][R2.64+0x20], !P1 ;  /* 0x11000020021ccfae */ /* 0x0001e2000c901d74 */
[----:B------:R-:W-:-:S03]  /*ba70*/  IMAD.MOV.U32 R7, RZ, RZ, R14 ;  /* 0x000000ffff077224 */ /* 0x000fc600078e000e */
[----:B------:R0:W-:Y:S04]  /*ba80*/  @!P4 LDGSTS.E.BYPASS.LTC128B.128 [R28+0x12800], desc[UR52][R2.64+0x40], !P2 ;  /* 0x12800040021ccfae */ /* 0x0001e8000d101d74 */
[----:B0-----:R-:W-:Y:S05]  /*ba90*/  WARPSYNC.COLLECTIVE R15, `(.L_x_112) ;  /* 0x000000000f087348 */ /* 0x001fea0003c00000 */
[----:B------:R1:W2:Y:S02]  /*baa0*/  SHFL.IDX P6, R14, R13, R12, R11 ;  /* 0x0000000c0d0e7389 */ /* 0x0002a400000c000b */
[----:B012---:R-:W-:Y:S01]  /*bab0*/  ENDCOLLECTIVE ;  /* 0x000000000000791b */ /* 0x007fe20003800000 */
.L_x_112:
[----:B------:R-:W-:Y:S05]  /*bac0*/  BRA `(.L_x_113) ;  /* 0xffffffdc00bc7947 */ /* 0x000fea000383ffff */
.L_x_53:
[----:B0-----:R-:W-:-:S04]  /*bad0*/  IMAD.U32 R3, RZ, RZ, UR40 ;  /* 0x00000028ff037e24 */ /* 0x001fc8000f8e00ff */
[----:B------:R0:W1:Y:S03]  /*bae0*/  SYNCS.PHASECHK.TRANS64.TRYWAIT P0, [R3+URZ+0x19c20], R0 ;  /* 0x019c2000030075a7 */ /* 0x000066000800017f */
[----:B-1----:R-:W-:Y:S05]  /*baf0*/  @!P0 NANOSLEEP.SYNCS 0x989680 ;  /* 0x009896800000895d */ /* 0x002fea0003900000 */
[----:B------:R-:W1:Y:S02]  /*bb00*/  @!P0 SYNCS.PHASECHK.TRANS64 P0, [R3+URZ+0x19c20], R0 ;  /* 0x019c2000030085a7 */ /* 0x000e64000800007f */
[----:B-1----:R-:W-:Y:S05]  /*bb10*/  @!P0 BRA `(.L_x_53) ;  /* 0xfffffffc00ec8947 */ /* 0x002fea000383ffff */
[----:B------:R-:W-:Y:S05]  /*bb20*/  BRA `(.L_x_114) ;  /* 0xffffffe000007947 */ /* 0x000fea000383ffff */
.L_x_59:
[----:B-1----:R1:W2:Y:S02]  /*bb30*/  SYNCS.PHASECHK.TRANS64.TRYWAIT P0, [R6+URZ+0x19c80], R2 ;  /* 0x019c8002060075a7 */ /* 0x0022a4000800017f */
[----:B--2---:R-:W-:Y:S05]  /*bb40*/  @!P0 NANOSLEEP.SYNCS 0x989680 ;  /* 0x009896800000895d */ /* 0x004fea0003900000 */
[----:B------:R-:W2:Y:S02]  /*bb50*/  @!P0 SYNCS.PHASECHK.TRANS64 P0, [R6+URZ+0x19c80], R2 ;  /* 0x019c8002060085a7 */ /* 0x000ea4000800007f */
[----:B--2---:R-:W-:Y:S05]  /*bb60*/  @!P0 BRA `(.L_x_59) ;  /* 0xfffffffc00f08947 */ /* 0x004fea000383ffff */
[----:B------:R-:W-:Y:S05]  /*bb70*/  BRA `(.L_x_115) ;  /* 0xffffffe000987947 */ /* 0x000fea000383ffff */
.L_x_66:
[----:B--2---:R2:W3:Y:S02]  /*bb80*/  SYNCS.PHASECHK.TRANS64.TRYWAIT P0, [R6+URZ+0x19c40], R2 ;  /* 0x019c4002060075a7 */ /* 0x0044e4000800017f */
[----:B---3--:R-:W-:Y:S05]  /*bb90*/  @!P0 NANOSLEEP.SYNCS 0x989680 ;  /* 0x009896800000895d */ /* 0x008fea0003900000 */
[----:B------:R-:W3:Y:S02]  /*bba0*/  @!P0 SYNCS.PHASECHK.TRANS64 P0, [R6+URZ+0x19c40], R2 ;  /* 0x019c4002060085a7 */ /* 0x000ee4000800007f */
[----:B---3--:R-:W-:Y:S05]  /*bbb0*/  @!P0 BRA `(.L_x_66) ;  /* 0xfffffffc00f08947 */ /* 0x008fea000383ffff */
[----:B------:R-:W-:Y:S05]  /*bbc0*/  BRA `(.L_x_116) ;  /* 0xffffffe400947947 */ /* 0x000fea000383ffff */
.L_x_74:
[----:B-1----:R1:W2:Y:S02]  /*bbd0*/  SYNCS.PHASECHK.TRANS64.TRYWAIT P0, [R3+URZ+0x19c70], R2 ;  /* 0x019c7002030075a7 */ /* 0x0022a4000800017f */
[----:B--2---:R-:W-:Y:S05]  /*bbe0*/  @!P0 NANOSLEEP.SYNCS 0x989680 ;  /* 0x009896800000895d */ /* 0x004fea0003900000 */
[----:B------:R-:W2:Y:S02]  /*bbf0*/  @!P0 SYNCS.PHASECHK.TRANS64 P0, [R3+URZ+0x19c70], R2 ;  /* 0x019c7002030085a7 */ /* 0x000ea4000800007f */
[----:B--2---:R-:W-:Y:S05]  /*bc00*/  @!P0 BRA `(.L_x_74) ;  /* 0xfffffffc00f08947 */ /* 0x004fea000383ffff */
[----:B------:R-:W-:Y:S05]  /*bc10*/  BRA `(.L_x_117) ;  /* 0xffffffe800a87947 */ /* 0x000fea000383ffff */
.L_x_76:
[----:B-1----:R1:W2:Y:S02]  /*bc20*/  SYNCS.PHASECHK.TRANS64.TRYWAIT P0, [R3+URZ+0x19c60], R2 ;  /* 0x019c6002030075a7 */ /* 0x0022a4000800017f */
[----:B--2---:R-:W-:Y:S05]  /*bc30*/  @!P0 NANOSLEEP.SYNCS 0x989680 ;  /* 0x009896800000895d */ /* 0x004fea0003900000 */
[----:B------:R-:W2:Y:S02]  /*bc40*/  @!P0 SYNCS.PHASECHK.TRANS64 P0, [R3+URZ+0x19c60], R2 ;  /* 0x019c6002030085a7 */ /* 0x000ea4000800007f */
[----:B--2---:R-:W-:Y:S05]  /*bc50*/  @!P0 BRA `(.L_x_76) ;  /* 0xfffffffc00f08947 */ /* 0x004fea000383ffff */
[----:B------:R-:W-:Y:S05]  /*bc60*/  BRA `(.L_x_118) ;  /* 0xffffffe800b07947 */ /* 0x000fea000383ffff */
.L_x_81:
[----:B0-----:R0:W2:Y:S02]  /*bc70*/  SYNCS.PHASECHK.TRANS64.TRYWAIT P0, [R2+URZ+0x19c70], R3 ;  /* 0x019c7003020075a7 */ /* 0x0010a4000800017f */
[----:B--2---:R-:W-:Y:S05]  /*bc80*/  @!P0 NANOSLEEP.SYNCS 0x989680 ;  /* 0x009896800000895d */ /* 0x004fea0003900000 */
[----:B------:R-:W2:Y:S02]  /*bc90*/  @!P0 SYNCS.PHASECHK.TRANS64 P0, [R2+URZ+0x19c70], R3 ;  /* 0x019c7003020085a7 */ /* 0x000ea4000800007f */
[----:B--2---:R-:W-:Y:S05]  /*bca0*/  @!P0 BRA `(.L_x_81) ;  /* 0xfffffffc00f08947 */ /* 0x004fea000383ffff */
[----:B------:R-:W-:Y:S05]  /*bcb0*/  BRA `(.L_x_119) ;  /* 0xffffffec00bc7947 */ /* 0x000fea000383ffff */
.L_x_83:
[----:B0-----:R0:W1:Y:S02]  /*bcc0*/  SYNCS.PHASECHK.TRANS64.TRYWAIT P0, [R2+URZ+0x19c60], R3 ;  /* 0x019c6003020075a7 */ /* 0x001064000800017f */
[----:B-1----:R-:W-:Y:S05]  /*bcd0*/  @!P0 NANOSLEEP.SYNCS 0x989680 ;  /* 0x009896800000895d */ /* 0x002fea0003900000 */
[----:B------:R-:W1:Y:S02]  /*bce0*/  @!P0 SYNCS.PHASECHK.TRANS64 P0, [R2+URZ+0x19c60], R3 ;  /* 0x019c6003020085a7 */ /* 0x000e64000800007f */
[----:B-1----:R-:W-:Y:S05]  /*bcf0*/  @!P0 BRA `(.L_x_83) ;  /* 0xfffffffc00f08947 */ /* 0x002fea000383ffff */
[----:B------:R-:W-:Y:S05]  /*bd00*/  BRA `(.L_x_120) ;  /* 0xffffffec00c47947 */ /* 0x000fea000383ffff */
.L_x_86:
[----:B0-----:R0:W1:Y:S02]  /*bd10*/  SYNCS.PHASECHK.TRANS64.TRYWAIT P0, [R7+URZ+0x19c20], R0 ;  /* 0x019c2000070075a7 */ /* 0x001064000800017f */
[----:B-1----:R-:W-:Y:S05]  /*bd20*/  @!P0 NANOSLEEP.SYNCS 0x989680 ;  /* 0x009896800000895d */ /* 0x002fea0003900000 */
[----:B------:R-:W1:Y:S02]  /*bd30*/  @!P0 SYNCS.PHASECHK.TRANS64 P0, [R7+URZ+0x19c20], R0 ;  /* 0x019c2000070085a7 */ /* 0x000e64000800007f */
[----:B-1----:R-:W-:Y:S05]  /*bd40*/  @!P0 BRA `(.L_x_86) ;  /* 0xfffffffc00f08947 */ /* 0x002fea000383ffff */
[----:B------:R-:W-:Y:S05]  /*bd50*/  BRA `(.L_x_121) ;  /* 0xfffffff000d47947 */ /* 0x000fea000383ffff */
.L_x_90:
[----:B0-----:R0:W1:Y:S02]  /*bd60*/  SYNCS.PHASECHK.TRANS64.TRYWAIT P1, [R5+URZ], R4 ;  /* 0x00000004050075a7 */ /* 0x001064000802017f */
[----:B-1----:R-:W-:Y:S05]  /*bd70*/  @!P1 NANOSLEEP.SYNCS 0x989680 ;  /* 0x009896800000995d */ /* 0x002fea0003900000 */
[----:B------:R-:W1:Y:S02]  /*bd80*/  @!P1 SYNCS.PHASECHK.TRANS64 P1, [R5+URZ], R4 ;  /* 0x00000004050095a7 */ /* 0x000e64000802007f */
[----:B-1----:R-:W-:Y:S05]  /*bd90*/  @!P1 BRA `(.L_x_90) ;  /* 0xfffffffc00f09947 */ /* 0x002fea000383ffff */
[----:B------:R-:W-:Y:S05]  /*bda0*/  BRA `(.L_x_122) ;  /* 0xfffffff400287947 */ /* 0x000fea000383ffff */
.L_x_91:
[----:B-1----:R1:W2:Y:S02]  /*bdb0*/  SYNCS.PHASECHK.TRANS64.TRYWAIT P1, [R3+URZ], R0 ;  /* 0x00000000030075a7 */ /* 0x0022a4000802017f */
[----:B--2---:R-:W-:Y:S05]  /*bdc0*/  @!P1 NANOSLEEP.SYNCS 0x989680 ;  /* 0x009896800000995d */ /* 0x004fea0003900000 */
[----:B------:R-:W2:Y:S02]  /*bdd0*/  @!P1 SYNCS.PHASECHK.TRANS64 P1, [R3+URZ], R0 ;  /* 0x00000000030095a7 */ /* 0x000ea4000802007f */
[----:B--2---:R-:W-:Y:S05]  /*bde0*/  @!P1 BRA `(.L_x_91) ;  /* 0xfffffffc00f09947 */ /* 0x004fea000383ffff */
[----:B------:R-:W-:Y:S05]  /*bdf0*/  BRA `(.L_x_123) ;  /* 0xfffffff4001c7947 */ /* 0x000fea000383ffff */
.L_x_93:
[----:B-1----:R1:W2:Y:S02]  /*be00*/  SYNCS.PHASECHK.TRANS64.TRYWAIT P1, [R3+URZ+0x19c60], R4 ;  /* 0x019c6004030075a7 */ /* 0x0022a4000802017f */
[----:B--2---:R-:W-:Y:S05]  /*be10*/  @!P1 NANOSLEEP.SYNCS 0x989680 ;  /* 0x009896800000995d */ /* 0x004fea0003900000 */
[----:B------:R-:W2:Y:S02]  /*be20*/  @!P1 SYNCS.PHASECHK.TRANS64 P1, [R3+URZ+0x19c60], R4 ;  /* 0x019c6004030095a7 */ /* 0x000ea4000802007f */
[----:B--2---:R-:W-:Y:S05]  /*be30*/  @!P1 BRA `(.L_x_93) ;  /* 0xfffffffc00f09947 */ /* 0x004fea000383ffff */
[----:B------:R-:W-:Y:S05]  /*be40*/  BRA `(.L_x_124) ;  /* 0xfffffff4001c7947 */ /* 0x000fea000383ffff */
.L_x_95:
[----:B0-----:R0:W2:Y:S02]  /*be50*/  SYNCS.PHASECHK.TRANS64.TRYWAIT P1, [R5+URZ+0x19c60], R0 ;  /* 0x019c6000050075a7 */ /* 0x0010a4000802017f */
[----:B--2---:R-:W-:Y:S05]  /*be60*/  @!P1 NANOSLEEP.SYNCS 0x989680 ;  /* 0x009896800000995d */ /* 0x004fea0003900000 */
[----:B------:R-:W2:Y:S02]  /*be70*/  @!P1 SYNCS.PHASECHK.TRANS64 P1, [R5+URZ+0x19c60], R0 ;  /* 0x019c6000050095a7 */ /* 0x000ea4000802007f */
[----:B--2---:R-:W-:Y:S05]  /*be80*/  @!P1 BRA `(.L_x_95) ;  /* 0xfffffffc00f09947 */ /* 0x004fea000383ffff */
[----:B------:R-:W-:Y:S05]  /*be90*/  BRA `(.L_x_125) ;  /* 0xfffffff4001c7947 */ /* 0x000fea000383ffff */
.L_x_97:
[----:B--2---:R2:W3:Y:S02]  /*bea0*/  SYNCS.PHASECHK.TRANS64.TRYWAIT P0, [R3+URZ+0x19c80], R4 ;  /* 0x019c8004030075a7 */ /* 0x0044e4000800017f */
[----:B---3--:R-:W-:Y:S05]  /*beb0*/  @!P0 NANOSLEEP.SYNCS 0x989680 ;  /* 0x009896800000895d */ /* 0x008fea0003900000 */
[----:B------:R-:W3:Y:S02]  /*bec0*/  @!P0 SYNCS.PHASECHK.TRANS64 P0, [R3+URZ+0x19c80], R4 ;  /* 0x019c8004030085a7 */ /* 0x000ee4000800007f */
[----:B---3--:R-:W-:Y:S05]  /*bed0*/  @!P0 BRA `(.L_x_97) ;  /* 0xfffffffc00f08947 */ /* 0x008fea000383ffff */
[----:B------:R-:W-:Y:S05]  /*bee0*/  BRA `(.L_x_98) ;  /* 0xfffffff400187947 */ /* 0x000fea000383ffff */
.L_x_126:
[----:B------:R-:W-:-:S00]  /*bef0*/  BRA `(.L_x_126) ;  /* 0xfffffffc00fc7947 */ /* 0x000fc0000383ffff */
[----:B------:R-:W-:-:S00]  /*bf00*/  NOP ;  /* 0x0000000000007918 */ /* 0x000fc00000000000 */
[----:B------:R-:W-:-:S00]  /*bf10*/  NOP ;  /* 0x0000000000007918 */ /* 0x000fc00000000000 */
[----:B------:R-:W-:-:S00]  /*bf20*/  NOP ;  /* 0x0000000000007918 */ /* 0x000fc00000000000 */
[----:B------:R-:W-:-:S00]  /*bf30*/  NOP ;  /* 0x0000000000007918 */ /* 0x000fc00000000000 */
[----:B------:R-:W-:-:S00]  /*bf40*/  NOP ;  /* 0x0000000000007918 */ /* 0x000fc00000000000 */
[----:B------:R-:W-:-:S00]  /*bf50*/  NOP ;  /* 0x0000000000007918 */ /* 0x000fc00000000000 */
[----:B------:R-:W-:-:S00]  /*bf60*/  NOP ;  /* 0x0000000000007918 */ /* 0x000fc00000000000 */
[----:B------:R-:W-:-:S00]  /*bf70*/  NOP ;  /* 0x0000000000007918 */ /* 0x000fc00000000000 */
.L_x_2298:


//--------------------- .text._ZN7cutlass13device_kernelIN5flash11enable_sm90INS1_16FlashAttnFwdSm90INS1_25CollectiveMainloopFwdSm90ILi2EN4cute5tupleIJNS5_1CILi1EEES8_S8_EEENS6_IJNS7_ILi192EEENS7_ILi128EEENS7_ILi96EEEEEELi96ENS_12float_e4m3_tEfNS_4arch4Sm90ELb0ELb0ELb1ELb1ELb0ELb0ELb0ELb1ELb1ELb1ELb0ELb0EEENS1_21CollectiveEpilogueFwdINS6_IJSA_SC_SB_EEES9_NS_10bfloat16_tESG_Li384ELb1ELb1ELb0ELb1EEENS1_36VarlenDynamicPersistentTileSchedulerILi192ELi128ELi384ELi128ELb0ELb1ELb1ELb0ELb1ELb1EEEEEEEEEvNT_6ParamsE --------------------------
	.section	.text._ZN7cutlass13device_kernelIN5flash11enable_sm90INS1_16FlashAttnFwdSm90INS1_25CollectiveMainloopFwdSm90ILi2EN4cute5tupleIJNS5_1CILi1EEES8_S8_EEENS6_IJNS7_ILi192EEENS7_ILi128EEENS7_ILi96EEEEEELi96ENS_12float_e4m3_tEfNS_4arch4Sm90ELb0ELb0ELb1ELb1ELb0ELb0ELb0ELb1ELb1ELb1ELb0ELb0EEENS1_21CollectiveEpilogueFwdINS6_IJSA_SC_SB_EEES9_NS_10bfloat16_tESG_Li384ELb1ELb1ELb0ELb1EEENS1_36VarlenDynamicPersistentTileSchedulerILi192ELi128ELi384ELi128ELb0ELb1ELb1ELb0ELb1ELb1EEEEEEEEEvNT_6ParamsE,"ax",@progbits
	.align	128
.text._ZN7cutlass13device_kernelIN5flash11enable_sm90INS1_16FlashAttnFwdSm90INS1_25CollectiveMainloopFwdSm90ILi2EN4cute5tupleIJNS5_1CILi1EEES8_S8_EEENS6_IJNS7_ILi192EEENS7_ILi128EEENS7_ILi96EEEEEELi96ENS_12float_e4m3_tEfNS_4arch4Sm90ELb0ELb0ELb1ELb1ELb0ELb0ELb0ELb1ELb1ELb1ELb0ELb0EEENS1_21CollectiveEpilogueFwdINS6_IJSA_SC_SB_EEES9_NS_10bfloat16_tESG_Li384ELb1ELb1ELb0ELb1EEENS1_36VarlenDynamicPersistentTileSchedulerILi192ELi128ELi384ELi128ELb0ELb1ELb1ELb0ELb1ELb1EEEEEEEEEvNT_6ParamsE:
        .type           _ZN7cutlass13device_kernelIN5flash11enable_sm90INS1_16FlashAttnFwdSm90INS1_25CollectiveMainloopFwdSm90ILi2EN4cute5tupleIJNS5_1CILi1EEES8_S8_EEENS6_IJNS7_ILi192EEENS7_ILi128EEENS7_ILi96EEEEEELi96ENS_12float_e4m3_tEfNS_4arch4Sm90ELb0ELb0ELb1ELb1ELb0ELb0ELb0ELb1ELb1ELb1ELb0ELb0EEENS1_21CollectiveEpilogueFwdINS6_IJSA_SC_SB_EEES9_NS_10bfloat16_tESG_Li384ELb1ELb1ELb0ELb1EEENS1_36VarlenDynamicPersistentTileSchedulerILi192ELi128ELi384ELi128ELb0ELb1ELb1ELb0ELb1ELb1EEEEEEEEEvNT_6ParamsE,@function
        .size           _ZN7cutlass13device_kernelIN5flash11enable_sm90INS1_16FlashAttnFwdSm90INS1_25CollectiveMainloopFwdSm90ILi2EN4cute5tupleIJNS5_1CILi1EEES8_S8_EEENS6_IJNS7_ILi192EEENS7_ILi128EEENS7_ILi96EEEEEELi96ENS_12float_e4m3_tEfNS_4arch4Sm90ELb0ELb0ELb1ELb1ELb0ELb0ELb0ELb1ELb1ELb1ELb0ELb0EEENS1_21CollectiveEpilogueFwdINS6_IJSA_SC_SB_EEES9_NS_10bfloat16_tESG_Li384ELb1ELb1ELb0ELb1EEENS1_36VarlenDynamicPersistentTileSchedulerILi192ELi128ELi384ELi128ELb0ELb1ELb1ELb0ELb1ELb1EEEEEEEEEvNT_6ParamsE,(.L_x_2299 - _ZN7cutlass13device_kernelIN5flash11enable_sm90INS1_16FlashAttnFwdSm90INS1_25CollectiveMainloopFwdSm90ILi2EN4cute5tupleIJNS5_1CILi1EEES8_S8_EEENS6_IJNS7_ILi192EEENS7_ILi128EEENS7_ILi96EEEEEELi96ENS_12float_e4m3_tEfNS_4arch4Sm90ELb0ELb0ELb1ELb1ELb0ELb0ELb0ELb1ELb1ELb1ELb0ELb0EEENS1_21CollectiveEpilogueFwdINS6_IJSA_SC_SB_EEES9_NS_10bfloat16_tESG_Li384ELb1ELb1ELb0ELb1EEENS1_36VarlenDynamicPersistentTileSchedulerILi192ELi128ELi384ELi128ELb0ELb1ELb1ELb0ELb1ELb1EEEEEEEEEvNT_6ParamsE)
        .other          _ZN7cutlass13device_kernelIN5flash11enable_sm90INS1_16FlashAttnFwdSm90INS1_25CollectiveMainloopFwdSm90ILi2EN4cute5tupleIJNS5_1CILi1EEES8_S8_EEENS6_IJNS7_ILi192EEENS7_ILi128EEENS7_ILi96EEEEEELi96ENS_12float_e4m3_tEfNS_4arch4Sm90ELb0ELb0ELb1ELb1ELb0ELb0ELb0ELb1ELb1ELb1ELb0ELb0EEENS1_21CollectiveEpilogueFwdINS6_IJSA_SC_SB_EEES9_NS_10bfloat16_tESG_Li384ELb1ELb1ELb0ELb1EEENS1_36VarlenDynamicPersistentTileSchedulerILi192ELi128ELi384ELi128ELb0ELb1ELb1ELb0ELb1ELb1EEEEEEEEEvNT_6ParamsE,@"STO_CUDA_ENTRY STV_DEFAULT"
_ZN7cutlass13device_kernelIN5flash11enable_sm90INS1_16FlashAttnFwdSm90INS1_25CollectiveMainloopFwdSm90ILi2EN4cute5tupleIJNS5_1CILi1EEES8_S8_EEENS6_IJNS7_ILi192EEENS7_ILi128EEENS7_ILi96EEEEEELi96ENS_12float_e4m3_tEfNS_4arch4Sm90ELb0ELb0ELb1ELb1ELb0ELb0ELb0ELb1ELb1ELb1ELb0ELb0EEENS1_21CollectiveEpilogueFwdINS6_IJSA_SC_SB_EEES9_NS_10bfloat16_tESG_Li384ELb1ELb1ELb0ELb1EEENS1_36VarlenDynamicPersistentTileSchedulerILi192ELi128ELi384ELi128ELb0ELb1ELb1ELb0ELb1ELb1EEEEEEEEEvNT_6ParamsE:
[----:B------:R-:W0:Y:S02]  /*0000*/  LDC R1, c[0x0][0x28] ;  /* 0x00000a00ff017b82 */ /* 0x000e240000000800 */
[----:B0-----:R-:W-:Y:S01]  /*0010*/  VIADD R1, R1, 0xfffffff0 ;  /* 0xfffffff001017836 */ /* 0x001fe20000000000 */
[----:B------:R-:W0:Y:S01]  /*0020*/  S2R R3, SR_TID.X ;  /* 0x0000000000037919 */ /* 0x000e220000002100 */
[----:B------:R-:W-:Y:S01]  /*0030*/  ELECT P0, URZ, PT ;  /* 0x00000000003f782f */ /* 0x000fe20003800000 */
[----:B------:R-:W-:Y:S01]  /*0040*/  BSSY B0, `(.L_x_127) ;  /* 0x000000e000007945 */ /* 0x000fe20003800000 */
[----:B0-----:R-:W-:-:S05]  /*0050*/  SHF.R.U32.HI R0, RZ, 0x5, R3 ;  /* 0x00000005ff007819 */ /* 0x001fca0000011603 */
[----:B------:R-:W0:Y:S02]  /*0060*/  SHFL.IDX PT, R2, R0, RZ, 0x1f ;  /* 0x00001fff00027589 */ /* 0x000e2400000e0000 */
[----:B0-----:R-:W-:Y:S02]  /*0070*/  ISETP.EQ.AND P0, PT, R2, RZ, P0 ;  /* 0x000000ff0200720c */ /* 0x001fe40000702270 */
[----:B------:R-:W-:-:S11]  /*0080*/  SHF.R.U32.HI R2, RZ, 0x7, R3 ;  /* 0x00000007ff027819 */ /* 0x000fd60000011603 */
[----:B------:R-:W-:Y:S05]  /*0090*/  @!P0 BRA `(.L_x_128) ;  /* 0x0000000000208947 */ /* 0x000fea0003800000 */
        /* <DEDUP_REMOVED lines=8> */
.L_x_128:
[----:B------:R-:W-:Y:S05]  /*0120*/  BSYNC B0 ;  /* 0x0000000000007941 */ /* 0x000fea0003800000 */
.L_x_127:
        /* <DEDUP_REMOVED lines=41> */
.L_x_129:
        /* <DEDUP_REMOVED lines=22> */
.L_x_130:
        /* <DEDUP_REMOVED lines=18> */
.L_x_131:
        /* <DEDUP_REMOVED lines=22> */
.L_x_132:
        /* <DEDUP_REMOVED lines=22> */
.L_x_133:
[----:B------:R-:W-:Y:S01]  /*0900*/  PLOP3.LUT P0, PT, PT, PT, UP0, 0x80, 0x0 ;  /* 0x000000000000781c */ /* 0x000fe20003f0f008 */
[----:B------:R-:W-:Y:S01]  /*0910*/  UMOV UR42, 0x1 ;  /* 0x00000001002a7882 */ /* 0x000fe20000000000 */
[----:B------:R-:W-:Y:S01]  /*0920*/  NOP ;  /* 0x0000000000007918 */ /* 0x000fe20000000000 */
[----:B------:R-:W-:Y:S01]  /*0930*/  USEL UR42, UR42, 0x2, !UP0 ;  /* 0x000000022a2a7887 */ /* 0x000fe2000c000000 */
[----:B------:R-:W-:Y:S01]  /*0940*/  ULDC.64 UR52, c[0x0][0x208] ;  /* 0x0000820000347ab9 */ /* 0x000fe20000000a00 */
[----:B012-4-:R-:W-:Y:S08]  /*0950*/  BAR.SYNC.DEFER_BLOCKING 0x0 ;  /* 0x0000000000007b1d */ /* 0x017ff00000010000 */
[----:B------:R-:W-:Y:S05]  /*0960*/  @!P0 BRA `(.L_x_134) ;  /* 0x0000008400fc8947 */ /* 0x000fea0003800000 */
.L_x_135:
[----:B------:R-:W-:-:S08]  /*0970*/  NOP ;  /* 0x0000000000007918 */ /* 0x000fd00000000000 */
[----:B------:R-:W0:Y:S02]  /*0980*/  USETMAXREG.TRY_ALLOC.CTAPOOL UP0, 0xa0 ;  /* 0x000000a0000079c8 */ /* 0x000e240008000600 */
[----:B0-----:R-:W-:-:S13]  /*0990*/  PLOP3.LUT P0, PT, PT, PT, UP0, 0x80, 0x0 ;  /* 0x000000000000781c */ /* 0x001fda0003f0f008 */
[----:B------:R-:W-:Y:S05]  /*09a0*/  @!P0 BRA `(.L_x_135) ;  /* 0xfffffffc00f08947 */ /* 0x000fea000383ffff */
[----:B------:R-:W0:Y:S08]  /*09b0*/  S2UR UR5, SR_CgaCtaId ;  /* 0x00000000000579c3 */ /* 0x000e300000008800 */
[----:B------:R-:W-:Y:S06]  /*09c0*/  BAR.ARV 0x8, 0x200 ;  /* 0x0208000000007b1d */ /* 0x000fec0000002000 */
[----:B------:R-:W-:-:S02]  /*09d0*/  UMOV UR4, 0x400 ;  /* 0x0000040000047882 */ /* 0x000fc40000000000 */
[----:B------:R-:W-:Y:S01]  /*09e0*/  BAR.SYNC.DEFER_BLOCKING 0x5, 0x200 ;  /* 0x0148000000007b1d */ /* 0x000fe20000010000 */
[----:B0-----:R-:W-:-:S09]  /*09f0*/  ULEA UR4, UR5, UR4, 0x18 ;  /* 0x0000000405047291 */ /* 0x001fd2000f8ec03f */
[----:B------:R-:W0:Y:S01]  /*0a00*/  LDS.128 R40, [UR4+0x19cd0] ;  /* 0x019cd004ff287984 */ /* 0x000e220008000c00 */
[----:B------:R-:W-:Y:S01]  /*0a10*/  ULDC UR4, c[0x0][0xc3c] ;  /* 0x00030f0000047ab9 */ /* 0x000fe20000000800 */
[----:B------:R-:W-:Y:S06]  /*0a20*/  BAR.ARV 0x4, 0x200 ;  /* 0x0108000000007b1d */ /* 0x000fec0000002000 */
[----:B0-----:R-:W-:-:S13]  /*0a30*/  ISETP.GE.AND P0, PT, R43, UR4, PT ;  /* 0x000000042b007c0c */ /* 0x001fda000bf06270 */
[----:B------:R-:W-:Y:S05]  /*0a40*/  @P0 EXIT ;  /* 0x000000000000094d */ /* 0x000fea0003800000 */
[----:B------:R-:W0:Y:S01]  /*0a50*/  S2R R0, SR_TID.X ;  /* 0x0000000000007919 */ /* 0x000e220000002100 */
[----:B------:R-:W-:Y:S01]  /*0a60*/  R2UR UR5, R41 ;  /* 0x00000000290572ca */ /* 0x000fe200000e0000 */
[----:B------:R-:W-:Y:S01]  /*0a70*/  ULOP3.LUT UR45, UR42, 0x1, URZ, 0xfc, !UPT ;  /* 0x000000012a2d7892 */ /* 0x000fe2000f8efc3f */
[----:B------:R-:W-:Y:S01]  /*0a80*/  R2UR UR43, R42 ;  /* 0x000000002a2b72ca */ /* 0x000fe200000e0000 */
        /* <DEDUP_REMOVED lines=8> */
[-C--:B------:R-:W-:Y:S02]  /*0b10*/  LEA.HI R3, R0, R10.reuse, RZ, 0x5 ;  /* 0x0000000a00037211 */ /* 0x080fe400078f28ff */
[----:B------:R-:W-:Y:S01]  /*0b20*/  SHF.R.S32.HI R5, RZ, 0x4, R2 ;  /* 0x00000004ff057819 */ /* 0x000fe20000011402 */
[----:B------:R-:W-:Y:S01]  /*0b30*/  IMAD.IADD R23, R10, 0x1, -R23 ;  /* 0x000000010a177824 */ /* 0x000fe200078e0a17 */
[----:B------:R-:W-:Y:S01]  /*0b40*/  LEA.HI R0, R0, R10, RZ, 0x2 ;  /* 0x0000000a00007211 */ /* 0x000fe200078f10ff */
[----:B------:R-:W-:Y:S01]  /*0b50*/  IMAD.SHL.U32 R4, R3, 0x10, RZ ;  /* 0x0000001003047824 */ /* 0x000fe200078e00ff */
[----:B------:R-:W-:-:S02]  /*0b60*/  LOP3.LUT R3, R2, 0x7fffff0, RZ, 0xc0, !PT ;  /* 0x07fffff002037812 */ /* 0x000fc400078ec0ff */
[----:B------:R-:W-:Y:S02]  /*0b70*/  SHF.R.S32.HI R6, RZ, 0x1f, R23 ;  /* 0x0000001fff067819 */ /* 0x000fe40000011417 */
[----:B------:R-:W-:Y:S01]  /*0b80*/  LEA.HI R2, R2, R5, RZ, 0x1 ;  /* 0x0000000502027211 */ /* 0x000fe200078f08ff */
[----:B------:R-:W-:Y:S01]  /*0b90*/  IMAD.IADD R3, R10, 0x1, -R3 ;  /* 0x000000010a037824 */ /* 0x000fe200078e0a03 */
[----:B------:R-:W-:Y:S02]  /*0ba0*/  LEA.HI R7, R6, R23, RZ, 0x2 ;  /* 0x0000001706077211 */ /* 0x000fe400078f10ff */
[----:B------:R-:W-:Y:S02]  /*0bb0*/  LOP3.LUT R4, R4, 0xfffffe00, RZ, 0xc0, !PT ;  /* 0xfffffe0004047812 */ /* 0x000fe400078ec0ff */
[--C-:B------:R-:W-:Y:S02]  /*0bc0*/  SHF.R.S32.HI R8, RZ, 0x2, R7.reuse ;  /* 0x00000002ff087819 */ /* 0x100fe40000011407 */
[----:B------:R-:W-:Y:S01]  /*0bd0*/  SHF.R.S32.HI R9, RZ, 0x1f, R7 ;  /* 0x0000001fff097819 */ /* 0x000fe20000011407 */
[----:B------:R-:W-:Y:S01]  /*0be0*/  IMAD R3, R3, 0x20, R4 ;  /* 0x0000002003037824 */ /* 0x000fe200078e0204 */
[----:B------:R-:W-:-:S02]  /*0bf0*/  SHF.R.S32.HI R152, RZ, 0x7, R152 ;  /* 0x00000007ff987819 */ /* 0x000fc40000011498 */
[----:B------:R-:W-:Y:S02]  /*0c00*/  LOP3.LUT R2, R2, 0x1ffffffe, RZ, 0xc0, !PT ;  /* 0x1ffffffe02027812 */ /* 0x000fe400078ec0ff */
[----:B------:R-:W-:Y:S01]  /*0c10*/  LOP3.LUT R19, R0, 0xfffffffc, RZ, 0xc0, !PT ;  /* 0xfffffffc00137812 */ /* 0x000fe200078ec0ff */
[----:B------:R-:W-:Y:S01]  /*0c20*/  IMAD.HI R4, R152, 0x55555556, RZ ;  /* 0x5555555698047827 */ /* 0x000fe200078e02ff */
[----:B------:R-:W-:Y:S02]  /*0c30*/  LEA.HI R9, R9, R8, RZ, 0x3 ;  /* 0x0000000809097211 */ /* 0x000fe400078f18ff */
[----:B------:R-:W-:Y:S01]  /*0c40*/  LEA.HI R6, R6, R23, RZ, 0x5 ;  /* 0x0000001706067211 */ /* 0x000fe200078f28ff */
[----:B------:R-:W-:Y:S01]  /*0c50*/  IMAD.IADD R2, R5, 0x1, -R2 ;  /* 0x0000000105027824 */ /* 0x000fe200078e0a02 */
[----:B------:R-:W-:Y:S01]  /*0c60*/  LOP3.LUT R9, R9, 0xfffffff8, RZ, 0xc0, !PT ;  /* 0xfffffff809097812 */ /* 0x000fe200078ec0ff */
[----:B------:R-:W-:Y:S01]  /*0c70*/  IMAD.IADD R19, R10, 0x1, -R19 ;  /* 0x000000010a137824 */ /* 0x000fe200078e0a13 */
[----:B------:R-:W-:Y:S01]  /*0c80*/  LEA.HI R5, R4, R4, RZ, 0x1 ;  /* 0x0000000404057211 */ /* 0x000fe200078f08ff */
[----:B------:R-:W-:Y:S01]  /*0c90*/  IMAD R156, R2, 0x8, R3 ;  /* 0x00000008029c7824 */ /* 0x000fe200078e0203 */
[----:B------:R-:W-:Y:S01]  /*0ca0*/  SHF.R.S32.HI R6, RZ, 0x5, R6 ;  /* 0x00000005ff067819 */ /* 0x000fe20000011406 */
[----:B------:R-:W-:Y:S01]  /*0cb0*/  IMAD.IADD R9, R8, 0x1, -R9 ;  /* 0x0000000108097824 */ /* 0x000fe200078e0a09 */
[C---:B------:R-:W-:Y:S01]  /*0cc0*/  LEA.HI R2, R19.reuse, R19, RZ, 0x1 ;  /* 0x0000001313027211 */ /* 0x040fe200078f08ff */
[----:B------:R-:W-:Y:S01]  /*0cd0*/  IMAD.SHL.U32 R16, R19, 0x8, RZ ;  /* 0x0000000813107824 */ /* 0x000fe200078e00ff */
[----:B------:R-:W-:Y:S01]  /*0ce0*/  LOP3.LUT R4, R7, 0x7ffffffc, RZ, 0xc0, !PT ;  /* 0x7ffffffc07047812 */ /* 0x000fe200078ec0ff */
[----:B------:R-:W-:Y:S01]  /*0cf0*/  IMAD R5, R5, -0x3, R152 ;  /* 0xfffffffd05057824 */ /* 0x000fe200078e0298 */
[----:B------:R-:W-:Y:S01]  /*0d00*/  LOP3.LUT R2, R2, 0x1ffffffe, RZ, 0xc0, !PT ;  /* 0x1ffffffe02027812 */ /* 0x000fe200078ec0ff */
[----:B------:R-:W-:Y:S01]  /*0d10*/  IMAD R6, R6, 0x10, R9 ;  /* 0x0000001006067824 */ /* 0x000fe200078e0209 */
[----:B------:R-:W-:Y:S01]  /*0d20*/  SHF.R.S32.HI R22, RZ, 0x2, R0 ;  /* 0x00000002ff167819 */ /* 0x000fe20000011400 */
[----:B------:R-:W-:-:S02]  /*0d30*/  VIADD R17, R16, 0x20 ;  /* 0x0000002010117836 */ /* 0x000fc40000000000 */
[----:B------:R-:W-:Y:S02]  /*0d40*/  VIADD R18, R16, 0x40 ;  /* 0x0000004010127836 */ /* 0x000fe40000000000 */
[----:B------:R-:W-:Y:S01]  /*0d50*/  IMAD.MOV.U32 R7, RZ, RZ, -0x2 ;  /* 0xfffffffeff077424 */ /* 0x000fe200078e00ff */
[----:B------:R-:W-:Y:S01]  /*0d60*/  SHF.R.S32.HI R0, RZ, 0x1f, R17 ;  /* 0x0000001fff007819 */ /* 0x000fe20000011411 */
[----:B------:R-:W-:Y:S01]  /*0d70*/  IMAD.IADD R4, R23, 0x1, -R4 ;  /* 0x0000000117047824 */ /* 0x000fe200078e0a04 */
[----:B------:R-:W-:Y:S01]  /*0d80*/  SHF.R.S32.HI R157, RZ, 0x1f, R18 ;  /* 0x0000001fff9d7819 */ /* 0x000fe20000011412 */
[----:B------:R-:W-:Y:S02]  /*0d90*/  IMAD R153, R5, 0x40, R6 ;  /* 0x0000004005997824 */ /* 0x000fe400078e0206 */
[----:B------:R-:W-:Y:S02]  /*0da0*/  IMAD.IADD R2, R19, 0x1, -R2 ;  /* 0x0000000113027824 */ /* 0x000fe400078e0a02 */
[----:B------:R-:W-:-:S02]  /*0db0*/  IMAD R154, R4, R7, 0x80 ;  /* 0x00000080049a7424 */ /* 0x000fc400078e0207 */
[----:B------:R-:W-:-:S07]  /*0dc0*/  IMAD R155, R2, 0x8, R153 ;  /* 0x00000008029b7824 */ /* 0x000fce00078e0299 */
.L_x_171:
[----:B01-34-:R-:W0:Y:S01]  /*0dd0*/  LDC.64 R2, c[0x0][0xc88] ;  /* 0x00032200ff027b82 */ /* 0x01be220000000a00 */
[----:B------:R-:W-:Y:S01]  /*0de0*/  ULDC.64 UR6, c[0x0][0xa28] ;  /* 0x00028a0000067ab9 */ /* 0x000fe20000000a00 */
[----:B------:R-:W-:Y:S01]  /*0df0*/  ULDC.64 UR8, c[0x0][0xa20] ;  /* 0x0002880000087ab9 */ /* 0x000fe20000000a00 */
[----:B------:R-:W-:Y:S01]  /*0e00*/  ULDC UR47, c[0x0][0x2f0] ;  /* 0x0000bc00002f7ab9 */ /* 0x000fe20000000800 */
[----:B0-----:R-:W-:-:S06]  /*0e10*/  IMAD.WIDE R2, R43, 0x4, R2 ;  /* 0x000000042b027825 */ /* 0x001fcc00078e0202 */
[----:B--2---:R-:W2:Y:S01]  /*0e20*/  LDG.E R2, desc[UR52][R2.64] ;  /* 0x0000003402027981 */ /* 0x004ea2000c1e1900 */
[----:B------:R-:W-:Y:S02]  /*0e30*/  UISETP.NE.U32.AND UP0, UPT, UR6, URZ, UPT ;  /* 0x0000003f0600728c */ /* 0x000fe4000bf05070 */
[----:B------:R-:W-:Y:S02]  /*0e40*/  UISETP.NE.U32.AND UP1, UPT, UR8, URZ, UPT ;  /* 0x0000003f0800728c */ /* 0x000fe4000bf25070 */
[----:B------:R-:W-:Y:S02]  /*0e50*/  UISETP.NE.AND.EX UP0, UPT, UR7, URZ, UPT, UP0 ;  /* 0x0000003f0700728c */ /* 0x000fe4000bf05300 */
[----:B------:R-:W-:-:S04]  /*0e60*/  UISETP.NE.AND.EX UP1, UPT, UR9, URZ, UPT, UP1 ;  /* 0x0000003f0900728c */ /* 0x000fc8000bf25310 */
[----:B------:R-:W-:Y:S02]  /*0e70*/  PLOP3.LUT P0, PT, PT, PT, UP0, 0x80, 0x0 ;  /* 0x000000000000781c */ /* 0x000fe40003f0f008 */
[----:B------:R-:W-:Y:S02]  /*0e80*/  PLOP3.LUT P1, PT, PT, PT, UP1, 0x80, 0x0 ;  /* 0x000000000000781c */ /* 0x000fe40003f2f018 */
[----:B--2---:R-:W-:-:S13]  /*0e90*/  R2UR UR41, R2 ;  /* 0x00000000022972ca */ /* 0x004fda00000e0000 */
[----:B------:R-:W-:Y:S02]  /*0ea0*/  USHF.R.S32.HI UR40, URZ, 0x1f, UR41 ;  /* 0x0000001f3f287899 */ /* 0x000fe40008011429 */
[----:B------:R-:W-:Y:S02]  /*0eb0*/  @UP0 ULEA UR6, UP2, UR41, UR6, 0x2 ;  /* 0x0000000629060291 */ /* 0x000fe4000f84103f */
[----:B------:R-:W-:Y:S02]  /*0ec0*/  @UP1 ULEA UR8, UP3, UR41, UR8, 0x2 ;  /* 0x0000000829081291 */ /* 0x000fe4000f86103f */
[----:B------:R-:W-:Y:S02]  /*0ed0*/  @UP0 ULEA.HI.X UR7, UR41, UR7, UR40, 0x2, UP2 ;  /* 0x0000000729070291 */ /* 0x000fe400090f1428 */
[----:B------:R-:W-:Y:S01]  /*0ee0*/  @UP1 ULEA.HI.X UR9, UR41, UR9, UR40, 0x2, UP3 ;  /* 0x0000000929091291 */ /* 0x000fe200098f1428 */
[----:B------:R-:W-:Y:S02]  /*0ef0*/  IMAD.U32 R2, RZ, RZ, UR6 ;  /* 0x00000006ff027e24 */ /* 0x000fe4000f8e00ff */
[----:B------:R-:W-:-:S02]  /*0f00*/  IMAD.U32 R4, RZ, RZ, UR8 ;  /* 0x00000008ff047e24 */ /* 0x000fc4000f8e00ff */
[----:B------:R-:W-:Y:S01]  /*0f10*/  IMAD.U32 R3, RZ, RZ, UR7 ;  /* 0x00000007ff037e24 */ /* 0x000fe2000f8e00ff */
[----:B------:R-:W-:Y:S01]  /*0f20*/  ULDC.64 UR6, c[0x0][0x418] ;  /* 0x0001060000067ab9 */ /* 0x000fe20000000a00 */
[----:B------:R-:W-:-:S03]  /*0f30*/  IMAD.U32 R5, RZ, RZ, UR9 ;  /* 0x00000009ff057e24 */ /* 0x000fc6000f8e00ff */
[----:B------:R-:W2:Y:S04]  /*0f40*/  @P0 LDG.E R2, desc[UR52][R2.64] ;  /* 0x0000003402020981 */ /* 0x000ea8000c1e1900 */
[----:B------:R-:W3:Y:S01]  /*0f50*/  @P1 LDG.E R4, desc[UR52][R4.64] ;  /* 0x0000003404041981 */ /* 0x000ee2000c1e1900 */
[----:B------:R-:W-:Y:S01]  /*0f60*/  UISETP.NE.U32.AND UP0, UPT, UR6, URZ, UPT ;  /* 0x0000003f0600728c */ /* 0x000fe2000bf05070 */
[----:B------:R-:W-:Y:S01]  /*0f70*/  IMAD.MOV.U32 R0, RZ, RZ, RZ ;  /* 0x000000ffff007224 */ /* 0x000fe200078e00ff */
[----:B------:R-:W-:Y:S01]  /*0f80*/  UMOV UR4, URZ ;  /* 0x0000003f00047c82 */ /* 0x000fe20008000000 */
[----:B------:R-:W-:Y:S01]  /*0f90*/  ULDC UR6, c[0x0][0x424] ;  /* 0x0001090000067ab9 */ /* 0x000fe20000000800 */
[----:B------:R-:W-:Y:S01]  /*0fa0*/  UISETP.NE.AND.EX UP0, UPT, UR7, URZ, UPT, UP0 ;  /* 0x0000003f0700728c */ /* 0x000fe2000bf05300 */
[----:B------:R-:W-:Y:S01]  /*0fb0*/  IMAD.MOV.U32 R135, RZ, RZ, RZ ;  /* 0x000000ffff877224 */ /* 0x000fe200078e00ff */
[----:B------:R-:W-:Y:S01]  /*0fc0*/  UMOV UR39, UR5 ;  /* 0x0000000500277c82 */ /* 0x000fe20008000000 */
[----:B------:R-:W-:Y:S01]  /*0fd0*/  CS2R R8, SRZ ;  /* 0x0000000000087805 */ /* 0x000fe2000001ff00 */
[----:B------:R-:W-:Y:S01]  /*0fe0*/  USEL UR6, UR6, 0x1, UP0 ;  /* 0x0000000106067887 */ /* 0x000fe20008000000 */
[----:B------:R-:W-:-:S02]  /*0ff0*/  CS2R R10, SRZ ;  /* 0x00000000000a7805 */ /* 0x000fc4000001ff00 */
[----:B------:R-:W-:Y:S02]  /*1000*/  CS2R R12, SRZ ;  /* 0x00000000000c7805 */ /* 0x000fe4000001ff00 */
[----:B------:R-:W-:Y:S01]  /*1010*/  CS2R R14, SRZ ;  /* 0x00000000000e7805 */ /* 0x000fe2000001ff00 */
[----:B------:R-:W-:Y:S01]  /*1020*/  UIMAD UR47, UR6, UR47, URZ ;  /* 0x0000002f062f72a4 */ /* 0x000fe2000f8e023f */
        /* <DEDUP_REMOVED lines=13> */
[----:B--2---:R-:W-:Y:S01]  /*1100*/  @P0 R2UR UR4, R2 ;  /* 0x00000000020402ca */ /* 0x004fe200000e0000 */
[----:B------:R-:W-:Y:S01]  /*1110*/  IMAD.MOV.U32 R2, RZ, RZ, RZ ;  /* 0x000000ffff027224 */ /* 0x000fe200078e00ff */
[----:B------:R-:W-:Y:S02]  /*1120*/  PLOP3.LUT P0, PT, PT, PT, PT, 0x80, 0x0 ;  /* 0x000000000000781c */ /* 0x000fe40003f0f070 */
[----:B---3--:R-:W-:Y:S01]  /*1130*/  @P1 R2UR UR47, R4 ;  /* 0x00000000042f12ca */ /* 0x008fe200000e0000 */
[----:B------:R-:W-:-:S14]  /*1140*/  @P1 BRA `(.L_x_136) ;  /* 0x0000000000341947 */ /* 0x000fdc0003800000 */
[----:B------:R-:W-:Y:S02]  /*1150*/  ULDC.64 UR6, c[0x0][0xa08] ;  /* 0x0002820000067ab9 */ /* 0x000fe40000000a00 */
[----:B------:R-:W-:-:S04]  /*1160*/  ISETP.NE.U32.AND P1, PT, RZ, UR6, PT ;  /* 0x00000006ff007c0c */ /* 0x000fc8000bf25070 */
[----:B------:R-:W-:-:S13]  /*1170*/  ISETP.NE.AND.EX P1, PT, RZ, UR7, PT, P1 ;  /* 0x00000007ff007c0c */ /* 0x000fda000bf25310 */
[----:B------:R-:W-:Y:S05]  /*1180*/  @!P1 BRA `(.L_x_136) ;  /* 0x0000000000249947 */ /* 0x000fea0003800000 */
[----:B------:R-:W-:Y:S02]  /*1190*/  ULDC.64 UR6, c[0x0][0xa08] ;  /* 0x0002820000067ab9 */ /* 0x000fe40000000a00 */
[----:B------:R-:W-:-:S06]  /*11a0*/  UIMAD.WIDE UR6, UR41, 0x4, UR6 ;  /* 0x00000004290678a5 */ /* 0x000fcc000f8e0206 */
[----:B------:R-:W-:Y:S02]  /*11b0*/  IMAD.U32 R4, RZ, RZ, UR6 ;  /* 0x00000006ff047e24 */ /* 0x000fe4000f8e00ff */
[----:B------:R-:W-:-:S05]  /*11c0*/  IMAD.U32 R5, RZ, RZ, UR7 ;  /* 0x00000007ff057e24 */ /* 0x000fca000f8e00ff */
[----:B------:R-:W2:Y:S04]  /*11d0*/  LDG.E R6, desc[UR52][R4.64] ;  /* 0x0000003404067981 */ /* 0x000ea8000c1e1900 */
[----:B------:R-:W3:Y:S01]  /*11e0*/  LDG.E R3, desc[UR52][R4.64+0x4] ;  /* 0x0000043404037981 */ /* 0x000ee2000c1e1900 */
[----:B--2---:R-:W-:Y:S02]  /*11f0*/  R2UR UR47, R6 ;  /* 0x00000000062f72ca */ /* 0x004fe400000e0000 */
[----:B---3--:R-:W-:-:S13]  /*1200*/  R2UR UR5, R3 ;  /* 0x00000000030572ca */ /* 0x008fda00000e0000 */
[----:B------:R-:W-:-:S12]  /*1210*/  UIADD3 UR47, -UR47, UR5, URZ ;  /* 0x000000052f2f7290 */ /* 0x000fd8000fffe13f */
.L_x_136:
[----:B------:R-:W-:Y:S01]  /*1220*/  UIADD3 UR47, -UR4, UR47, URZ ;  /* 0x0000002f042f7290 */ /* 0x000fe2000fffe13f */
[----:B------:R-:W-:Y:S01]  /*1230*/  CS2R R4, SRZ ;  /* 0x0000000000047805 */ /* 0x000fe2000001ff00 */
[----:B------:R-:W-:Y:S01]  /*1240*/  UMOV UR44, UR43 ;  /* 0x0000002b002c7c82 */ /* 0x000fe20008000000 */
[----:B------:R-:W-:Y:S01]  /*1250*/  CS2R R52, SRZ ;  /* 0x0000000000347805 */ /* 0x000fe2000001ff00 */
[----:B------:R-:W-:Y:S01]  /*1260*/  UISETP.GE.AND UP0, UPT, UR47, 0x1, UPT ;  /* 0x000000012f00788c */ /* 0x000fe2000bf06270 */
[----:B------:R-:W-:Y:S01]  /*1270*/  CS2R R54, SRZ ;  /* 0x0000000000367805 */ /* 0x000fe2000001ff00 */
[----:B------:R-:W-:Y:S01]  /*1280*/  UIADD3 UR4, UR47, 0x7f, URZ ;  /* 0x0000007f2f047890 */ /* 0x000fe2000fffe03f */
[----:B------:R-:W-:Y:S02]  /*1290*/  CS2R R56, SRZ ;  /* 0x0000000000387805 */ /* 0x000fe4000001ff00 */
[----:B------:R-:W-:Y:S02]  /*12a0*/  CS2R R58, SRZ ;  /* 0x00000000003a7805 */ /* 0x000fe4000001ff00 */
[----:B------:R-:W-:-:S02]  /*12b0*/  CS2R R60, SRZ ;  /* 0x00000000003c7805 */ /* 0x000fc4000001ff00 */
[----:B------:R-:W-:Y:S01]  /*12c0*/  PLOP3.LUT P1, PT, PT, PT, UP0, 0x80, 0x0 ;  /* 0x000000000000781c */ /* 0x000fe20003f2f008 */
[----:B------:R-:W-:Y:S01]  /*12d0*/  USHF.R.S32.HI UR5, URZ, 0x1f, UR4 ;  /* 0x0000001f3f057899 */ /* 0x000fe20008011404 */
[----:B------:R-:W-:-:S03]  /*12e0*/  IMAD.MOV.U32 R62, RZ, RZ, RZ ;  /* 0x000000ffff3e7224 */ /* 0x000fc600078e00ff */
[----:B------:R-:W-:-:S08]  /*12f0*/  ULEA.HI UR46, UR5, UR4, URZ, 0x7 ;  /* 0x00000004052e7291 */ /* 0x000fd0000f8f383f */
[----:B------:R-:W-:Y:S05]  /*1300*/  @!P1 BRA `(.L_x_137) ;  /* 0x0000005c00289947 */ /* 0x000fea0003800000 */
[----:B------:R-:W0:Y:S01]  /*1310*/  SHFL.IDX PT, R0, R152, RZ, 0x1f ;  /* 0x00001fff98007589 */ /* 0x000e2200000e0000 */
[----:B------:R-:W1:Y:S01]  /*1320*/  S2UR UR8, SR_CgaCtaId ;  /* 0x00000000000879c3 */ /* 0x000e620000008800 */
[----:B------:R-:W-:Y:S01]  /*1330*/  UMOV UR7, 0x400 ;  /* 0x0000040000077882 */ /* 0x000fe20000000000 */
[----:B------:R-:W-:Y:S01]  /*1340*/  USHF.R.S32.HI UR46, URZ, 0x7, UR46 ;  /* 0x000000073f2e7899 */ /* 0x000fe2000801142e */
[----:B0-----:R-:W-:Y:S01]  /*1350*/  R2UR UR6, R0 ;  /* 0x00000000000672ca */ /* 0x001fe200000e0000 */
[----:B-1----:R-:W-:-:S12]  /*1360*/  ULEA UR7, UR8, UR7, 0x18 ;  /* 0x0000000708077291 */ /* 0x002fd8000f8ec03f */
[----:B------:R-:W-:Y:S02]  /*1370*/  UIMAD.WIDE UR4, UR6, 0x55555556, URZ ;  /* 0x55555556060478a5 */ /* 0x000fe4000f8e023f */
[----:B------:R-:W-:Y:S02]  /*1380*/  UIADD3 UR4, UR7, 0xf000, URZ ;  /* 0x0000f00007047890 */ /* 0x000fe4000fffe03f */
[----:B------:R-:W-:Y:S02]  /*1390*/  ULEA.HI UR5, UR5, UR5, URZ, 0x1 ;  /* 0x0000000505057291 */ /* 0x000fe4000f8f083f */
[----:B------:R-:W-:Y:S02]  /*13a0*/  ULOP3.LUT UP0, URZ, UR4, 0x3ff, URZ, 0xc0, !UPT ;  /* 0x000003ff043f7892 */ /* 0x000fe4000f80c03f */
[----:B------:R-:W-:-:S04]  /*13b0*/  UIMAD UR5, UR5, -0x3, UR6 ;  /* 0xfffffffd050578a4 */ /* 0x000fc8000f8e0206 */
[----:B------:R-:W-:Y:S01]  /*13c0*/  PLOP3.LUT P0, PT, PT, PT, UP0, 0x80, 0x0 ;  /* 0x000000000000781c */ /* 0x000fe20003f0f008 */
[----:B------:R-:W-:-:S04]  /*13d0*/  ULEA UR5, UR5, UR4, 0xb ;  /* 0x0000000405057291 */ /* 0x000fc8000f8e583f */
[----:B------:R-:W-:-:S04]  /*13e0*/  USHF.R.U32.HI UR5, URZ, 0x4, UR5 ;  /* 0x000000043f057899 */ /* 0x000fc80008011605 */
[----:B------:R-:W-:-:S04]  /*13f0*/  ULOP3.LUT UR48, UR5, 0x3fff, URZ, 0xc0, !UPT ;  /* 0x00003fff05307892 */ /* 0x000fc8000f8ec03f */
[----:B------:R-:W-:Y:S08]  /*1400*/  @!P0 BRA `(.L_x_138) ;  /* 0x0000000000408947 */ /* 0x000ff00003800000 */
        /* <DEDUP_REMOVED lines=16> */
.L_x_138:
        /* <DEDUP_REMOVED lines=10> */
[----:B------:R-:W-:Y:S01]  /*15b0*/  @UP0 ULDC.64 UR14, c[0x0][0x9a8] ;  /* 0x00026a00000e0ab9 */ /* 0x000fe20000000a00 */
[----:B------:R-:W-:Y:S01]  /*15c0*/  @UP0 ULDC.64 UR18, c[0x0][0x9b0] ;  /* 0x00026c0000120ab9 */ /* 0x000fe20000000a00 */
[----:B------:R-:W-:Y:S01]  /*15d0*/  @UP1 ULDC.64 UR16, c[0x0][0x9b8] ;  /* 0x00026e0000101ab9 */ /* 0x000fe20000000a00 */
[----:B------:R-:W-:Y:S02]  /*15e0*/  @UP0 UIMAD UR8, UR40, UR14, URZ ;  /* 0x0000000e280802a4 */ /* 0x000fe4000f8e023f */
[----:B------:R-:W-:Y:S02]  /*15f0*/  @UP1 UIMAD UR10, UR40, UR16, URZ ;  /* 0x00000010280a12a4 */ /* 0x000fe4000f8e023f */
[----:B------:R-:W-:Y:S02]  /*1600*/  @UP0 UIMAD UR15, UR41, UR15, UR8 ;  /* 0x0000000f290f02a4 */ /* 0x000fe4000f8e0208 */
[----:B------:R-:W-:Y:S02]  /*1610*/  @UP1 UIMAD.WIDE.U32 UR8, UR41, UR16, URZ ;  /* 0x00000010290812a5 */ /* 0x000fe4000f8e003f */
[----:B------:R-:W-:-:S02]  /*1620*/  @UP0 UIMAD.WIDE.U32 UR12, UR41, UR14, URZ ;  /* 0x0000000e290c02a5 */ /* 0x000fc4000f8e003f */
[----:B------:R-:W-:Y:S02]  /*1630*/  @UP1 UIMAD UR16, UR41, UR17, UR10 ;  /* 0x00000011291012a4 */ /* 0x000fe4000f8e020a */
[----:B------:R-:W-:Y:S02]  /*1640*/  @UP1 USHF.R.S32.HI UR17, URZ, 0x1f, UR43 ;  /* 0x0000001f3f111899 */ /* 0x000fe4000801142b */
[----:B------:R-:W-:Y:S01]  /*1650*/  @UP0 USHF.R.S32.HI UR14, URZ, 0x1f, UR43 ;  /* 0x0000001f3f0e0899 */ /* 0x000fe2000801142b */
[----:B------:R-:W-:Y:S01]  /*1660*/  @UP1 ULDC.64 UR10, c[0x0][0x9c0] ;  /* 0x00027000000a1ab9 */ /* 0x000fe20000000a00 */
[----:B------:R-:W-:Y:S02]  /*1670*/  @UP0 UIADD3 UR13, UR13, UR15, URZ ;  /* 0x0000000f0d0d0290 */ /* 0x000fe4000fffe03f */
[----:B------:R-:W-:Y:S02]  /*1680*/  @UP1 UIMAD UR15, UR17, UR10, URZ ;  /* 0x0000000a110f12a4 */ /* 0x000fe4000f8e023f */
[----:B------:R-:W-:-:S02]  /*1690*/  @UP0 UIMAD UR14, UR14, UR18, URZ ;  /* 0x000000120e0e02a4 */ /* 0x000fc4000f8e023f */
[----:B------:R-:W-:Y:S02]  /*16a0*/  @UP1 UIADD3 UR9, UR9, UR16, URZ ;  /* 0x0000001009091290 */ /* 0x000fe4000fffe03f */
[----:B------:R-:W-:Y:S02]  /*16b0*/  @UP1 UIMAD UR15, UR43, UR11, UR15 ;  /* 0x0000000b2b0f12a4 */ /* 0x000fe4000f8e020f */
[----:B------:R-:W-:Y:S02]  /*16c0*/  @UP0 UIMAD UR14, UR43, UR19, UR14 ;  /* 0x000000132b0e02a4 */ /* 0x000fe4000f8e020e */
[----:B------:R-:W-:Y:S02]  /*16d0*/  @UP0 UIMAD.WIDE.U32 UR12, UR43, UR18, UR12 ;  /* 0x000000122b0c02a5 */ /* 0x000fe4000f8e000c */
[----:B------:R-:W-:Y:S02]  /*16e0*/  @UP1 UIMAD.WIDE.U32 UR10, UR43, UR10, UR8 ;  /* 0x0000000a2b0a12a5 */ /* 0x000fe4000f8e0008 */
[----:B------:R-:W-:-:S02]  /*16f0*/  @UP0 UIADD3 UR9, UR13, UR14, URZ ;  /* 0x0000000e0d090290 */ /* 0x000fc4000fffe03f */
[----:B------:R-:W-:Y:S02]  /*1700*/  @UP0 ULEA UR6, UP2, UR12, UR6, 0x2 ;  /* 0x000000060c060291 */ /* 0x000fe4000f84103f */
[----:B------:R-:W-:Y:S02]  /*1710*/  @UP1 UIADD3 UR8, UR11, UR15, URZ ;  /* 0x0000000f0b081290 */ /* 0x000fe4000fffe03f */
[----:B------:R-:W-:Y:S02]  /*1720*/  @UP1 ULEA UR4, UP3, UR10, UR4, 0x2 ;  /* 0x000000040a041291 */ /* 0x000fe4000f86103f */
[----:B------:R-:W-:Y:S01]  /*1730*/  @UP0 ULEA.HI.X UR7, UR12, UR7, UR9, 0x2, UP2 ;  /* 0x000000070c070291 */ /* 0x000fe200090f1409 */
[----:B------:R-:W-:Y:S01]  /*1740*/  IMAD.U32 R4, RZ, RZ, UR6 ;  /* 0x00000006ff047e24 */ /* 0x000fe2000f8e00ff */
[----:B------:R-:W-:Y:S02]  /*1750*/  @UP1 ULEA.HI.X UR5, UR10, UR5, UR8, 0x2, UP3 ;  /* 0x000000050a051291 */ /* 0x000fe400098f1408 */
[----:B------:R-:W-:-:S02]  /*1760*/  IMAD.U32 R6, RZ, RZ, UR4 ;  /* 0x00000004ff067e24 */ /* 0x000fc4000f8e00ff */
[----:B------:R-:W-:Y:S02]  /*1770*/  IMAD.U32 R5, RZ, RZ, UR7 ;  /* 0x00000007ff057e24 */ /* 0x000fe4000f8e00ff */
[----:B------:R-:W-:-:S03]  /*1780*/  IMAD.U32 R7, RZ, RZ, UR5 ;  /* 0x00000005ff077e24 */ /* 0x000fc6000f8e00ff */
[----:B------:R0:W2:Y:S04]  /*1790*/  @P0 LDG.E R9, desc[UR52][R4.64] ;  /* 0x0000003404090981 */ /* 0x0000a8000c1e1900 */
[----:B------:R-:W2:Y:S01]  /*17a0*/  @P1 LDG.E R0, desc[UR52][R6.64] ;  /* 0x0000003406001981 */ /* 0x000ea2000c1e1900 */
[----:B------:R-:W1:Y:S01]  /*17b0*/  S2UR UR5, SR_CgaCtaId ;  /* 0x00000000000579c3 */ /* 0x000e620000008800 */
[----:B------:R-:W-:Y:S01]  /*17c0*/  ULEA.HI UR4, UR38, UR38, URZ, 0x1 ;  /* 0x0000002626047291 */ /* 0x000fe2000f8f083f */
[----:B------:R-:W-:-:S03]  /*17d0*/  MOV R2, 0x400 ;  /* 0x0000040000027802 */ /* 0x000fc60000000f00 */
[----:B------:R-:W-:Y:S01]  /*17e0*/  ULOP3.LUT UR4, UR4, 0xfffffffe, URZ, 0xc0, !UPT ;  /* 0xfffffffe04047892 */ /* 0x000fe2000f8ec03f */
[----:B0-----:R-:W-:-:S03]  /*17f0*/  IMAD.U32 R4, RZ, RZ, UR45 ;  /* 0x0000002dff047e24 */ /* 0x001fc6000f8e00ff */
[----:B------:R-:W-:Y:S02]  /*1800*/  UIADD3 UR4, UR38, -UR4, URZ ;  /* 0x8000000426047290 */ /* 0x000fe4000fffe03f */
[----:B------:R-:W-:-:S04]  /*1810*/  ISETP.NE.AND P0, PT, R4, 0x3, PT ;  /* 0x000000030400780c */ /* 0x000fc80003f05270 */
[----:B------:R-:W-:Y:S01]  /*1820*/  IMAD.U32 R11, RZ, RZ, UR4 ;  /* 0x00000004ff0b7e24 */ /* 0x000fe2000f8e00ff */
[----:B------:R-:W-:-:S04]  /*1830*/  ULDC UR4, c[0x0][0x9d8] ;  /* 0x0002760000047ab9 */ /* 0x000fc80000000800 */
[----:B------:R-:W-:Y:S01]  /*1840*/  SHF.L.U32 R11, R11, 0x1f, RZ ;  /* 0x0000001f0b0b7819 */ /* 0x000fe200000006ff */
[----:B-1----:R-:W-:-:S05]  /*1850*/  IMAD.U32 R3, RZ, RZ, UR5 ;  /* 0x00000005ff037e24 */ /* 0x002fca000f8e00ff */
[----:B------:R-:W-:-:S04]  /*1860*/  LEA R2, R3, R2, 0x18 ;  /* 0x0000000203027211 */ /* 0x000fc800078ec0ff */
[----:B------:R-:W0:Y:S01]  /*1870*/  SYNCS.PHASECHK.TRANS64.TRYWAIT P1, [R2+URZ+0x19c00], R11 ;  /* 0x019c000b020075a7 */ /* 0x000e22000802017f */
[----:B--2---:R-:W-:-:S04]  /*1880*/  FMUL.FTZ R0, R9, R0 ;  /* 0x0000000009007220 */ /* 0x004fc80000410000 */
[----:B------:R-:W-:Y:S01]  /*1890*/  FMUL.FTZ R0, R0, UR4 ;  /* 0x0000000400007c20 */ /* 0x000fe20008410000 */
[----:B0-----:R-:W-:Y:S06]  /*18a0*/  @!P1 BRA `(.L_x_139) ;  /* 0x000000c800349947 */ /* 0x001fec0003800000 */
.L_x_271:
[----:B------:R-:W-:Y:S05]  /*18b0*/  @!P0 BRA `(.L_x_140) ;  /* 0x0000000000048947 */ /* 0x000fea0003800000 */
[----:B------:R-:W-:Y:S01]  /*18c0*/  BPT.TRAP 0x1 ;  /* 0x000000040000795c */ /* 0x000fe20000300000 */
.L_x_140:
[----:B------:R-:W-:Y:S02]  /*18d0*/  IMAD.U32 R5, RZ, RZ, UR36 ;  /* 0x00000024ff057e24 */ /* 0x000fe4000f8e00ff */
[----:B------:R-:W-:Y:S02]  /*18e0*/  IMAD.U32 R6, RZ, RZ, UR37 ;  /* 0x00000025ff067e24 */ /* 0x000fe4000f8e00ff */
[----:B------:R-:W-:-:S03]  /*18f0*/  IMAD R4, R5, 0x8, R2 ;  /* 0x0000000805047824 */ /* 0x000fc600078e0202 */
[----:B------:R-:W-:-:S04]  /*1900*/  SHF.L.U32 R5, R6, 0x1f, RZ ;  /* 0x0000001f06057819 */ /* 0x000fc800000006ff */
[----:B------:R1:W2:Y:S01]  /*1910*/  SYNCS.PHASECHK.TRANS64.TRYWAIT P1, [R4+URZ+0x19c30], R5 ;  /* 0x019c3005040075a7 */ /* 0x0002a2000802017f */
[----:B------:R-:W-:Y:S05]  /*1920*/  @!P0 BRA `(.L_x_141) ;  /* 0x0000000000048947 */ /* 0x000fea0003800000 */
[----:B------:R-:W-:Y:S01]  /*1930*/  BPT.TRAP 0x1 ;  /* 0x000000040000795c */ /* 0x000fe20000300000 */
.L_x_141:
[----:B------:R-:W3:Y:S01]  /*1940*/  S2R R6, SR_TID.X ;  /* 0x0000000000067919 */ /* 0x000ee20000002100 */
[----:B------:R-:W-:Y:S01]  /*1950*/  IMAD.MOV.U32 R135, RZ, RZ, RZ ;  /* 0x000000ffff877224 */ /* 0x000fe200078e00ff */
[----:B---3--:R-:W-:Y:S01]  /*1960*/  LOP3.LUT P2, RZ, R6, 0x7f, RZ, 0xc0, !PT ;  /* 0x0000007f06ff7812 */ /* 0x008fe2000784c0ff */
[----:B--2---:R-:W-:-:S12]  /*1970*/  @P1 BRA `(.L_x_142) ;  /* 0x0000000000081947 */ /* 0x004fd80003800000 */
[----:B------:R-:W2:Y:S02]  /*1980*/  SYNCS.PHASECHK.TRANS64.TRYWAIT P1, [R4+URZ+0x19c30], R5 ;  /* 0x019c3005040075a7 */ /* 0x000ea4000802017f */
[----:B--2---:R-:W-:Y:S05]  /*1990*/  @!P1 BRA `(.L_x_143) ;  /* 0x000000c8000c9947 */ /* 0x004fea0003800000 */
.L_x_142:
[----:B------:R-:W-:Y:S05]  /*19a0*/  WARPSYNC.ALL ;  /* 0x0000000000007948 */ /* 0x000fea0003800000 */
[----:B------:R-:W-:Y:S01]  /*19b0*/  R2UR UR4, R2 ;  /* 0x00000000020472ca */ /* 0x000fe200000e0000 */
[----:B------:R-:W-:Y:S01]  /*19c0*/  WARPGROUP.ARRIVE ;  /* 0x00000000000079c5 */ /* 0x000fe20000000000 */
[----:B------:R-:W-:Y:S01]  /*19d0*/  UMOV UR5, 0xc0000010 ;  /* 0xc000001000057882 */ /* 0x000fe20000000000 */
[----:B------:R-:W-:Y:S01]  /*19e0*/  UMOV UR7, 0xc0000010 ;  /* 0xc000001000077882 */ /* 0x000fe20000000000 */
[----:B------:R-:W-:Y:S01]  /*19f0*/  UMOV UR9, 0xc0000010 ;  /* 0xc000001000097882 */ /* 0x000fe20000000000 */
[----:B------:R-:W-:Y:S01]  /*1a00*/  UMOV UR11, 0xc0000010 ;  /* 0xc0000010000b7882 */ /* 0x000fe20000000000 */
[----:B------:R-:W-:Y:S01]  /*1a10*/  UMOV UR13, 0xc0000010 ;  /* 0xc0000010000d7882 */ /* 0x000fe20000000000 */
[----:B------:R-:W-:Y:S01]  /*1a20*/  UMOV UR15, 0xc0000010 ;  /* 0xc0000010000f7882 */ /* 0x000fe20000000000 */
[----:B------:R-:W-:Y:S01]  /*1a30*/  ULDC UR17, c[0x0][0x988] ;  /* 0x0002620000117ab9 */ /* 0x000fe20000000800 */
[----:B------:R-:W3:Y:S01]  /*1a40*/  S2R R92, SR_TID.X ;  /* 0x00000000005c7919 */ /* 0x000ee20000002100 */
[----:B------:R-:W-:Y:S01]  /*1a50*/  UISETP.GE.AND UP0, UPT, UR47, 0x81, UPT ;  /* 0x000000812f00788c */ /* 0x000fe2000bf06270 */
[----:B------:R-:W-:-:S02]  /*1a60*/  IMAD.MOV.U32 R134, RZ, RZ, R135 ;  /* 0x000000ffff867224 */ /* 0x000fc400078e0087 */
[----:B------:R-:W-:Y:S01]  /*1a70*/  UIADD3 UR4, UR4, 0x13800, URZ ;  /* 0x0001380004047890 */ /* 0x000fe2000fffe03f */
[--C-:B------:R-:W-:Y:S02]  /*1a80*/  IMAD.MOV.U32 R133, RZ, RZ, R135.reuse ;  /* 0x000000ffff857224 */ /* 0x100fe400078e0087 */
[--C-:B------:R-:W-:Y:S01]  /*1a90*/  IMAD.MOV.U32 R132, RZ, RZ, R135.reuse ;  /* 0x000000ffff847224 */ /* 0x100fe200078e0087 */
[----:B------:R-:W-:Y:S01]  /*1aa0*/  USHF.R.U32.HI UR4, URZ, 0x4, UR4 ;  /* 0x000000043f047899 */ /* 0x000fe20008011604 */
[--C-:B------:R-:W-:Y:S02]  /*1ab0*/  IMAD.MOV.U32 R131, RZ, RZ, R135.reuse ;  /* 0x000000ffff837224 */ /* 0x100fe400078e0087 */
[--C-:B------:R-:W-:Y:S01]  /*1ac0*/  IMAD.MOV.U32 R130, RZ, RZ, R135.reuse ;  /* 0x000000ffff827224 */ /* 0x100fe200078e0087 */
[----:B------:R-:W-:Y:S01]  /*1ad0*/  ULOP3.LUT UR4, UR4, 0x3fff, URZ, 0xc0, !UPT ;  /* 0x00003fff04047892 */ /* 0x000fe2000f8ec03f */
[--C-:B------:R-:W-:Y:S02]  /*1ae0*/  IMAD.MOV.U32 R129, RZ, RZ, R135.reuse ;  /* 0x000000ffff817224 */ /* 0x100fe400078e0087 */
[--C-:B------:R-:W-:Y:S01]  /*1af0*/  IMAD.MOV.U32 R128, RZ, RZ, R135.reuse ;  /* 0x000000ffff807224 */ /* 0x100fe200078e0087 */
[----:B------:R-:W-:Y:S01]  /*1b00*/  ULOP3.LUT UR16, UR4, 0x10000, URZ, 0xfc, !UPT ;  /* 0x0001000004107892 */ /* 0x000fe2000f8efc3f */
[--C-:B------:R-:W-:Y:S01]  /*1b10*/  IMAD.MOV.U32 R127, RZ, RZ, R135.reuse ;  /* 0x000000ffff7f7224 */ /* 0x100fe200078e0087 */
[----:B------:R-:W-:Y:S01]  /*1b20*/  ULOP3.LUT UR4, UR48, 0x10000, URZ, 0xfc, !UPT ;  /* 0x0001000030047892 */ /* 0x000fe2000f8efc3f */
[--C-:B------:R-:W-:Y:S01]  /*1b30*/  IMAD.MOV.U32 R126, RZ, RZ, R135.reuse ;  /* 0x000000ffff7e7224 */ /* 0x100fe200078e0087 */
[----:B------:R-:W-:Y:S01]  /*1b40*/  UIMAD UR6, UR36, 0x300, UR16 ;  /* 0x00000300240678a4 */ /* 0x000fe2000f8e0210 */
[--C-:B------:R-:W-:Y:S01]  /*1b50*/  IMAD.MOV.U32 R125, RZ, RZ, R135.reuse ;  /* 0x000000ffff7d7224 */ /* 0x100fe200078e0087 */
[----:B------:R-:W-:Y:S01]  /*1b60*/  UIADD3 UR8, UR4, 0x180, URZ ;  /* 0x0000018004087890 */ /* 0x000fe2000fffe03f */
[--C-:B------:R-:W-:Y:S01]  /*1b70*/  IMAD.MOV.U32 R124, RZ, RZ, R135.reuse ;  /* 0x000000ffff7c7224 */ /* 0x100fe200078e0087 */
[----:B------:R-:W-:Y:S01]  /*1b80*/  UIADD3 UR10, UR6, 0x100, URZ ;  /* 0x00000100060a7890 */ /* 0x000fe2000fffe03f */
[--C-:B------:R-:W-:Y:S01]  /*1b90*/  IMAD.MOV.U32 R123, RZ, RZ, R135.reuse ;  /* 0x000000ffff7b7224 */ /* 0x100fe200078e0087 */
[----:B------:R-:W-:Y:S01]  /*1ba0*/  UIADD3 UR12, UR4, 0x300, URZ ;  /* 0x00000300040c7890 */ /* 0x000fe2000fffe03f */
[----:B------:R-:W-:Y:S01]  /*1bb0*/  IMAD.MOV.U32 R122, RZ, RZ, R135 ;  /* 0x000000ffff7a7224 */ /* 0x000fe200078e0087 */
[----:B------:R-:W-:-:S02]  /*1bc0*/  UIADD3 UR14, UR6, 0x200, URZ ;  /* 0x00000200060e7890 */ /* 0x000fc4000fffe03f */
[----:B------:R-:W-:Y:S01]  /*1bd0*/  QGMMA.64x128x32.F32.E4M3.E4M3 R24, gdesc[UR4], RZ, !UPT, gsb0 ;  /* 0x01e00000041879f3 */ /* 0x000fe2000c0008ff */
        /* <DEDUP_REMOVED lines=34> */
[----:B------:R-:W-:Y:S03]  /*1e00*/  QGMMA.64x128x32.F32.E4M3.E4M3 R24, gdesc[UR12], R24, gsb0 ;  /* 0x01e000000c1879f3 */ /* 0x000fe60008000818 */
[----:B------:R-:W-:Y:S02]  /*1e10*/  WARPGROUP.DEPBAR.LE gsb0, 0x0 ;  /* 0x00008000000079c5 */ /* 0x000fe40000010000 */
[C---:B------:R-:W-:Y:S01]  /*1e20*/  FMUL.FTZ R10, R0.reuse, R26 ;  /* 0x0000001a000a7220 */ /* 0x040fe20000410000 */
[C---:B------:R-:W-:Y:S01]  /*1e30*/  FMUL.FTZ R9, R0.reuse, R27 ;  /* 0x0000001b00097220 */ /* 0x040fe20000410000 */
[C---:B------:R-:W-:Y:S01]  /*1e40*/  FMUL.FTZ R7, R0.reuse, R28 ;  /* 0x0000001c00077220 */ /* 0x040fe20000410000 */
[C---:B------:R-:W-:Y:S01]  /*1e50*/  FMUL.FTZ R14, R0.reuse, R30 ;  /* 0x0000001e000e7220 */ /* 0x040fe20000410000 */
[C---:B------:R-:W-:Y:S01]  /*1e60*/  FMUL.FTZ R13, R0.reuse, R32 ;  /* 0x00000020000d7220 */ /* 0x040fe20000410000 */
[C---:B-12---:R-:W-:Y:S01]  /*1e70*/  FMUL.FTZ R5, R0.reuse, R24 ;  /* 0x0000001800057220 */ /* 0x046fe20000410000 */
[----:B------:R-:W1:Y:S01]  /*1e80*/  MUFU.TANH R10, R10 ;  /* 0x0000000a000a7308 */ /* 0x000e620000002400 */
[C---:B------:R-:W-:Y:S01]  /*1e90*/  FMUL.FTZ R12, R0.reuse, R31 ;  /* 0x0000001f000c7220 */ /* 0x040fe20000410000 */
[C---:B------:R-:W-:Y:S01]  /*1ea0*/  FMUL.FTZ R15, R0.reuse, R37 ;  /* 0x00000025000f7220 */ /* 0x040fe20000410000 */
[C---:B------:R-:W-:Y:S01]  /*1eb0*/  FMUL.FTZ R6, R0.reuse, R25 ;  /* 0x0000001900067220 */ /* 0x040fe20000410000 */
[C---:B------:R-:W-:Y:S01]  /*1ec0*/  FMUL.FTZ R25, R0.reuse, R41 ;  /* 0x0000002900197220 */ /* 0x040fe20000410000 */
[----:B------:R-:W-:Y:S01]  /*1ed0*/  FMUL.FTZ R32, R0, R42 ;  /* 0x0000002a00207220 */ /* 0x000fe20000410000 */
[----:B------:R-:W-:-:S02]  /*1ee0*/  VIADD R41, R154, UR47 ;  /* 0x0000002f9a297c36 */ /* 0x000fc40008000000 */
[C---:B------:R-:W-:Y:S01]  /*1ef0*/  FMUL.FTZ R20, R0.reuse, R35 ;  /* 0x0000002300147220 */ /* 0x040fe20000410000 */
[----:B------:R-:W2:Y:S01]  /*1f00*/  MUFU.TANH R9, R9 ;  /* 0x0000000900097308 */ /* 0x000ea20000002400 */
[----:B------:R-:W-:Y:S02]  /*1f10*/  IMAD.U32 R42, RZ, RZ, UR46 ;  /* 0x0000002eff2a7e24 */ /* 0x000fe4000f8e00ff */
[C---:B------:R-:W-:Y:S01]  /*1f20*/  FMUL.FTZ R24, R0.reuse, R34 ;  /* 0x0000002200187220 */ /* 0x040fe20000410000 */
[C---:B------:R-:W-:Y:S01]  /*1f30*/  FMUL.FTZ R28, R0.reuse, R38 ;  /* 0x00000026001c7220 */ /* 0x040fe20000410000 */
[----:B0-----:R-:W-:Y:S01]  /*1f40*/  FMUL.FTZ R11, R0, R33 ;  /* 0x00000021000b7220 */ /* 0x001fe20000410000 */
[----:B------:R-:W-:Y:S02]  /*1f50*/  IMAD R41, R42, -0x80, R41 ;  /* 0xffffff802a297824 */ /* 0x000fe400078e0229 */
[C---:B------:R-:W-:Y:S01]  /*1f60*/  FMUL.FTZ R30, R0.reuse, R45 ;  /* 0x0000002d001e7220 */ /* 0x040fe20000410000 */
[C---:B------:R-:W-:Y:S01]  /*1f70*/  FMUL.FTZ R8, R0.reuse, R29 ;  /* 0x0000001d00087220 */ /* 0x040fe20000410000 */
[----:B------:R-:W0:Y:S01]  /*1f80*/  MUFU.TANH R7, R7 ;  /* 0x0000000700077308 */ /* 0x000e220000002400 */
[C---:B------:R-:W-:Y:S01]  /*1f90*/  FMUL.FTZ R21, R0.reuse, R36 ;  /* 0x0000002400157220 */ /* 0x040fe20000410000 */
[C---:B------:R-:W-:Y:S01]  /*1fa0*/  ISETP.GT.AND P4, PT, R41.reuse, RZ, PT ;  /* 0x000000ff2900720c */ /* 0x040fe20003f84270 */
[C---:B------:R-:W-:Y:S01]  /*1fb0*/  FMUL.FTZ R26, R0.reuse, R39 ;  /* 0x00000027001a7220 */ /* 0x040fe20000410000 */
[C---:B------:R-:W-:Y:S01]  /*1fc0*/  ISETP.GT.AND P5, PT, R41.reuse, 0x1, PT ;  /* 0x000000012900780c */ /* 0x040fe20003fa4270 */
[C---:B------:R-:W-:Y:S01]  /*1fd0*/  FMUL.FTZ R31, R0.reuse, R44 ;  /* 0x0000002c001f7220 */ /* 0x040fe20000410000 */
[C---:B------:R-:W-:Y:S01]  /*1fe0*/  ISETP.GT.AND P1, PT, R41.reuse, 0x8, PT ;  /* 0x000000082900780c */ /* 0x040fe20003f24270 */
[C---:B------:R-:W-:Y:S01]  /*1ff0*/  FMUL.FTZ R36, R0.reuse, R48 ;  /* 0x0000003000247220 */ /* 0x040fe20000410000 */
[----:B------:R-:W4:Y:S01]  /*2000*/  MUFU.TANH R14, R14 ;  /* 0x0000000e000e7308 */ /* 0x000f220000002400 */
[----:B------:R-:W-:Y:S01]  /*2010*/  ISETP.GT.AND P3, PT, R41, 0x10, PT ;  /* 0x000000102900780c */ /* 0x000fe20003f64270 */
[----:B------:R-:W-:Y:S01]  /*2020*/  FMUL.FTZ R29, R0, R43 ;  /* 0x0000002b001d7220 */ /* 0x000fe20000410000 */
[----:B-1----:R-:W-:Y:S01]  /*2030*/  FSEL R42, R10, -INF , P4 ;  /* 0xff8000000a2a7808 */ /* 0x002fe20002000000 */
[C---:B------:R-:W-:Y:S01]  /*2040*/  FMUL.FTZ R38, R0.reuse, R50 ;  /* 0x0000003200267220 */ /* 0x040fe20000410000 */
[----:B--2---:R-:W-:Y:S01]  /*2050*/  FSEL R45, R9, -INF , P5 ;  /* 0xff800000092d7808 */ /* 0x004fe20002800000 */
[C---:B------:R-:W-:Y:S01]  /*2060*/  FMUL.FTZ R35, R0.reuse, R49 ;  /* 0x0000003100237220 */ /* 0x040fe20000410000 */
[----:B------:R-:W-:Y:S01]  /*2070*/  ISETP.GT.AND P2, PT, R41, 0x9, PT ;  /* 0x000000092900780c */ /* 0x000fe20003f44270 */
[----:B------:R-:W1:Y:S01]  /*2080*/  MUFU.TANH R13, R13 ;  /* 0x0000000d000d7308 */ /* 0x000e620000002400 */
        /* <DEDUP_REMOVED lines=8> */
[----:B----4-:R-:W-:Y:S01]  /*2110*/  FSEL R44, R14, -INF , P1 ;  /* 0xff8000000e2c7808 */ /* 0x010fe20000800000 */
[C---:B------:R-:W-:Y:S01]  /*2120*/  FMUL.FTZ R88, R0.reuse, R54 ;  /* 0x0000003600587220 */ /* 0x040fe20000410000 */
[----:B------:R-:W-:Y:S01]  /*2130*/  ISETP.GT.AND P1, PT, R41, 0x19, PT ;  /* 0x000000192900780c */ /* 0x000fe20003f24270 */
[C---:B------:R-:W-:Y:S01]  /*2140*/  FMUL.FTZ R43, R0.reuse, R55 ;  /* 0x00000037002b7220 */ /* 0x040fe20000410000 */
[C---:B------:R-:W-:Y:S01]  /*2150*/  FMUL.FTZ R89, R0.reuse, R58 ;  /* 0x0000003a00597220 */ /* 0x040fe20000410000 */
[C---:B------:R-:W-:Y:S01]  /*2160*/  FMUL.FTZ R46, R0.reuse, R56 ;  /* 0x00000038002e7220 */ /* 0x040fe20000410000 */
[C---:B------:R-:W-:Y:S01]  /*2170*/  FMUL.FTZ R58, R0.reuse, R59 ;  /* 0x0000003b003a7220 */ /* 0x040fe20000410000 */
[----:B------:R-:W2:Y:S01]  /*2180*/  MUFU.TANH R12, R12 ;  /* 0x0000000c000c7308 */ /* 0x000ea20000002400 */
[----:B-1----:R-:W-:Y:S01]  /*2190*/  FSEL R9, R13, -INF , P3 ;  /* 0xff8000000d097808 */ /* 0x002fe20001800000 */
[----:B------:R-:W-:Y:S01]  /*21a0*/  FMUL.FTZ R91, R0, R62 ;  /* 0x0000003e005b7220 */ /* 0x000fe20000410000 */
[----:B------:R-:W-:Y:S01]  /*21b0*/  FMNMX.FTZ R13, R42, R45, !PT ;  /* 0x0000002d2a0d7209 */ /* 0x000fe20007810000 */
[C---:B------:R-:W-:Y:S01]  /*21c0*/  FMUL.FTZ R90, R0.reuse, R63 ;  /* 0x0000003f005a7220 */ /* 0x040fe20000410000 */
[C---:B------:R-:W-:Y:S01]  /*21d0*/  FMUL.FTZ R66, R0.reuse, R66 ;  /* 0x0000004200427220 */ /* 0x040fe20000410000 */
[C---:B------:R-:W-:Y:S01]  /*21e0*/  FMUL.FTZ R47, R0.reuse, R57 ;  /* 0x00000039002f7220 */ /* 0x040fe20000410000 */
[C---:B------:R-:W-:Y:S01]  /*21f0*/  FMUL.FTZ R57, R0.reuse, R61 ;  /* 0x0000003d00397220 */ /* 0x040fe20000410000 */
[----:B------:R-:W1:Y:S01]  /*2200*/  MUFU.TANH R15, R15 ;  /* 0x0000000f000f7308 */ /* 0x000e620000002400 */
[----:B0-----:R-:W-:Y:S01]  /*2210*/  FSEL R5, R5, -INF , P4 ;  /* 0xff80000005057808 */ /* 0x001fe20002000000 */
[C---:B------:R-:W-:Y:S01]  /*2220*/  FMUL.FTZ R61, R0.reuse, R65 ;  /* 0x00000041003d7220 */ /* 0x040fe20000410000 */
[----:B------:R-:W-:Y:S01]  /*2230*/  ISETP.GT.AND P4, PT, R41, 0x11, PT ;  /* 0x000000112900780c */ /* 0x000fe20003f84270 */
[C---:B------:R-:W-:Y:S01]  /*2240*/  FMUL.FTZ R65, R0.reuse, R67 ;  /* 0x0000004300417220 */ /* 0x040fe20000410000 */
[C---:B------:R-:W-:Y:S01]  /*2250*/  FMUL.FTZ R59, R0.reuse, R60 ;  /* 0x0000003c003b7220 */ /* 0x040fe20000410000 */
[C---:B------:R-:W-:Y:S01]  /*2260*/  FMUL.FTZ R62, R0.reuse, R68 ;  /* 0x00000044003e7220 */ /* 0x040fe20000410000 */
[----:B------:R-:W-:Y:S01]  /*2270*/  FMUL.FTZ R68, R0, R70 ;  /* 0x0000004600447220 */ /* 0x000fe20000410000 */
[----:B------:R-:W0:Y:S01]  /*2280*/  MUFU.TANH R20, R20 ;  /* 0x0000001400147308 */ /* 0x000e220000002400 */
[----:B--2---:R-:W-:Y:S01]  /*2290*/  FSEL R48, R12, -INF , P2 ;  /* 0xff8000000c307808 */ /* 0x004fe20001000000 */
[C---:B------:R-:W-:Y:S01]  /*22a0*/  FMUL.FTZ R60, R0.reuse, R69 ;  /* 0x00000045003c7220 */ /* 0x040fe20000410000 */
[C---:B------:R-:W-:Y:S01]  /*22b0*/  FMUL.FTZ R69, R0.reuse, R71 ;  /* 0x0000004700457220 */ /* 0x040fe20000410000 */
        /* <DEDUP_REMOVED lines=11> */
[----:B------:R-:W-:Y:S01]  /*2370*/  FMUL.FTZ R83, R0, R83 ;  /* 0x0000005300537220 */ /* 0x000fe20000410000 */
[----:B------:R-:W1:Y:S01]  /*2380*/  MUFU.TANH R6, R6 ;  /* 0x0000000600067308 */ /* 0x000e620000002400 */
[----:B0-----:R-:W-:Y:S01]  /*2390*/  FSEL R50, R20, -INF , P4 ;  /* 0xff80000014327808 */ /* 0x001fe20002000000 */
[----:B------:R-:W-:Y:S01]  /*23a0*/  FMUL.FTZ R86, R0, R86 ;  /* 0x0000005600567220 */ /* 0x000fe20000410000 */
[----:B------:R-:W-:Y:S01]  /*23b0*/  FMNMX.FTZ R20, R48, R15, !PT ;  /* 0x0000000f30147209 */ /* 0x000fe20007810000 */
[C---:B------:R-:W-:Y:S01]  /*23c0*/  FMUL.FTZ R76, R0.reuse, R76 ;  /* 0x0000004c004c7220 */ /* 0x040fe20000410000 */
[----:B------:R-:W-:Y:S01]  /*23d0*/  FMUL.FTZ R87, R0, R87 ;  /* 0x0000005700577220 */ /* 0x000fe20000410000 */
[----:B------:R-:W-:-:S02]  /*23e0*/  IMAD.U32 R72, RZ, RZ, UR17 ;  /* 0x00000011ff487e24 */ /* 0x000fc4000f8e00ff */
[----:B------:R-:W-:Y:S01]  /*23f0*/  FMUL.FTZ R77, R0, R77 ;  /* 0x0000004d004d7220 */ /* 0x000fe20000410000 */
[----:B------:R-:W0:Y:S01]  /*2400*/  MUFU.TANH R28, R28 ;  /* 0x0000001c001c7308 */ /* 0x000e220000002400 */
[----:B--2---:R-:W-:Y:S01]  /*2410*/  FSEL R49, R24, -INF , P3 ;  /* 0xff80000018317808 */ /* 0x004fe20001800000 */
[C---:B------:R-:W-:Y:S01]  /*2420*/  FMUL.FTZ R80, R0.reuse, R80 ;  /* 0x0000005000507220 */ /* 0x040fe20000410000 */
[----:B------:R-:W-:Y:S01]  /*2430*/  ISETP.GT.AND P3, PT, R41, 0x21, PT ;  /* 0x000000212900780c */ /* 0x000fe20003f64270 */
[C---:B------:R-:W-:Y:S01]  /*2440*/  FMUL.FTZ R81, R0.reuse, R81 ;  /* 0x0000005100517220 */ /* 0x040fe20000410000 */
[----:B------:R-:W-:Y:S01]  /*2450*/  FMNMX.FTZ R15, R49, R20, !PT ;  /* 0x00000014310f7209 */ /* 0x000fe20007810000 */
[C---:B------:R-:W-:Y:S01]  /*2460*/  FMUL.FTZ R84, R0.reuse, R84 ;  /* 0x0000005400547220 */ /* 0x040fe20000410000 */
[----:B------:R-:W-:Y:S01]  /*2470*/  FMUL.FTZ R85, R0, R85 ;  /* 0x0000005500557220 */ /* 0x000fe20000410000 */
[----:B------:R-:W2:Y:S01]  /*2480*/  MUFU.TANH R11, R11 ;  /* 0x0000000b000b7308 */ /* 0x000ea20000002400 */
[----:B-1----:R-:W-:-:S02]  /*2490*/  FSEL R6, R6, -INF , P5 ;  /* 0xff80000006067808 */ /* 0x002fc40002800000 */
[----:B------:R-:W-:Y:S02]  /*24a0*/  ISETP.GT.AND P5, PT, R41, 0x18, PT ;  /* 0x000000182900780c */ /* 0x000fe40003fa4270 */
[----:B------:R-:W-:-:S03]  /*24b0*/  FMNMX.FTZ R20, R50, R15, !PT ;  /* 0x0000000f32147209 */ /* 0x000fc60007810000 */
[----:B------:R-:W1:Y:S01]  /*24c0*/  MUFU.TANH R8, R8 ;  /* 0x0000000800087308 */ /* 0x000e620000002400 */
[----:B0-----:R-:W-:-:S07]  /*24d0*/  FSEL R51, R28, -INF , P5 ;  /* 0xff8000001c337808 */ /* 0x001fce0002800000 */
[----:B------:R-:W0:Y:S01]  /*24e0*/  MUFU.TANH R21, R21 ;  /* 0x0000001500157308 */ /* 0x000e220000002400 */
[----:B--2---:R-:W-:Y:S02]  /*24f0*/  FSEL R10, R11, -INF , P4 ;  /* 0xff8000000b0a7808 */ /* 0x004fe40002000000 */
[----:B------:R-:W-:-:S05]  /*2500*/  ISETP.GT.AND P4, PT, R41, 0x28, PT ;  /* 0x000000282900780c */ /* 0x000fca0003f84270 */
[----:B------:R-:W2:Y:S01]  /*2510*/  MUFU.TANH R26, R26 ;  /* 0x0000001a001a7308 */ /* 0x000ea20000002400 */
[----:B-1----:R-:W-:Y:S02]  /*2520*/  FSEL R8, R8, -INF , P2 ;  /* 0xff80000008087808 */ /* 0x002fe40001000000 */
[----:B------:R-:W-:-:S05]  /*2530*/  ISETP.GT.AND P2, PT, R41, 0x20, PT ;  /* 0x000000202900780c */ /* 0x000fca0003f44270 */
[----:B------:R-:W1:Y:S01]  /*2540*/  MUFU.TANH R32, R32 ;  /* 0x0000002000207308 */ /* 0x000e620000002400 */
[----:B0-----:R-:W-:Y:S02]  /*2550*/  FSEL R11, R21, -INF , P5 ;  /* 0xff800000150b7808 */ /* 0x001fe40002800000 */
[----:B------:R-:W-:Y:S02]  /*2560*/  FMNMX.FTZ R21, R51, R20, !PT ;  /* 0x0000001433157209 */ /* 0x000fe40007810000 */
[----:B------:R-:W-:-:S03]  /*2570*/  ISETP.GT.AND P5, PT, R41, 0x29, PT ;  /* 0x000000292900780c */ /* 0x000fc60003fa4270 */
[----:B------:R-:W0:Y:S01]  /*2580*/  MUFU.TANH R25, R25 ;  /* 0x0000001900197308 */ /* 0x000e220000002400 */
[----:B--2---:R-:W-:Y:S02]  /*2590*/  FSEL R52, R26, -INF , P1 ;  /* 0xff8000001a347808 */ /* 0x004fe40000800000 */
[----:B------:R-:W-:Y:S02]  /*25a0*/  ISETP.GT.AND P1, PT, R41, 0x30, PT ;  /* 0x000000302900780c */ /* 0x000fe40003f24270 */
[----:B------:R-:W-:-:S03]  /*25b0*/  FMNMX.FTZ R24, R52, R21, !PT ;  /* 0x0000001534187209 */ /* 0x000fc60007810000 */
[----:B------:R-:W2:Y:S01]  /*25c0*/  MUFU.TANH R29, R29 ;  /* 0x0000001d001d7308 */ /* 0x000ea20000002400 */
[----:B-1----:R-:W-:-:S07]  /*25d0*/  FSEL R53, R32, -INF , P2 ;  /* 0xff80000020357808 */ /* 0x002fce0001000000 */
[----:B------:R-:W1:Y:S01]  /*25e0*/  MUFU.TANH R34, R34 ;  /* 0x0000002200227308 */ /* 0x000e620000002400 */
[----:B0-----:R-:W-:Y:S02]  /*25f0*/  FSEL R14, R25, -INF , P3 ;  /* 0xff800000190e7808 */ /* 0x001fe40001800000 */
[----:B------:R-:W-:-:S05]  /*2600*/  FMNMX.FTZ R25, R53, R24, !PT ;  /* 0x0000001835197209 */ /* 0x000fca0007810000 */
        /* <DEDUP_REMOVED lines=8> */
[----:B------:R-:W-:Y:S02]  /*2690*/  FMNMX.FTZ R27, R55, R26, !PT ;  /* 0x0000001a371b7209 */ /* 0x000fe40007810000 */
[----:B------:R-:W-:-:S03]  /*26a0*/  ISETP.GT.AND P2, PT, R41, 0x31, PT ;  /* 0x000000312900780c */ /* 0x000fc60003f44270 */
[----:B------:R-:W0:Y:S01]  /*26b0*/  MUFU.TANH R37, R37 ;  /* 0x0000002500257308 */ /* 0x000e220000002400 */
[----:B--2---:R-:W-:-:S04]  /*26c0*/  FSEL R56, R33, -INF , P5 ;  /* 0xff80000021387808 */ /* 0x004fc80002800000 */
[----:B------:R-:W-:-:S03]  /*26d0*/  FMNMX.FTZ R27, R56, R27, !PT ;  /* 0x0000001b381b7209 */ /* 0x000fc60007810000 */
[----:B------:R-:W2:Y:S01]  /*26e0*/  MUFU.TANH R31, R31 ;  /* 0x0000001f001f7308 */ /* 0x000ea20000002400 */
[----:B-1----:R-:W-:-:S04]  /*26f0*/  FSEL R38, R38, -INF , P1 ;  /* 0xff80000026267808 */ /* 0x002fc80000800000 */
[----:B------:R-:W-:-:S03]  /*2700*/  FMNMX.FTZ R28, R38, R27, !PT ;  /* 0x0000001b261c7209 */ /* 0x000fc60007810000 */
[----:B------:R-:W1:Y:S01]  /*2710*/  MUFU.TANH R88, R88 ;  /* 0x0000005800587308 */ /* 0x000e620000002400 */
[----:B0-----:R-:W-:-:S04]  /*2720*/  FSEL R63, R37, -INF , P2 ;  /* 0xff800000253f7808 */ /* 0x001fc80001000000 */
[----:B------:R-:W-:-:S03]  /*2730*/  FMNMX.FTZ R29, R63, R28, !PT ;  /* 0x0000001c3f1d7209 */ /* 0x000fc60007810000 */
[----:B------:R-:W0:Y:S01]  /*2740*/  MUFU.TANH R30, R30 ;  /* 0x0000001e001e7308 */ /* 0x000e220000002400 */
[----:B--2---:R-:W-:Y:S02]  /*2750*/  FSEL R15, R31, -INF , P4 ;  /* 0xff8000001f0f7808 */ /* 0x004fe40002000000 */
[----:B------:R-:W-:-:S05]  /*2760*/  ISETP.GT.AND P4, PT, R41, 0x39, PT ;  /* 0x000000392900780c */ /* 0x000fca0003f84270 */
[----:B------:R-:W2:Y:S01]  /*2770*/  MUFU.TANH R43, R43 ;  /* 0x0000002b002b7308 */ /* 0x000ea20000002400 */
[----:B-1----:R-:W-:-:S07]  /*2780*/  FSEL R88, R88, -INF , P3 ;  /* 0xff80000058587808 */ /* 0x002fce0001800000 */
[----:B------:R-:W1:Y:S01]  /*2790*/  MUFU.TANH R36, R36 ;  /* 0x0000002400247308 */ /* 0x000e620000002400 */
[----:B0-----:R-:W-:Y:S02]  /*27a0*/  FSEL R20, R30, -INF , P5 ;  /* 0xff8000001e147808 */ /* 0x001fe40002800000 */
[----:B------:R-:W-:Y:S02]  /*27b0*/  ISETP.GT.AND P5, PT, R41, 0x40, PT ;  /* 0x000000402900780c */ /* 0x000fe40003fa4270 */
[----:B------:R-:W-:-:S03]  /*27c0*/  FMNMX.FTZ R30, R88, R29, !PT ;  /* 0x0000001d581e7209 */ /* 0x000fc60007810000 */
[----:B------:R-:W0:Y:S01]  /*27d0*/  MUFU.TANH R89, R89 ;  /* 0x0000005900597308 */ /* 0x000e220000002400 */
[----:B--2---:R-:W-:-:S04]  /*27e0*/  FSEL R43, R43, -INF , P4 ;  /* 0xff8000002b2b7808 */ /* 0x004fc80002000000 */
[----:B------:R-:W-:-:S03]  /*27f0*/  FMNMX.FTZ R30, R43, R30, !PT ;  /* 0x0000001e2b1e7209 */ /* 0x000fc60007810000 */
[----:B------:R-:W2:Y:S01]  /*2800*/  MUFU.TANH R35, R35 ;  /* 0x0000002300237308 */ /* 0x000ea20000002400 */
[----:B-1----:R-:W-:Y:S02]  /*2810*/  FSEL R21, R36, -INF , P1 ;  /* 0xff80000024157808 */ /* 0x002fe40000800000 */
[----:B------:R-:W-:-:S05]  /*2820*/  ISETP.GT.AND P1, PT, R41, 0x41, PT ;  /* 0x000000412900780c */ /* 0x000fca0003f24270 */
[----:B------:R-:W1:Y:S01]  /*2830*/  MUFU.TANH R58, R58 ;  /* 0x0000003a003a7308 */ /* 0x000e620000002400 */
[----:B0-----:R-:W-:-:S04]  /*2840*/  FSEL R89, R89, -INF , P5 ;  /* 0xff80000059597808 */ /* 0x001fc80002800000 */
[----:B------:R-:W-:-:S03]  /*2850*/  FMNMX.FTZ R31, R89, R30, !PT ;  /* 0x0000001e591f7209 */ /* 0x000fc60007810000 */
[----:B------:R-:W0:Y:S01]  /*2860*/  MUFU.TANH R40, R40 ;  /* 0x0000002800287308 */ /* 0x000e220000002400 */
[----:B--2---:R-:W-:Y:S02]  /*2870*/  FSEL R24, R35, -INF , P2 ;  /* 0xff80000023187808 */ /* 0x004fe40001000000 */
[----:B------:R-:W-:-:S05]  /*2880*/  ISETP.GT.AND P2, PT, R41, 0x48, PT ;  /* 0x000000482900780c */ /* 0x000fca0003f44270 */
[----:B------:R-:W2:Y:S01]  /*2890*/  MUFU.TANH R91, R91 ;  /* 0x0000005b005b7308 */ /* 0x000ea20000002400 */
[----:B-1----:R-:W-:-:S04]  /*28a0*/  FSEL R58, R58, -INF , P1 ;  /* 0xff8000003a3a7808 */ /* 0x002fc80000800000 */
[----:B------:R-:W-:-:S03]  /*28b0*/  FMNMX.FTZ R32, R58, R31, !PT ;  /* 0x0000001f3a207209 */ /* 0x000fc60007810000 */
[----:B------:R-:W1:Y:S01]  /*28c0*/  MUFU.TANH R39, R39 ;  /* 0x0000002700277308 */ /* 0x000e620000002400 */
[----:B0-----:R-:W-:Y:S02]  /*28d0*/  FSEL R25, R40, -INF , P3 ;  /* 0xff80000028197808 */ /* 0x001fe40001800000 */
[----:B------:R-:W-:-:S05]  /*28e0*/  ISETP.GT.AND P3, PT, R41, 0x49, PT ;  /* 0x000000492900780c */ /* 0x000fca0003f64270 */
        /* <DEDUP_REMOVED lines=49> */
[----:B-1----:R-:W-:Y:S02]  /*2c00*/  FSEL R34, R60, -INF , P2 ;  /* 0xff8000003c227808 */ /* 0x002fe40001000000 */
[----:B------:R-:W-:-:S05]  /*2c10*/  ISETP.GT.AND P2, PT, R41, 0x70, PT ;  /* 0x000000702900780c */ /* 0x000fca0003f44270 */
[----:B------:R-:W1:Y:S01]  /*2c20*/  MUFU.TANH R67, R67 ;  /* 0x0000004300437308 */ /* 0x000e620000002400 */
[----:B0-----:R-:W-:-:S04]  /*2c30*/  FSEL R60, R78, -INF , P5 ;  /* 0xff8000004e3c7808 */ /* 0x001fc80002800000 */
        /* <DEDUP_REMOVED lines=19> */
[----:B------:R-:W-:Y:S01]  /*2d70*/  MUFU.TANH R77, R77 ;  /* 0x0000004d004d7308 */ /* 0x000fe20000002400 */
[----:B--2---:R-:W-:-:S04]  /*2d80*/  FSEL R70, R86, -INF , P4 ;  /* 0xff80000056467808 */ /* 0x004fc80002000000 */
[----:B------:R-:W-:-:S03]  /*2d90*/  FMNMX.FTZ R39, R70, R39, !PT ;  /* 0x0000002746277209 */ /* 0x000fc60007810000 */
[----:B------:R-:W-:Y:S01]  /*2da0*/  MUFU.TANH R80, R80 ;  /* 0x0000005000507308 */ /* 0x000fe20000002400 */
[----:B-1----:R-:W-:-:S04]  /*2db0*/  FSEL R68, R68, -INF , P5 ;  /* 0xff80000044447808 */ /* 0x002fc80002800000 */
[----:B------:R-:W-:-:S03]  /*2dc0*/  FMNMX.FTZ R39, R68, R39, !PT ;  /* 0x0000002744277209 */ /* 0x000fc60007810000 */
[----:B------:R-:W0:Y:S02]  /*2dd0*/  MUFU.TANH R73, R81 ;  /* 0x0000005100497308 */ /* 0x000e240000002400 */
[----:B------:R-:W1:Y:S06]  /*2de0*/  SHFL.BFLY PT, R40, R39, 0x2, 0x1f ;  /* 0x0c401f0027287f89 */ /* 0x000e6c00000e0000 */
[----:B------:R-:W2:Y:S08]  /*2df0*/  MUFU.TANH R74, R84 ;  /* 0x00000054004a7308 */ /* 0x000eb00000002400 */
[----:B------:R-:W4:Y:S01]  /*2e00*/  MUFU.TANH R76, R85 ;  /* 0x00000055004c7308 */ /* 0x000f220000002400 */
[----:B0-----:R-:W-:-:S02]  /*2e10*/  FSEL R73, R73, -INF , P3 ;  /* 0xff80000049497808 */ /* 0x001fc40001800000 */
[----:B--2---:R-:W-:Y:S02]  /*2e20*/  FSEL R74, R74, -INF , P4 ;  /* 0xff8000004a4a7808 */ /* 0x004fe40002000000 */
[----:B-1----:R-:W-:-:S05]  /*2e30*/  FMNMX.FTZ R40, R39, R40, !PT ;  /* 0x0000002827287209 */ /* 0x002fca0007810000 */
[----:B------:R-:W0:Y:S01]  /*2e40*/  SHFL.BFLY PT, R65, R40, 0x1, 0x1f ;  /* 0x0c201f0028417f89 */ /* 0x000e2200000e0000 */
[----:B----4-:R-:W-:Y:S02]  /*2e50*/  FSEL R76, R76, -INF , P5 ;  /* 0xff8000004c4c7808 */ /* 0x010fe40002800000 */
[----:B0-----:R-:W-:-:S04]  /*2e60*/  FMNMX.FTZ R65, R40, R65, !PT ;  /* 0x0000004128417209 */ /* 0x001fc80007810000 */
[C---:B------:R-:W-:Y:S01]  /*2e70*/  FSETP.NEU.FTZ.AND P6, PT, R65.reuse, -INF , PT ;  /* 0xff8000004100780b */ /* 0x040fe20003fdd000 */
[----:B------:R-:W-:-:S05]  /*2e80*/  FFMA.FTZ R69, R65, R72, -8 ;  /* 0xc100000041457423 */ /* 0x000fca0000010048 */
[----:B------:R-:W-:Y:S02]  /*2e90*/  FSEL R69, R69, RZ, P6 ;  /* 0x000000ff45457208 */ /* 0x000fe40003000000 */
[----:B---3--:R-:W-:Y:S01]  /*2ea0*/  LOP3.LUT P6, RZ, R92, 0x7f, RZ, 0xc0, !PT ;  /* 0x0000007f5cff7812 */ /* 0x008fe200078cc0ff */
[----:B------:R-:W-:Y:S02]  /*2eb0*/  IMAD.MOV.U32 R92, RZ, RZ, R135 ;  /* 0x000000ffff5c7224 */ /* 0x000fe400078e0087 */
[----:B------:R-:W-:-:S01]  /*2ec0*/  FFMA.FTZ R39, R42, UR17, -R69 ;  /* 0x000000112a277c23 */ /* 0x000fc20008010845 */
[----:B------:R-:W-:Y:S01]  /*2ed0*/  FMNMX.FTZ R42, R5, R6, !PT ;  /* 0x00000006052a7209 */ /* 0x000fe20007810000 */
[----:B------:R-:W-:-:S01]  /*2ee0*/  FFMA.FTZ R40, R45, UR17, -R69 ;  /* 0x000000112d287c23 */ /* 0x000fc20008010845 */
[--C-:B------:R-:W-:Y:S01]  /*2ef0*/  FFMA.FTZ R41, R44, UR17, -R69.reuse ;  /* 0x000000112c297c23 */ /* 0x100fe20008010845 */
[----:B------:R-:W-:-:S01]  /*2f00*/  FFMA.FTZ R71, R48, UR17, -R69 ;  /* 0x0000001130477c23 */ /* 0x000fc20008010845 */
[----:B------:R-:W-:Y:S01]  /*2f10*/  FMNMX.FTZ R45, R7, R42, !PT ;  /* 0x0000002a072d7209 */ /* 0x000fe20007810000 */
[----:B------:R-:W-:-:S01]  /*2f20*/  FFMA.FTZ R72, R49, UR17, -R69 ;  /* 0x0000001131487c23 */ /* 0x000fc20008010845 */
[--C-:B------:R-:W-:Y:S01]  /*2f30*/  FFMA.FTZ R75, R51, UR17, -R69.reuse ;  /* 0x00000011334b7c23 */ /* 0x100fe20008010845 */
[----:B------:R0:W-:Y:S01]  /*2f40*/  MUFU.EX2 R42, R71 ;  /* 0x00000047002a7308 */ /* 0x0001e20000000800 */
[----:B------:R-:W-:Y:S01]  /*2f50*/  FMNMX.FTZ R44, R8, R45, !PT ;  /* 0x0000002d082c7209 */ /* 0x000fe20007810000 */
[--C-:B------:R-:W-:Y:S01]  /*2f60*/  FFMA.FTZ R79, R46, UR17, -R69.reuse ;  /* 0x000000112e4f7c23 */ /* 0x100fe20008010845 */
[----:B------:R-:W-:-:S01]  /*2f70*/  FFMA.FTZ R46, R47, UR17, -R69 ;  /* 0x000000112f2e7c23 */ /* 0x000fc20008010845 */
[--C-:B------:R-:W-:Y:S01]  /*2f80*/  FFMA.FTZ R47, R57, UR17, -R69.reuse ;  /* 0x00000011392f7c23 */ /* 0x100fe20008010845 */
[----:B------:R-:W-:Y:S01]  /*2f90*/  FMNMX.FTZ R45, R9, R44, !PT ;  /* 0x0000002c092d7209 */ /* 0x000fe20007810000 */
[--C-:B------:R-:W-:Y:S01]  /*2fa0*/  FFMA.FTZ R57, R59, UR17, -R69.reuse ;  /* 0x000000113b397c23 */ /* 0x100fe20008010845 */
[----:B------:R-:W-:-:S01]  /*2fb0*/  FFMA.FTZ R59, R60, UR17, -R69 ;  /* 0x000000113c3b7c23 */ /* 0x000fc20008010845 */
[----:B------:R1:W-:Y:S01]  /*2fc0*/  MUFU.EX2 R44, R72 ;  /* 0x00000048002c7308 */ /* 0x0003e20000000800 */
[----:B------:R-:W-:Y:S01]  /*2fd0*/  FMNMX.FTZ R48, R10, R45, !PT ;  /* 0x0000002d0a307209 */ /* 0x000fe20007810000 */
[--C-:B------:R-:W-:Y:S01]  /*2fe0*/  FFMA.FTZ R45, R50, UR17, -R69.reuse ;  /* 0x00000011322d7c23 */ /* 0x100fe20008010845 */
[----:B0-----:R-:W-:-:S01]  /*2ff0*/  FFMA.FTZ R71, R53, UR17, -R69 ;  /* 0x0000001135477c23 */ /* 0x001fc20008010845 */
[--C-:B------:R-:W-:Y:S01]  /*3000*/  FFMA.FTZ R60, R62, UR17, -R69.reuse ;  /* 0x000000113e3c7c23 */ /* 0x100fe20008010845 */
[----:B------:R-:W-:Y:S01]  /*3010*/  FMNMX.FTZ R49, R11, R48, !PT ;  /* 0x000000300b317209 */ /* 0x000fe20007810000 */
[--C-:B------:R-:W-:Y:S01]  /*3020*/  FFMA.FTZ R62, R64, UR17, -R69.reuse ;  /* 0x00000011403e7c23 */ /* 0x100fe20008010845 */
[----:B------:R-:W-:-:S01]  /*3030*/  FFMA.FTZ R38, R38, UR17, -R69 ;  /* 0x0000001126267c23 */ /* 0x000fc20008010845 */
[--C-:B------:R-:W-:Y:S01]  /*3040*/  FFMA.FTZ R88, R88, UR17, -R69.reuse ;  /* 0x0000001158587c23 */ /* 0x100fe20008010845 */
[----:B------:R-:W-:Y:S01]  /*3050*/  FMNMX.FTZ R48, R12, R49, !PT ;  /* 0x000000310c307209 */ /* 0x000fe20007810000 */
[--C-:B-1----:R-:W-:Y:S01]  /*3060*/  FFMA.FTZ R72, R55, UR17, -R69.reuse ;  /* 0x0000001137487c23 */ /* 0x102fe20008010845 */
[----:B------:R-:W-:-:S01]  /*3070*/  FFMA.FTZ R43, R43, UR17, -R69 ;  /* 0x000000112b2b7c23 */ /* 0x000fc20008010845 */
[--C-:B------:R-:W-:Y:S01]  /*3080*/  FFMA.FTZ R89, R89, UR17, -R69.reuse ;  /* 0x0000001159597c23 */ /* 0x100fe20008010845 */
[----:B------:R-:W-:Y:S01]  /*3090*/  FMNMX.FTZ R49, R13, R48, !PT ;  /* 0x000000300d317209 */ /* 0x000fe20007810000 */
[--C-:B------:R-:W-:Y:S01]  /*30a0*/  FFMA.FTZ R64, R70, UR17, -R69.reuse ;  /* 0x0000001146407c23 */ /* 0x100fe20008010845 */
[----:B------:R0:W-:Y:S02]  /*30b0*/  MUFU.EX2 R48, R75 ;  /* 0x0000004b00307308 */ /* 0x0001e40000000800 */
[----:B------:R-:W-:Y:S01]  /*30c0*/  FMNMX.FTZ R50, R14, R49, !PT ;  /* 0x000000310e327209 */ /* 0x000fe20007810000 */
[----:B------:R-:W-:-:S03]  /*30d0*/  FFMA.FTZ R49, R52, UR17, -R69 ;  /* 0x0000001134317c23 */ /* 0x000fc60008010845 */
[----:B------:R-:W-:Y:S02]  /*30e0*/  FMNMX.FTZ R51, R15, R50, !PT ;  /* 0x000000320f337209 */ /* 0x000fe40007810000 */
[----:B------:R-:W-:Y:S01]  /*30f0*/  MUFU.EX2 R39, R39 ;  /* 0x0000002700277308 */ /* 0x000fe20000000800 */
[----:B0-----:R-:W-:-:S01]  /*3100*/  FFMA.FTZ R75, R58, UR17, -R69 ;  /* 0x000000113a4b7c23 */ /* 0x001fc20008010845 */
[----:B------:R-:W-:Y:S01]  /*3110*/  FMNMX.FTZ R50, R20, R51, !PT ;  /* 0x0000003314327209 */ /* 0x000fe20007810000 */
[----:B------:R-:W-:-:S01]  /*3120*/  FFMA.FTZ R58, R66, UR17, -R69 ;  /* 0x00000011423a7c23 */ /* 0x000fc20008010845 */
[--C-:B------:R-:W-:Y:S01]  /*3130*/  FFMA.FTZ R66, R61, UR17, -R69.reuse ;  /* 0x000000113d427c23 */ /* 0x100fe20008010845 */
[----:B------:R-:W-:-:S01]  /*3140*/  FFMA.FTZ R61, R67, UR17, -R69 ;  /* 0x00000011433d7c23 */ /* 0x000fc20008010845 */
[----:B------:R-:W-:Y:S02]  /*3150*/  FMNMX.FTZ R51, R21, R50, !PT ;  /* 0x0000003215337209 */ /* 0x000fe40007810000 */
[----:B------:R-:W-:Y:S02]  /*3160*/  MUFU.EX2 R50, R71 ;  /* 0x0000004700327308 */ /* 0x000fe40000000800 */
[----:B------:R-:W-:Y:S01]  /*3170*/  FMNMX.FTZ R52, R24, R51, !PT ;  /* 0x0000003318347209 */ /* 0x000fe20007810000 */
[----:B------:R-:W-:-:S03]  /*3180*/  FFMA.FTZ R51, R54, UR17, -R69 ;  /* 0x0000001136337c23 */ /* 0x000fc60008010845 */
[----:B------:R-:W-:Y:S02]  /*3190*/  FMNMX.FTZ R53, R25, R52, !PT ;  /* 0x0000003419357209 */ /* 0x000fe40007810000 */
[----:B------:R-:W0:Y:S02]  /*31a0*/  MUFU.EX2 R40, R40 ;  /* 0x0000002800287308 */ /* 0x000e240000000800 */
[----:B------:R-:W-:-:S04]  /*31b0*/  FMNMX.FTZ R52, R26, R53, !PT ;  /* 0x000000351a347209 */ /* 0x000fc80007810000 */
[----:B------:R-:W-:Y:S02]  /*31c0*/  FMNMX.FTZ R53, R27, R52, !PT ;  /* 0x000000341b357209 */ /* 0x000fe40007810000 */
[----:B------:R-:W-:Y:S02]  /*31d0*/  MUFU.EX2 R52, R72 ;  /* 0x0000004800347308 */ /* 0x000fe40000000800 */
[----:B------:R-:W-:Y:S01]  /*31e0*/  FMNMX.FTZ R54, R28, R53, !PT ;  /* 0x000000351c367209 */ /* 0x000fe20007810000 */
[--C-:B------:R-:W-:Y:S01]  /*31f0*/  FFMA.FTZ R53, R56, UR17, -R69.reuse ;  /* 0x0000001138357c23 */ /* 0x100fe20008010845 */
[----:B------:R-:W-:Y:S01]  /*3200*/  FSEL R56, R77, -INF , P1 ;  /* 0xff8000004d387808 */ /* 0x000fe20000800000 */
[----:B------:R-:W-:Y:S01]  /*3210*/  FFMA.FTZ R77, R91, UR17, -R69 ;  /* 0x000000115b4d7c23 */ /* 0x000fe20008010845 */
[----:B------:R-:W-:Y:S01]  /*3220*/  FMNMX.FTZ R55, R29, R54, !PT ;  /* 0x000000361d377209 */ /* 0x000fe20007810000 */
[----:B------:R-:W-:Y:S01]  /*3230*/  IMAD.MOV.U32 R91, RZ, RZ, R135 ;  /* 0x000000ffff5b7224 */ /* 0x000fe200078e0087 */
[----:B------:R-:W1:Y:S01]  /*3240*/  MUFU.EX2 R41, R41 ;  /* 0x0000002900297308 */ /* 0x000e620000000800 */
[----:B0-----:R-:W-:-:S01]  /*3250*/  FADD.FTZ R82, R39, R40 ;  /* 0x0000002827527221 */ /* 0x001fc20000010000 */
[----:B------:R-:W-:-:S04]  /*3260*/  FMNMX.FTZ R55, R30, R55, !PT ;  /* 0x000000371e377209 */ /* 0x000fc80007810000 */
[----:B------:R-:W-:Y:S01]  /*3270*/  FMNMX.FTZ R54, R32, R55, !PT ;  /* 0x0000003720367209 */ /* 0x000fe20007810000 */
[----:B------:R-:W-:-:S01]  /*3280*/  FFMA.FTZ R55, R63, UR17, -R69 ;  /* 0x000000113f377c23 */ /* 0x000fc20008010845 */
[----:B------:R-:W-:Y:S02]  /*3290*/  MUFU.EX2 R45, R45 ;  /* 0x0000002d002d7308 */ /* 0x000fe40000000800 */
[----:B------:R-:W-:-:S04]  /*32a0*/  FMNMX.FTZ R54, R31, R54, !PT ;  /* 0x000000361f367209 */ /* 0x000fc80007810000 */
[----:B------:R-:W-:Y:S02]  /*32b0*/  FMNMX.FTZ R63, R33, R54, !PT ;  /* 0x00000036213f7209 */ /* 0x000fe40007810000 */
[----:B------:R-:W0:Y:S01]  /*32c0*/  MUFU.EX2 R49, R49 ;  /* 0x0000003100317308 */ /* 0x000e220000000800 */
[----:B-1----:R-:W-:Y:S02]  /*32d0*/  F2FP.SATFINITE.E4M3.F32.PACK_AB_MERGE_C R149, R42, R41, RZ ;  /* 0x000000292a95723e */ /* 0x002fe400048070ff */
[----:B------:R-:W-:Y:S02]  /*32e0*/  FMNMX.FTZ R54, R34, R63, !PT ;  /* 0x0000003f22367209 */ /* 0x000fe40007810000 */
[----:B------:R-:W-:Y:S02]  /*32f0*/  F2FP.SATFINITE.E4M3.F32.PACK_AB_MERGE_C R149, R40, R39, R149 ;  /* 0x000000272895723e */ /* 0x000fe40004807095 */
[----:B------:R-:W-:Y:S01]  /*3300*/  FMNMX.FTZ R63, R35, R54, !PT ;  /* 0x00000036233f7209 */ /* 0x000fe20007810000 */
[----:B------:R-:W-:Y:S03]  /*3310*/  MUFU.EX2 R51, R51 ;  /* 0x0000003300337308 */ /* 0x000fe60000000800 */
[----:B------:R-:W-:-:S02]  /*3320*/  FMNMX.FTZ R72, R36, R63, !PT ;  /* 0x0000003f24487209 */ /* 0x000fc40007810000 */
[----:B------:R-:W-:Y:S02]  /*3330*/  FSEL R63, R80, -INF , P2 ;  /* 0xff800000503f7808 */ /* 0x000fe40001000000 */
[----:B------:R-:W-:Y:S01]  /*3340*/  FMNMX.FTZ R71, R37, R72, !PT ;  /* 0x0000004825477209 */ /* 0x000fe20007810000 */
[----:B------:R-:W1:Y:S01]  /*3350*/  MUFU.EX2 R53, R53 ;  /* 0x0000003500357308 */ /* 0x000e620000000800 */
[----:B0-----:R-:W-:Y:S02]  /*3360*/  F2FP.SATFINITE.E4M3.F32.PACK_AB_MERGE_C R151, R49, R48, RZ ;  /* 0x000000303197723e */ /* 0x001fe400048070ff */
[----:B------:R-:W-:Y:S02]  /*3370*/  FMNMX.FTZ R72, R56, R71, !PT ;  /* 0x0000004738487209 */ /* 0x000fe40007810000 */
[----:B------:R-:W-:Y:S02]  /*3380*/  F2FP.SATFINITE.E4M3.F32.PACK_AB_MERGE_C R151, R45, R44, R151 ;  /* 0x0000002c2d97723e */ /* 0x000fe40004807097 */
[----:B------:R-:W-:Y:S01]  /*3390*/  FMNMX.FTZ R78, R63, R72, !PT ;  /* 0x000000483f4e7209 */ /* 0x000fe20007810000 */
[----:B------:R-:W-:Y:S03]  /*33a0*/  MUFU.EX2 R38, R38 ;  /* 0x0000002600267308 */ /* 0x000fe60000000800 */
[----:B------:R-:W-:Y:S01]  /*33b0*/  FMNMX.FTZ R71, R73, R78, !PT ;  /* 0x0000004e49477209 */ /* 0x000fe20007810000 */
[----:B------:R-:W-:Y:S01]  /*33c0*/  FFMA.FTZ R78, R90, UR17, -R69 ;  /* 0x000000115a4e7c23 */ /* 0x000fe20008010845 */
[----:B------:R-:W-:-:S02]  /*33d0*/  IMAD.MOV.U32 R90, RZ, RZ, R135 ;  /* 0x000000ffff5a7224 */ /* 0x000fc400078e0087 */
[----:B------:R-:W-:Y:S01]  /*33e0*/  FMNMX.FTZ R71, R74, R71, !PT ;  /* 0x000000474a477209 */ /* 0x000fe20007810000 */
[----:B------:R-:W-:Y:S01]  /*33f0*/  MUFU.EX2 R55, R55 ;  /* 0x0000003700377308 */ /* 0x000fe20000000800 */
[----:B-1----:R-:W-:Y:S02]  /*3400*/  F2FP.SATFINITE.E4M3.F32.PACK_AB_MERGE_C R137, R53, R52, RZ ;  /* 0x000000343589723e */ /* 0x002fe400048070ff */
[----:B------:R-:W-:Y:S02]  /*3410*/  FMNMX.FTZ R71, R76, R71, !PT ;  /* 0x000000474c477209 */ /* 0x000fe40007810000 */
[----:B------:R-:W-:-:S03]  /*3420*/  F2FP.SATFINITE.E4M3.F32.PACK_AB_MERGE_C R137, R51, R50, R137 ;  /* 0x000000323389723e */ /* 0x000fc60004807089 */
[----:B------:R-:W0:Y:S01]  /*3430*/  SHFL.BFLY PT, R80, R71, 0x2, 0x1f ;  /* 0x0c401f0047507f89 */ /* 0x000e2200000e0000 */
[----:B------:R1:W-:Y:S08]  /*3440*/  MUFU.EX2 R54, R88 ;  /* 0x0000005800367308 */ /* 0x0003f00000000800 */
[----:B------:R-:W2:Y:S01]  /*3450*/  MUFU.EX2 R43, R43 ;  /* 0x0000002b002b7308 */ /* 0x000ea20000000800 */
[----:B-1----:R-:W-:-:S07]  /*3460*/  IMAD.MOV.U32 R88, RZ, RZ, R135 ;  /* 0x000000ffff587224 */ /* 0x002fce00078e0087 */
[----:B------:R1:W-:Y:S01]  /*3470*/  MUFU.EX2 R72, R89 ;  /* 0x0000005900487308 */ /* 0x0003e20000000800 */
[----:B0-----:R-:W-:-:S07]  /*3480*/  FMNMX.FTZ R80, R71, R80, !PT ;  /* 0x0000005047507209 */ /* 0x001fce0007810000 */
[----:B------:R-:W-:Y:S01]  /*3490*/  MUFU.EX2 R75, R75 ;  /* 0x0000004b004b7308 */ /* 0x000fe20000000800 */
[----:B--2---:R-:W-:Y:S01]  /*34a0*/  F2FP.SATFINITE.E4M3.F32.PACK_AB_MERGE_C R139, R43, R54, RZ ;  /* 0x000000362b8b723e */ /* 0x004fe200048070ff */
[----:B-1----:R-:W-:Y:S01]  /*34b0*/  IMAD.MOV.U32 R89, RZ, RZ, R135 ;  /* 0x000000ffff597224 */ /* 0x002fe200078e0087 */
[----:B------:R-:W0:Y:S02]  /*34c0*/  SHFL.BFLY PT, R71, R80, 0x1, 0x1f ;  /* 0x0c201f0050477f89 */ /* 0x000e2400000e0000 */
[----:B------:R-:W-:-:S03]  /*34d0*/  F2FP.SATFINITE.E4M3.F32.PACK_AB_MERGE_C R139, R55, R38, R139 ;  /* 0x00000026378b723e */ /* 0x000fc6000480708b */
[----:B------:R-:W-:Y:S08]  /*34e0*/  MUFU.EX2 R77, R77 ;  /* 0x0000004d004d7308 */ /* 0x000ff00000000800 */
[----:B------:R-:W-:Y:S08]  /*34f0*/  MUFU.EX2 R78, R78 ;  /* 0x0000004e004e7308 */ /* 0x000ff00000000800 */
[----:B------:R-:W-:Y:S01]  /*3500*/  MUFU.EX2 R58, R58 ;  /* 0x0000003a003a7308 */ /* 0x000fe20000000800 */
[----:B0-----:R-:W-:Y:S01]  /*3510*/  FMNMX.FTZ R71, R80, R71, !PT ;  /* 0x0000004750477209 */ /* 0x001fe20007810000 */
[----:B------:R-:W-:-:S03]  /*3520*/  IMAD.U32 R80, RZ, RZ, UR17 ;  /* 0x00000011ff507e24 */ /* 0x000fc6000f8e00ff */
[C---:B------:R-:W-:Y:S01]  /*3530*/  FSETP.NEU.FTZ.AND P1, PT, R71.reuse, -INF , PT ;  /* 0xff8000004700780b */ /* 0x040fe20003f3d000 */
[----:B------:R-:W-:-:S01]  /*3540*/  FFMA.FTZ R67, R71, R80, -8 ;  /* 0xc100000047437423 */ /* 0x000fc20000010050 */
[----:B------:R-:W-:Y:S01]  /*3550*/  FFMA.FTZ R80, R68, UR17, -R69 ;  /* 0x0000001144507c23 */ /* 0x000fe20008010845 */
[----:B------:R-:W-:Y:S03]  /*3560*/  MUFU.EX2 R79, R79 ;  /* 0x0000004f004f7308 */ /* 0x000fe60000000800 */
[----:B------:R-:W-:Y:S02]  /*3570*/  FSEL R68, R67, RZ, P1 ;  /* 0x000000ff43447208 */ /* 0x000fe40000800000 */
[----:B------:R-:W-:-:S03]  /*3580*/  PLOP3.LUT P1, PT, PT, PT, UP0, 0x80, 0x0 ;  /* 0x000000000000781c */ /* 0x000fc60003f2f008 */
        /* <DEDUP_REMOVED lines=15> */
[----:B------:R-:W-:-:S01]  /*3680*/  FFMA.FTZ R21, R28, UR17, -R68 ;  /* 0x000000111c157c23 */ /* 0x000fc20008010844 */
[--C-:B------:R-:W-:Y:S01]  /*3690*/  FFMA.FTZ R12, R12, UR17, -R68.reuse ;  /* 0x000000110c0c7c23 */ /* 0x100fe20008010844 */
[----:B------:R-:W-:-:S01]  /*36a0*/  FFMA.FTZ R15, R15, UR17, -R68 ;  /* 0x000000110f0f7c23 */ /* 0x000fc20008010844 */
[--C-:B------:R-:W-:Y:S01]  /*36b0*/  FFMA.FTZ R30, R30, UR17, -R68.reuse ;  /* 0x000000111e1e7c23 */ /* 0x100fe20008010844 */
[----:B------:R-:W-:-:S01]  /*36c0*/  FFMA.FTZ R26, R29, UR17, -R68 ;  /* 0x000000111d1a7c23 */ /* 0x000fc20008010844 */
[--C-:B------:R-:W-:Y:S01]  /*36d0*/  FFMA.FTZ R31, R31, UR17, -R68.reuse ;  /* 0x000000111f1f7c23 */ /* 0x100fe20008010844 */
        /* <DEDUP_REMOVED lines=10> */
[----:B0-----:R-:W-:-:S01]  /*3780*/  FADD.FTZ R28, R5, R6 ;  /* 0x00000006051c7221 */ /* 0x001fc20000010000 */
[----:B------:R-:W-:-:S06]  /*3790*/  FFMA.FTZ R74, R74, UR17, -R68 ;  /* 0x000000114a4a7c23 */ /* 0x000fcc0008010844 */
[----:B------:R-:W0:Y:S08]  /*37a0*/  MUFU.EX2 R7, R7 ;  /* 0x0000000700077308 */ /* 0x000e300000000800 */
[----:B------:R-:W3:Y:S08]  /*37b0*/  MUFU.EX2 R8, R8 ;  /* 0x0000000800087308 */ /* 0x000ef00000000800 */
[----:B------:R4:W-:Y:S08]  /*37c0*/  MUFU.EX2 R67, R80 ;  /* 0x0000005000437308 */ /* 0x0009f00000000800 */
[----:B------:R5:W-:Y:S01]  /*37d0*/  MUFU.EX2 R81, R25 ;  /* 0x0000001900517308 */ /* 0x000be20000000800 */
[----:B----4-:R-:W-:-:S01]  /*37e0*/  FFMA.FTZ R80, R20, UR17, -R68 ;  /* 0x0000001114507c23 */ /* 0x010fc20008010844 */
[----:B------:R-:W-:Y:S01]  /*37f0*/  FFMA.FTZ R20, R27, UR17, -R68 ;  /* 0x000000111b147c23 */ /* 0x000fe20008010844 */
[----:B-1----:R-:W-:-:S01]  /*3800*/  FADD.FTZ R27, R69, R28 ;  /* 0x0000001c451b7221 */ /* 0x002fc20000010000 */
[----:B--2---:R-:W-:-:S03]  /*3810*/  F2FP.SATFINITE.E4M3.F32.PACK_AB_MERGE_C R69, R70, R69, RZ ;  /* 0x000000454645723e */ /* 0x004fc600048070ff */
[----:B------:R-:W-:Y:S01]  /*3820*/  FADD.FTZ R28, R70, R27 ;  /* 0x0000001b461c7221 */ /* 0x000fe20000010000 */
[----:B------:R-:W1:Y:S01]  /*3830*/  MUFU.EX2 R11, R11 ;  /* 0x0000000b000b7308 */ /* 0x000e620000000800 */
[----:B-----5:R-:W-:-:S01]  /*3840*/  FADD.FTZ R25, R41, R82 ;  /* 0x0000005229197221 */ /* 0x020fc20000010000 */
[----:B------:R-:W-:Y:S01]  /*3850*/  F2FP.SATFINITE.E4M3.F32.PACK_AB_MERGE_C R148, R6, R5, R69 ;  /* 0x000000050694723e */ /* 0x000fe20004807045 */
[----:B0-----:R-:W-:-:S02]  /*3860*/  FADD.FTZ R27, R7, R28 ;  /* 0x0000001c071b7221 */ /* 0x001fc40000010000 */
[----:B------:R-:W-:Y:S01]  /*3870*/  FADD.FTZ R83, R42, R25 ;  /* 0x000000192a537221 */ /* 0x000fe20000010000 */
[----:B------:R-:W-:Y:S02]  /*3880*/  @!P6 VIADD R25, R4, 0x19c40 ;  /* 0x00019c400419e836 */ /* 0x000fe40000000000 */
[----:B---3--:R-:W-:Y:S01]  /*3890*/  FADD.FTZ R28, R8, R27 ;  /* 0x0000001b081c7221 */ /* 0x008fe20000010000 */
[----:B------:R-:W0:Y:S01]  /*38a0*/  MUFU.EX2 R12, R12 ;  /* 0x0000000c000c7308 */ /* 0x000e220000000800 */
[----:B------:R-:W-:-:S01]  /*38b0*/  FADD.FTZ R82, R44, R83 ;  /* 0x000000532c527221 */ /* 0x000fc20000010000 */
[--C-:B------:R-:W-:Y:S01]  /*38c0*/  FFMA.FTZ R27, R35, UR17, -R68.reuse ;  /* 0x00000011231b7c23 */ /* 0x100fe20008010844 */
[----:B------:R-:W-:Y:S01]  /*38d0*/  @!P6 PRMT R25, RZ, 0x654, R25 ;  /* 0x00000654ff19e816 */ /* 0x000fe20000000019 */
[----:B------:R-:W-:Y:S01]  /*38e0*/  FFMA.FTZ R68, R76, UR17, -R68 ;  /* 0x000000114c447c23 */ /* 0x000fe20008010844 */
[----:B------:R-:W-:-:S02]  /*38f0*/  FADD.FTZ R83, R45, R82 ;  /* 0x000000522d537221 */ /* 0x000fc40000010000 */
[----:B------:R2:W-:Y:S01]  /*3900*/  @!P6 SYNCS.ARRIVE.TRANS64.RED.A1T0 RZ, [R25+URZ], RZ ;  /* 0x000000ff19ffe9a7 */ /* 0x0005e2000810043f */
[----:B------:R-:W3:Y:S08]  /*3910*/  MUFU.EX2 R9, R9 ;  /* 0x0000000900097308 */ /* 0x000ef00000000800 */
[----:B------:R-:W4:Y:S08]  /*3920*/  MUFU.EX2 R10, R10 ;  /* 0x0000000a000a7308 */ /* 0x000f300000000800 */
[----:B------:R5:W-:Y:S08]  /*3930*/  MUFU.EX2 R29, R30 ;  /* 0x0000001e001d7308 */ /* 0x000bf00000000800 */
[----:B------:R-:W4:Y:S01]  /*3940*/  MUFU.EX2 R15, R15 ;  /* 0x0000000f000f7308 */ /* 0x000f220000000800 */
[----:B-----5:R-:W-:-:S01]  /*3950*/  FADD.FTZ R30, R48, R83 ;  /* 0x00000053301e7221 */ /* 0x020fc20000010000 */
[----:B-1----:R-:W-:-:S03]  /*3960*/  FADD.FTZ R83, R11, R28 ;  /* 0x0000001c0b537221 */ /* 0x002fc60000010000 */
[----:B------:R-:W-:Y:S01]  /*3970*/  FADD.FTZ R85, R49, R30 ;  /* 0x0000001e31557221 */ /* 0x000fe20000010000 */
[----:B0-----:R-:W-:-:S02]  /*3980*/  FADD.FTZ R28, R12, R83 ;  /* 0x000000530c1c7221 */ /* 0x001fc40000010000 */
[----:B------:R-:W0:Y:S01]  /*3990*/  MUFU.EX2 R80, R80 ;  /* 0x0000005000507308 */ /* 0x000e220000000800 */
[----:B------:R-:W-:-:S04]  /*39a0*/  FADD.FTZ R30, R50, R85 ;  /* 0x00000055321e7221 */ /* 0x000fc80000010000 */
[----:B------:R-:W-:-:S03]  /*39b0*/  FADD.FTZ R35, R51, R30 ;  /* 0x0000001e33237221 */ /* 0x000fc60000010000 */
[----:B------:R-:W1:Y:S01]  /*39c0*/  MUFU.EX2 R13, R13 ;  /* 0x0000000d000d7308 */ /* 0x000e620000000800 */
[----:B------:R-:W-:-:S04]  /*39d0*/  FADD.FTZ R30, R52, R35 ;  /* 0x00000023341e7221 */ /* 0x000fc80000010000 */
[----:B------:R-:W-:-:S03]  /*39e0*/  FADD.FTZ R35, R53, R30 ;  /* 0x0000001e35237221 */ /* 0x000fc60000010000 */
[----:B--2---:R3:W-:Y:S01]  /*39f0*/  MUFU.EX2 R25, R31 ;  /* 0x0000001f00197308 */ /* 0x0047e20000000800 */
[----:B------:R-:W-:-:S04]  /*3a00*/  FADD.FTZ R30, R38, R35 ;  /* 0x00000023261e7221 */ /* 0x000fc80000010000 */
[----:B------:R-:W-:-:S03]  /*3a10*/  FADD.FTZ R35, R55, R30 ;  /* 0x0000001e37237221 */ /* 0x000fc60000010000 */
[----:B------:R-:W2:Y:S01]  /*3a20*/  MUFU.EX2 R14, R14 ;  /* 0x0000000e000e7308 */ /* 0x000ea20000000800 */
[----:B---3--:R-:W-:-:S01]  /*3a30*/  FADD.FTZ R31, R9, R28 ;  /* 0x0000001c091f7221 */ /* 0x008fc20000010000 */
[----:B------:R-:W-:-:S03]  /*3a40*/  FADD.FTZ R30, R54, R35 ;  /* 0x00000023361e7221 */ /* 0x000fc60000010000 */
[----:B----4-:R-:W-:Y:S01]  /*3a50*/  FADD.FTZ R28, R10, R31 ;  /* 0x0000001f0a1c7221 */ /* 0x010fe20000010000 */
[----:B------:R-:W-:-:S01]  /*3a60*/  FADD.FTZ R43, R43, R30 ;  /* 0x0000001e2b2b7221 */ /* 0x000fc20000010000 */
[----:B------:R-:W-:Y:S01]  /*3a70*/  F2FP.SATFINITE.E4M3.F32.PACK_AB_MERGE_C R30, R12, R11, RZ ;  /* 0x0000000b0c1e723e */ /* 0x000fe200048070ff */
[----:B------:R-:W3:Y:S01]  /*3a80*/  MUFU.EX2 R24, R24 ;  /* 0x0000001800187308 */ /* 0x000ee20000000800 */
[----:B------:R-:W-:-:S02]  /*3a90*/  FADD.FTZ R31, R15, R28 ;  /* 0x0000001c0f1f7221 */ /* 0x000fc40000010000 */
[----:B------:R-:W-:Y:S02]  /*3aa0*/  F2FP.SATFINITE.E4M3.F32.PACK_AB_MERGE_C R150, R8, R7, R30 ;  /* 0x000000070896723e */ /* 0x000fe4000480701e */
[----:B0-----:R-:W-:-:S01]  /*3ab0*/  FADD.FTZ R28, R80, R31 ;  /* 0x0000001f501c7221 */ /* 0x001fc20000010000 */
[----:B------:R-:W-:Y:S02]  /*3ac0*/  F2FP.SATFINITE.E4M3.F32.PACK_AB_MERGE_C R80, R80, R15, RZ ;  /* 0x0000000f5050723e */ /* 0x000fe400048070ff */
[----:B------:R-:W0:Y:S01]  /*3ad0*/  MUFU.EX2 R20, R20 ;  /* 0x0000001400147308 */ /* 0x000e220000000800 */
[----:B-1----:R-:W-:-:S01]  /*3ae0*/  FADD.FTZ R31, R13, R28 ;  /* 0x0000001c0d1f7221 */ /* 0x002fc20000010000 */
[----:B------:R-:W-:-:S03]  /*3af0*/  F2FP.SATFINITE.E4M3.F32.PACK_AB_MERGE_C R136, R10, R9, R80 ;  /* 0x000000090a88723e */ /* 0x000fc60004807050 */
[----:B--2---:R-:W-:-:S03]  /*3b00*/  FADD.FTZ R31, R14, R31 ;  /* 0x0000001f0e1f7221 */ /* 0x004fc60000010000 */
[----:B------:R-:W1:Y:S01]  /*3b10*/  MUFU.EX2 R21, R21 ;  /* 0x0000001500157308 */ /* 0x000e620000000800 */
[----:B---3--:R-:W-:-:S04]  /*3b20*/  FADD.FTZ R28, R24, R31 ;  /* 0x0000001f181c7221 */ /* 0x008fc80000010000 */
[----:B------:R-:W-:Y:S01]  /*3b30*/  FADD.FTZ R31, R81, R28 ;  /* 0x0000001c511f7221 */ /* 0x000fe20000010000 */
[----:B------:R-:W-:-:S01]  /*3b40*/  FADD.FTZ R28, R72, R43 ;  /* 0x0000002b481c7221 */ /* 0x000fc20000010000 */
[----:B------:R-:W-:Y:S01]  /*3b50*/  F2FP.SATFINITE.E4M3.F32.PACK_AB_MERGE_C R81, R81, R24, RZ ;  /* 0x000000185151723e */ /* 0x000fe200048070ff */
[----:B------:R-:W2:Y:S01]  /*3b60*/  MUFU.EX2 R26, R26 ;  /* 0x0000001a001a7308 */ /* 0x000ea20000000800 */
[----:B0-----:R-:W-:-:S01]  /*3b70*/  FADD.FTZ R12, R20, R31 ;  /* 0x0000001f140c7221 */ /* 0x001fc20000010000 */
[----:B------:R-:W-:Y:S01]  /*3b80*/  FADD.FTZ R28, R75, R28 ;  /* 0x0000001c4b1c7221 */ /* 0x000fe20000010000 */
[----:B------:R-:W-:-:S03]  /*3b90*/  F2FP.SATFINITE.E4M3.F32.PACK_AB_MERGE_C R138, R14, R13, R81 ;  /* 0x0000000d0e8a723e */ /* 0x000fc60004807051 */
[----:B------:R-:W-:Y:S01]  /*3ba0*/  FADD.FTZ R15, R77, R28 ;  /* 0x0000001c4d0f7221 */ /* 0x000fe20000010000 */
[----:B------:R-:W-:Y:S01]  /*3bb0*/  F2FP.SATFINITE.E4M3.F32.PACK_AB_MERGE_C R77, R78, R77, RZ ;  /* 0x0000004d4e4d723e */ /* 0x000fe200048070ff */
[----:B------:R-:W0:Y:S01]  /*3bc0*/  MUFU.EX2 R4, R32 ;  /* 0x0000002000047308 */ /* 0x000e220000000800 */
[----:B-1----:R-:W-:-:S01]  /*3bd0*/  FADD.FTZ R11, R21, R12 ;  /* 0x0000000c150b7221 */ /* 0x002fc20000010000 */
[----:B------:R-:W-:Y:S01]  /*3be0*/  FADD.FTZ R15, R78, R15 ;  /* 0x0000000f4e0f7221 */ /* 0x000fe20000010000 */
[----:B------:R-:W-:-:S03]  /*3bf0*/  F2FP.SATFINITE.E4M3.F32.PACK_AB_MERGE_C R141, R75, R72, R77 ;  /* 0x000000484b8d723e */ /* 0x000fc6000480704d */
[----:B------:R-:W-:Y:S02]  /*3c00*/  FADD.FTZ R24, R58, R15 ;  /* 0x0000000f3a187221 */ /* 0x000fe40000010000 */
[----:B------:R-:W1:Y:S01]  /*3c10*/  MUFU.EX2 R46, R46 ;  /* 0x0000002e002e7308 */ /* 0x000e620000000800 */
[----:B--2---:R-:W-:-:S01]  /*3c20*/  FADD.FTZ R12, R26, R11 ;  /* 0x0000000b1a0c7221 */ /* 0x004fc20000010000 */
[----:B------:R-:W-:Y:S01]  /*3c30*/  F2FP.SATFINITE.E4M3.F32.PACK_AB_MERGE_C R28, R29, R26, RZ ;  /* 0x0000001a1d1c723e */ /* 0x000fe200048070ff */
[----:B------:R-:W-:-:S02]  /*3c40*/  FADD.FTZ R11, R79, R24 ;  /* 0x000000184f0b7221 */ /* 0x000fc40000010000 */
[----:B------:R-:W-:Y:S01]  /*3c50*/  FADD.FTZ R29, R29, R12 ;  /* 0x0000000c1d1d7221 */ /* 0x000fe20000010000 */
[----:B------:R-:W-:Y:S02]  /*3c60*/  F2FP.SATFINITE.E4M3.F32.PACK_AB_MERGE_C R140, R21, R20, R28 ;  /* 0x00000014158c723e */ /* 0x000fe4000480701c */
[----:B------:R-:W2:Y:S01]  /*3c70*/  MUFU.EX2 R33, R33 ;  /* 0x0000002100217308 */ /* 0x000ea20000000800 */
[----:B0-----:R-:W-:-:S04]  /*3c80*/  FADD.FTZ R12, R4, R29 ;  /* 0x0000001d040c7221 */ /* 0x001fc80000010000 */
[----:B------:R-:W-:-:S03]  /*3c90*/  FADD.FTZ R24, R25, R12 ;  /* 0x0000000c19187221 */ /* 0x000fc60000010000 */
[----:B------:R-:W0:Y:S01]  /*3ca0*/  MUFU.EX2 R34, R34 ;  /* 0x0000002200227308 */ /* 0x000e220000000800 */
[----:B-1----:R-:W-:-:S07]  /*3cb0*/  FADD.FTZ R26, R46, R11 ;  /* 0x0000000b2e1a7221 */ /* 0x002fce0000010000 */
[----:B------:R-:W1:Y:S01]  /*3cc0*/  MUFU.EX2 R47, R47 ;  /* 0x0000002f002f7308 */ /* 0x000e620000000800 */
[----:B--2---:R-:W-:-:S07]  /*3cd0*/  FADD.FTZ R11, R33, R24 ;  /* 0x00000018210b7221 */ /* 0x004fce0000010000 */
[----:B------:R-:W-:Y:S01]  /*3ce0*/  MUFU.EX2 R59, R59 ;  /* 0x0000003b003b7308 */ /* 0x000fe20000000800 */
[C---:B0-----:R-:W-:Y:S01]  /*3cf0*/  F2FP.SATFINITE.E4M3.F32.PACK_AB_MERGE_C R33, R34.reuse, R33, RZ ;  /* 0x000000212221723e */ /* 0x041fe200048070ff */
[----:B------:R-:W-:-:S03]  /*3d00*/  FADD.FTZ R34, R34, R11 ;  /* 0x0000000b22227221 */ /* 0x000fc60000010000 */
[----:B------:R-:W-:-:S03]  /*3d10*/  F2FP.SATFINITE.E4M3.F32.PACK_AB_MERGE_C R142, R25, R4, R33 ;  /* 0x00000004198e723e */ /* 0x000fc60004807021 */
[----:B------:R-:W0:Y:S01]  /*3d20*/  MUFU.EX2 R60, R60 ;  /* 0x0000003c003c7308 */ /* 0x000e220000000800 */
[----:B-1----:R-:W-:-:S01]  /*3d30*/  FADD.FTZ R26, R47, R26 ;  /* 0x0000001a2f1a7221 */ /* 0x002fc20000010000 */
        /* <DEDUP_REMOVED lines=16> */
[----:B------:R-:W1:Y:S01]  /*3e40*/  MUFU.EX2 R61, R61 ;  /* 0x0000003d003d7308 */ /* 0x000e620000000800 */
[----:B--2---:R-:W-:-:S07]  /*3e50*/  FADD.FTZ R5, R37, R6 ;  /* 0x0000000625057221 */ /* 0x004fce0000010000 */
[----:B------:R-:W2:Y:S01]  /*3e60*/  MUFU.EX2 R63, R63 ;  /* 0x0000003f003f7308 */ /* 0x000ea20000000800 */
[C---:B0-----:R-:W-:Y:S01]  /*3e70*/  F2FP.SATFINITE.E4M3.F32.PACK_AB_MERGE_C R37, R56.reuse, R37, RZ ;  /* 0x000000253825723e */ /* 0x041fe200048070ff */
[----:B------:R-:W-:-:S03]  /*3e80*/  FADD.FTZ R56, R56, R5 ;  /* 0x0000000538387221 */ /* 0x000fc60000010000 */
[----:B------:R-:W-:-:S03]  /*3e90*/  F2FP.SATFINITE.E4M3.F32.PACK_AB_MERGE_C R144, R36, R27, R37 ;  /* 0x0000001b2490723e */ /* 0x000fc60004807025 */
[----:B------:R-:W0:Y:S01]  /*3ea0*/  MUFU.EX2 R62, R62 ;  /* 0x0000003e003e7308 */ /* 0x000e220000000800 */
[----:B-1----:R-:W-:-:S07]  /*3eb0*/  FADD.FTZ R7, R61, R60 ;  /* 0x0000003c3d077221 */ /* 0x002fce0000010000 */
[----:B------:R-:W1:Y:S01]  /*3ec0*/  MUFU.EX2 R12, R73 ;  /* 0x00000049000c7308 */ /* 0x000e620000000800 */
[----:B--2---:R-:W-:-:S07]  /*3ed0*/  FADD.FTZ R5, R63, R56 ;  /* 0x000000383f057221 */ /* 0x004fce0000010000 */
[----:B------:R-:W2:Y:S01]  /*3ee0*/  MUFU.EX2 R64, R64 ;  /* 0x0000004000407308 */ /* 0x000ea20000000800 */
[----:B0-----:R-:W-:-:S07]  /*3ef0*/  FADD.FTZ R7, R62, R7 ;  /* 0x000000073e077221 */ /* 0x001fce0000010000 */
[----:B------:R-:W-:Y:S01]  /*3f00*/  MUFU.EX2 R74, R74 ;  /* 0x0000004a004a7308 */ /* 0x000fe20000000800 */
[----:B-1----:R-:W-:-:S07]  /*3f10*/  FADD.FTZ R5, R12, R5 ;  /* 0x000000050c057221 */ /* 0x002fce0000010000 */
[----:B------:R-:W0:Y:S01]  /*3f20*/  MUFU.EX2 R11, R68 ;  /* 0x00000044000b7308 */ /* 0x000e220000000800 */
[----:B--2---:R-:W-:Y:S01]  /*3f30*/  F2FP.SATFINITE.E4M3.F32.PACK_AB_MERGE_C R6, R67, R64, RZ ;  /* 0x000000404306723e */ /* 0x004fe200048070ff */
[----:B------:R-:W-:-:S03]  /*3f40*/  FADD.FTZ R64, R64, R7 ;  /* 0x0000000740407221 */ /* 0x000fc60000010000 */
[----:B------:R-:W-:Y:S02]  /*3f50*/  F2FP.SATFINITE.E4M3.F32.PACK_AB_MERGE_C R147, R62, R61, R6 ;  /* 0x0000003d3e93723e */ /* 0x000fe40004807006 */
[----:B0-----:R-:W-:Y:S01]  /*3f60*/  F2FP.SATFINITE.E4M3.F32.PACK_AB_MERGE_C R4, R11, R74, RZ ;  /* 0x0000004a0b04723e */ /* 0x001fe200048070ff */
[----:B------:R-:W-:Y:S01]  /*3f70*/  FADD.FTZ R74, R74, R5 ;  /* 0x000000054a4a7221 */ /* 0x000fe20000010000 */
[----:B------:R-:W-:-:S02]  /*3f80*/  FADD.FTZ R5, R67, R64 ;  /* 0x0000004043057221 */ /* 0x000fc40000010000 */
[----:B------:R-:W-:Y:S01]  /*3f90*/  F2FP.SATFINITE.E4M3.F32.PACK_AB_MERGE_C R146, R12, R63, R4 ;  /* 0x0000003f0c92723e */ /* 0x000fe20004807004 */
[----:B------:R-:W-:-:S01]  /*3fa0*/  FADD.FTZ R7, R11, R74 ;  /* 0x0000004a0b077221 */ /* 0x000fc20000010000 */
        /* <DEDUP_REMOVED lines=31> */
.L_x_154:
[----:B------:R-:W-:-:S04]  /*41a0*/  UISETP.NE.AND UP0, UPT, UR19, 0x1, UPT ;  /* 0x000000011300788c */ /* 0x000fc8000bf05270 */
[----:B------:R-:W-:-:S04]  /*41b0*/  USEL UR37, URZ, 0x1, UP0 ;  /* 0x000000013f257887 */ /* 0x000fc80008000000 */
[----:B------:R-:W-:Y:S01]  /*41c0*/  ULOP3.LUT UR37, UR18, UR37, URZ, 0x3c, !UPT ;  /* 0x0000002512257292 */ /* 0x000fe2000f8e3c3f */
[----:B------:R-:W-:Y:S11]  /*41d0*/  @!P0 BRA `(.L_x_145) ;  /* 0x0000000000048947 */ /* 0x000ff60003800000 */
[----:B------:R-:W-:Y:S01]  /*41e0*/  BPT.TRAP 0x1 ;  /* 0x000000040000795c */ /* 0x000fe20000300000 */
.L_x_145:
[----:B------:R-:W0:Y:S01]  /*41f0*/  S2UR UR6, SR_CgaCtaId ;  /* 0x00000000000679c3 */ /* 0x000e220000008800 */
[----:B------:R-:W-:Y:S01]  /*4200*/  UIADD3 UR36, UR19, 0x1, URZ ;  /* 0x0000000113247890 */ /* 0x000fe2000fffe03f */
[----:B------:R-:W-:Y:S01]  /*4210*/  MOV R2, 0x400 ;  /* 0x0000040000027802 */ /* 0x000fe20000000f00 */
[----:B------:R-:W-:Y:S02]  /*4220*/  IMAD.U32 R9, RZ, RZ, UR37 ;  /* 0x00000025ff097e24 */ /* 0x000fe4000f8e00ff */
[----:B------:R-:W-:-:S03]  /*4230*/  UISETP.NE.AND UP0, UPT, UR36, 0x2, UPT ;  /* 0x000000022400788c */ /* 0x000fc6000bf05270 */
[----:B------:R-:W-:Y:S01]  /*4240*/  SHF.L.U32 R9, R9, 0x1f, RZ ;  /* 0x0000001f09097819 */ /* 0x000fe200000006ff */
[----:B------:R-:W-:-:S06]  /*4250*/  USEL UR36, UR36, URZ, UP0 ;  /* 0x0000003f24247287 */ /* 0x000fcc0008000000 */
[----:B------:R-:W-:Y:S02]  /*4260*/  IMAD.U32 R11, RZ, RZ, UR36 ;  /* 0x00000024ff0b7e24 */ /* 0x000fe4000f8e00ff */
[----:B0-----:R-:W-:-:S05]  /*4270*/  IMAD.U32 R3, RZ, RZ, UR6 ;  /* 0x00000006ff037e24 */ /* 0x001fca000f8e00ff */
[----:B------:R-:W-:-:S05]  /*4280*/  LEA R2, R3, R2, 0x18 ;  /* 0x0000000203027211 */ /* 0x000fca00078ec0ff */
[----:B------:R-:W-:-:S04]  /*4290*/  IMAD R6, R11, 0x8, R2 ;  /* 0x000000080b067824 */ /* 0x000fc800078e0202 */
[----:B------:R0:W1:Y:S01]  /*42a0*/  SYNCS.PHASECHK.TRANS64.TRYWAIT P1, [R6+URZ+0x19c30], R9 ;  /* 0x019c3009060075a7 */ /* 0x000062000802017f */
[----:B------:R-:W-:Y:S05]  /*42b0*/  @!P0 BRA `(.L_x_146) ;  /* 0x0000000000048947 */ /* 0x000fea0003800000 */
[----:B------:R-:W-:Y:S01]  /*42c0*/  BPT.TRAP 0x1 ;  /* 0x000000040000795c */ /* 0x000fe20000300000 */
.L_x_146:
[----:B-1----:R-:W-:Y:S05]  /*42d0*/  @P1 BRA `(.L_x_147) ;  /* 0x0000000000081947 */ /* 0x002fea0003800000 */
[----:B------:R-:W1:Y:S02]  /*42e0*/  SYNCS.PHASECHK.TRANS64.TRYWAIT P1, [R6+URZ+0x19c30], R9 ;  /* 0x019c3009060075a7 */ /* 0x000e64000802017f */
[----:B-1----:R-:W-:Y:S05]  /*42f0*/  @!P1 BRA `(.L_x_148) ;  /* 0x0000009c00c89947 */ /* 0x002fea0003800000 */
.L_x_147:
        /* <DEDUP_REMOVED lines=17> */
.L_x_149:
[----:B------:R-:W-:Y:S01]  /*4410*/  R2UR UR11, R2 ;  /* 0x00000000020b72ca */ /* 0x000fe200000e0000 */
[----:B01----:R-:W-:-:S05]  /*4420*/  IMAD.U32 R9, RZ, RZ, UR18 ;  /* 0x00000012ff097e24 */ /* 0x003fca000f8e00ff */
[----:B------:R-:W-:-:S07]  /*4430*/  SHF.L.U32 R9, R9, 0x1f, RZ ;  /* 0x0000001f09097819 */ /* 0x000fce00000006ff */
[----:B------:R-:W-:-:S09]  /*4440*/  ULEA UR11, UR19, UR11, 0x3 ;  /* 0x0000000b130b7291 */ /* 0x000fd2000f8e183f */
[----:B------:R0:W1:Y:S01]  /*4450*/  SYNCS.PHASECHK.TRANS64.TRYWAIT P1, [UR11+0x19c50], R9 ;  /* 0x019c5009ff0075a7 */ /* 0x000062000802014b */
[----:B------:R-:W-:Y:S05]  /*4460*/  @!P0 BRA `(.L_x_150) ;  /* 0x0000000000048947 */ /* 0x000fea0003800000 */
[----:B------:R-:W-:Y:S01]  /*4470*/  BPT.TRAP 0x1 ;  /* 0x000000040000795c */ /* 0x000fe20000300000 */
.L_x_150:
[----:B-1----:R-:W-:Y:S05]  /*4480*/  @P1 BRA `(.L_x_151) ;  /* 0x0000000000081947 */ /* 0x002fea0003800000 */
[----:B------:R-:W1:Y:S02]  /*4490*/  SYNCS.PHASECHK.TRANS64.TRYWAIT P1, [UR11+0x19c50], R9 ;  /* 0x019c5009ff0075a7 */ /* 0x000e64000802014b */
[----:B-1----:R-:W-:Y:S05]  /*44a0*/  @!P1 BRA `(.L_x_152) ;  /* 0x0000009c00709947 */ /* 0x002fea0003800000 */
.L_x_151:
[----:B------:R-:W-:Y:S01]  /*44b0*/  R2UR UR6, R2 ;  /* 0x00000000020672ca */ /* 0x000fe200000e0000 */
[C---:B01----:R-:W-:Y:S01]  /*44c0*/  FMUL.FTZ R9, R0.reuse, R24 ;  /* 0x0000001800097220 */ /* 0x043fe20000410000 */
[----:B------:R-:W-:Y:S01]  /*44d0*/  WARPGROUP.ARRIVE ;  /* 0x00000000000079c5 */ /* 0x000fe20000000000 */
[C---:B------:R-:W-:Y:S01]  /*44e0*/  FMUL.FTZ R11, R0.reuse, R26 ;  /* 0x0000001a000b7220 */ /* 0x040fe20000410000 */
[C---:B------:R-:W-:Y:S01]  /*44f0*/  FMUL.FTZ R10, R0.reuse, R25 ;  /* 0x00000019000a7220 */ /* 0x040fe20000410000 */
[----:B------:R-:W-:Y:S01]  /*4500*/  UMOV UR7, 0x40000040 ;  /* 0x4000004000077882 */ /* 0x000fe20000000000 */
[C---:B------:R-:W-:Y:S01]  /*4510*/  FMUL.FTZ R12, R0.reuse, R27 ;  /* 0x0000001b000c7220 */ /* 0x040fe20000410000 */
[----:B------:R-:W0:Y:S01]  /*4520*/  MUFU.TANH R9, R9 ;  /* 0x0000000900097308 */ /* 0x000e220000002400 */
[C---:B------:R-:W-:Y:S01]  /*4530*/  FMUL.FTZ R13, R0.reuse, R28 ;  /* 0x0000001c000d7220 */ /* 0x040fe20000410000 */
[C---:B------:R-:W-:Y:S01]  /*4540*/  FMUL.FTZ R15, R0.reuse, R30 ;  /* 0x0000001e000f7220 */ /* 0x040fe20000410000 */
[C---:B------:R-:W-:Y:S01]  /*4550*/  FMUL.FTZ R14, R0.reuse, R29 ;  /* 0x0000001d000e7220 */ /* 0x040fe20000410000 */
[C---:B------:R-:W-:Y:S01]  /*4560*/  FMUL.FTZ R20, R0.reuse, R31 ;  /* 0x0000001f00147220 */ /* 0x040fe20000410000 */
[C---:B------:R-:W-:Y:S01]  /*4570*/  FMUL.FTZ R21, R0.reuse, R32 ;  /* 0x0000002000157220 */ /* 0x040fe20000410000 */
[----:B------:R-:W-:Y:S01]  /*4580*/  UIADD3 UR6, UR6, 0x3000, URZ ;  /* 0x0000300006067890 */ /* 0x000fe2000fffe03f */
[C---:B------:R-:W-:Y:S01]  /*4590*/  FMUL.FTZ R25, R0.reuse, R34 ;  /* 0x0000002200197220 */ /* 0x040fe20000410000 */
[----:B------:R-:W1:Y:S01]  /*45a0*/  MUFU.TANH R11, R11 ;  /* 0x0000000b000b7308 */ /* 0x000e620000002400 */
[C---:B------:R-:W-:Y:S01]  /*45b0*/  FMUL.FTZ R29, R0.reuse, R38 ;  /* 0x00000026001d7220 */ /* 0x040fe20000410000 */
[----:B------:R-:W-:Y:S01]  /*45c0*/  USHF.R.U32.HI UR6, URZ, 0x4, UR6 ;  /* 0x000000043f067899 */ /* 0x000fe20008011606 */
[C---:B------:R-:W-:Y:S01]  /*45d0*/  FMUL.FTZ R24, R0.reuse, R33 ;  /* 0x0000002100187220 */ /* 0x040fe20000410000 */
[C---:B------:R-:W-:Y:S01]  /*45e0*/  FMUL.FTZ R38, R0.reuse, R47 ;  /* 0x0000002f00267220 */ /* 0x040fe20000410000 */
[C---:B------:R-:W-:Y:S01]  /*45f0*/  FMUL.FTZ R47, R0.reuse, R56 ;  /* 0x00000038002f7220 */ /* 0x040fe20000410000 */
[----:B------:R-:W-:Y:S01]  /*4600*/  ULOP3.LUT UR6, UR6, 0x3fff, URZ, 0xc0, !UPT ;  /* 0x00003fff06067892 */ /* 0x000fe2000f8ec03f */
[C---:B------:R-:W-:Y:S01]  /*4610*/  FMUL.FTZ R31, R0.reuse, R40 ;  /* 0x00000028001f7220 */ /* 0x040fe20000410000 */
[----:B------:R-:W2:Y:S01]  /*4620*/  MUFU.TANH R10, R10 ;  /* 0x0000000a000a7308 */ /* 0x000ea20000002400 */
[C---:B------:R-:W-:Y:S01]  /*4630*/  FMUL.FTZ R56, R0.reuse, R65 ;  /* 0x0000004100387220 */ /* 0x040fe20000410000 */
[----:B------:R-:W-:Y:S01]  /*4640*/  ULOP3.LUT UR6, UR6, 0x10000, URZ, 0xfc, !UPT ;  /* 0x0001000006067892 */ /* 0x000fe2000f8efc3f */
[C---:B------:R-:W-:Y:S01]  /*4650*/  FMUL.FTZ R26, R0.reuse, R35 ;  /* 0x00000023001a7220 */ /* 0x040fe20000410000 */
[C---:B------:R-:W-:Y:S01]  /*4660*/  FMUL.FTZ R32, R0.reuse, R41 ;  /* 0x0000002900207220 */ /* 0x040fe20000410000 */
[C---:B------:R-:W-:Y:S01]  /*4670*/  FMUL.FTZ R40, R0.reuse, R49 ;  /* 0x0000003100287220 */ /* 0x040fe20000410000 */
[----:B------:R-:W-:Y:S01]  /*4680*/  UIMAD UR10, UR19, 0x300, UR6 ;  /* 0x00000300130a78a4 */ /* 0x000fe2000f8e0206 */
[----:B0-----:R-:W-:Y:S01]  /*4690*/  FMNMX.FTZ R65, R9, R4, !PT ;  /* 0x0000000409417209 */ /* 0x001fe20007810000 */
[----:B------:R-:W0:Y:S01]  /*46a0*/  MUFU.TANH R12, R12 ;  /* 0x0000000c000c7308 */ /* 0x000e220000002400 */
[C---:B------:R-:W-:Y:S01]  /*46b0*/  FMUL.FTZ R27, R0.reuse, R36 ;  /* 0x00000024001b7220 */ /* 0x040fe20000410000 */
[C---:B------:R-:W-:Y:S01]  /*46c0*/  FMUL.FTZ R41, R0.reuse, R50 ;  /* 0x0000003200297220 */ /* 0x040fe20000410000 */
[C---:B------:R-:W-:Y:S01]  /*46d0*/  FMUL.FTZ R49, R0.reuse, R58 ;  /* 0x0000003a00317220 */ /* 0x040fe20000410000 */
[C---:B------:R-:W-:Y:S01]  /*46e0*/  FMUL.FTZ R50, R0.reuse, R59 ;  /* 0x0000003b00327220 */ /* 0x040fe20000410000 */
[----:B------:R-:W-:Y:S01]  /*46f0*/  UMOV UR6, UR10 ;  /* 0x0000000a00067c82 */ /* 0x000fe20008000000 */
[C---:B------:R-:W-:Y:S01]  /*4700*/  FMUL.FTZ R58, R0.reuse, R67 ;  /* 0x00000043003a7220 */ /* 0x040fe20000410000 */
[----:B------:R-:W-:Y:S01]  /*4710*/  QGMMA.64x96x32.F32.E4M3.E4M3 R88, R148, gdesc[UR4], R88, gsb0 ;  /* 0x0160000494587df3 */ /* 0x000fe20008000858 */
[----:B------:R-:W3:Y:S01]  /*4720*/  MUFU.TANH R13, R13 ;  /* 0x0000000d000d7308 */ /* 0x000ee20000002400 */
[C---:B------:R-:W-:Y:S01]  /*4730*/  FMUL.FTZ R34, R0.reuse, R43 ;  /* 0x0000002b00227220 */ /* 0x040fe20000410000 */
[C---:B------:R-:W-:Y:S01]  /*4740*/  FMUL.FTZ R59, R0.reuse, R68 ;  /* 0x00000044003b7220 */ /* 0x040fe20000410000 */
[----:B-1----:R-:W-:Y:S01]  /*4750*/  FMNMX.FTZ R67, R11, R8, !PT ;  /* 0x000000080b437209 */ /* 0x002fe20007810000 */
[----:B------:R-:W-:Y:S01]  /*4760*/  FMUL.FTZ R43, R0, R52 ;  /* 0x00000034002b7220 */ /* 0x000fe20000410000 */
[----:B--2---:R-:W-:Y:S01]  /*4770*/  FMNMX.FTZ R68, R10, R65, !PT ;  /* 0x000000410a447209 */ /* 0x004fe20007810000 */
[C---:B------:R-:W-:Y:S01]  /*4780*/  FMUL.FTZ R28, R0.reuse, R37 ;  /* 0x00000025001c7220 */ /* 0x040fe20000410000 */
[C---:B------:R-:W-:Y:S01]  /*4790*/  FMUL.FTZ R52, R0.reuse, R61 ;  /* 0x0000003d00347220 */ /* 0x040fe20000410000 */
[----:B------:R-:W1:Y:S01]  /*47a0*/  MUFU.TANH R15, R15 ;  /* 0x0000000f000f7308 */ /* 0x000e620000002400 */
[C---:B------:R-:W-:Y:S01]  /*47b0*/  FMUL.FTZ R61, R0.reuse, R70 ;  /* 0x00000046003d7220 */ /* 0x040fe20000410000 */
[----:B------:R-:W-:Y:S01]  /*47c0*/  FMUL.FTZ R33, R0, R42 ;  /* 0x0000002a00217220 */ /* 0x000fe20000410000 */
[----:B0-----:R-:W-:Y:S01]  /*47d0*/  FMNMX.FTZ R70, R12, R67, !PT ;  /* 0x000000430c467209 */ /* 0x001fe20007810000 */
[C---:B------:R-:W-:Y:S01]  /*47e0*/  FMUL.FTZ R30, R0.reuse, R39 ;  /* 0x00000027001e7220 */ /* 0x040fe20000410000 */
[C---:B------:R-:W-:Y:S01]  /*47f0*/  FMUL.FTZ R42, R0.reuse, R51 ;  /* 0x00000033002a7220 */ /* 0x040fe20000410000 */
[C---:B------:R-:W-:Y:S01]  /*4800*/  FMUL.FTZ R51, R0.reuse, R60 ;  /* 0x0000003c00337220 */ /* 0x040fe20000410000 */
[C---:B------:R-:W-:Y:S01]  /*4810*/  FMUL.FTZ R60, R0.reuse, R69 ;  /* 0x00000045003c7220 */ /* 0x040fe20000410000 */
[----:B------:R-:W0:Y:S01]  /*4820*/  MUFU.TANH R14, R14 ;  /* 0x0000000e000e7308 */ /* 0x000e220000002400 */
[----:B---3--:R-:W-:Y:S01]  /*4830*/  FMNMX.FTZ R65, R13, R68, !PT ;  /* 0x000000440d417209 */ /* 0x008fe20007810000 */
[C---:B------:R-:W-:Y:S01]  /*4840*/  FMUL.FTZ R35, R0.reuse, R44 ;  /* 0x0000002c00237220 */ /* 0x040fe20000410000 */
[C---:B------:R-:W-:Y:S01]  /*4850*/  FMUL.FTZ R36, R0.reuse, R45 ;  /* 0x0000002d00247220 */ /* 0x040fe20000410000 */
[C---:B------:R-:W-:Y:S01]  /*4860*/  FMUL.FTZ R37, R0.reuse, R46 ;  /* 0x0000002e00257220 */ /* 0x040fe20000410000 */
[C---:B------:R-:W-:Y:S01]  /*4870*/  FMUL.FTZ R45, R0.reuse, R54 ;  /* 0x00000036002d7220 */ /* 0x040fe20000410000 */
[C---:B------:R-:W-:Y:S01]  /*4880*/  FMUL.FTZ R54, R0.reuse, R63 ;  /* 0x0000003f00367220 */ /* 0x040fe20000410000 */
[C---:B------:R-:W-:Y:S01]  /*4890*/  FMUL.FTZ R63, R0.reuse, R72 ;  /* 0x00000048003f7220 */ /* 0x040fe20000410000 */
[----:B------:R-:W2:Y:S01]  /*48a0*/  MUFU.TANH R20, R20 ;  /* 0x0000001400147308 */ /* 0x000ea20000002400 */
[----:B-1----:R-:W-:Y:S01]  /*48b0*/  FMNMX.FTZ R69, R15, R70, !PT ;  /* 0x000000460f457209 */ /* 0x002fe20007810000 */
[C---:B------:R-:W-:Y:S01]  /*48c0*/  FMUL.FTZ R44, R0.reuse, R53 ;  /* 0x00000035002c7220 */ /* 0x040fe20000410000 */
[C---:B------:R-:W-:Y:S01]  /*48d0*/  FMUL.FTZ R39, R0.reuse, R48 ;  /* 0x0000003000277220 */ /* 0x040fe20000410000 */
[C---:B------:R-:W-:Y:S01]  /*48e0*/  FMUL.FTZ R53, R0.reuse, R62 ;  /* 0x0000003e00357220 */ /* 0x040fe20000410000 */
[C---:B------:R-:W-:Y:S01]  /*48f0*/  FMUL.FTZ R62, R0.reuse, R71 ;  /* 0x00000047003e7220 */ /* 0x040fe20000410000 */
[C---:B------:R-:W-:Y:S01]  /*4900*/  FMUL.FTZ R48, R0.reuse, R57 ;  /* 0x0000003900307220 */ /* 0x040fe20000410000 */
[----:B------:R-:W-:Y:S01]  /*4910*/  FMUL.FTZ R57, R0, R66 ;  /* 0x0000004200397220 */ /* 0x000fe20000410000 */
[----:B------:R-:W1:Y:S01]  /*4920*/  MUFU.TANH R21, R21 ;  /* 0x0000001500157308 */ /* 0x000e620000002400 */
[----:B0-----:R-:W-:Y:S01]  /*4930*/  FMNMX.FTZ R68, R14, R65, !PT ;  /* 0x000000410e447209 */ /* 0x001fe20007810000 */
[C---:B------:R-:W-:Y:S01]  /*4940*/  FMUL.FTZ R66, R0.reuse, R74 ;  /* 0x0000004a00427220 */ /* 0x040fe20000410000 */
[C---:B------:R-:W-:Y:S01]  /*4950*/  FMUL.FTZ R46, R0.reuse, R55 ;  /* 0x00000037002e7220 */ /* 0x040fe20000410000 */
[C---:B------:R-:W-:Y:S01]  /*4960*/  FMUL.FTZ R55, R0.reuse, R64 ;  /* 0x0000004000377220 */ /* 0x040fe20000410000 */
[----:B------:R-:W-:Y:S01]  /*4970*/  UIADD3 UR6, UR10, 0x2, URZ ;  /* 0x000000020a067890 */ /* 0x000fe2000fffe03f */
[----:B------:R-:W-:Y:S01]  /*4980*/  FMUL.FTZ R64, R0, R73 ;  /* 0x0000004900407220 */ /* 0x000fe20000410000 */
[----:B------:R-:W-:Y:S01]  /*4990*/  UMOV UR7, 0x40000040 ;  /* 0x4000004000077882 */ /* 0x000fe20000000000 */
[----:B------:R-:W0:Y:S01]  /*49a0*/  MUFU.TANH R25, R25 ;  /* 0x0000001900197308 */ /* 0x000e220000002400 */
[----:B--2---:R-:W-:Y:S01]  /*49b0*/  FMNMX.FTZ R70, R20, R69, !PT ;  /* 0x0000004514467209 */ /* 0x004fe20007810000 */
[C---:B------:R-:W-:Y:S01]  /*49c0*/  FMUL.FTZ R73, R0.reuse, R80 ;  /* 0x0000005000497220 */ /* 0x040fe20000410000 */
[C---:B------:R-:W-:Y:S01]  /*49d0*/  FMUL.FTZ R67, R0.reuse, R75 ;  /* 0x0000004b00437220 */ /* 0x040fe20000410000 */
[----:B------:R-:W-:-:S04]  /*49e0*/  FMUL.FTZ R75, R0, R82 ;  /* 0x00000052004b7220 */ /* 0x000fc80000410000 */
[----:B------:R-:W2:Y:S01]  /*49f0*/  MUFU.TANH R24, R24 ;  /* 0x0000001800187308 */ /* 0x000ea20000002400 */
[----:B-1----:R-:W-:Y:S01]  /*4a00*/  FMNMX.FTZ R65, R21, R68, !PT ;  /* 0x0000004415417209 */ /* 0x002fe20007810000 */
[----:B------:R-:W-:-:S06]  /*4a10*/  FMUL.FTZ R68, R0, R76 ;  /* 0x0000004c00447220 */ /* 0x000fcc0000410000 */
[----:B------:R-:W1:Y:S01]  /*4a20*/  MUFU.TANH R26, R26 ;  /* 0x0000001a001a7308 */ /* 0x000e620000002400 */
[----:B0-----:R-:W-:-:S07]  /*4a30*/  FMNMX.FTZ R69, R25, R70, !PT ;  /* 0x0000004619457209 */ /* 0x001fce0007810000 */
[----:B------:R-:W0:Y:S01]  /*4a40*/  MUFU.TANH R27, R27 ;  /* 0x0000001b001b7308 */ /* 0x000e220000002400 */
[----:B--2---:R-:W-:-:S07]  /*4a50*/  FMNMX.FTZ R70, R24, R65, !PT ;  /* 0x0000004118467209 */ /* 0x004fce0007810000 */
[----:B------:R-:W2:Y:S01]  /*4a60*/  MUFU.TANH R29, R29 ;  /* 0x0000001d001d7308 */ /* 0x000ea20000002400 */
[----:B-1----:R-:W-:Y:S01]  /*4a70*/  FMNMX.FTZ R72, R26, R69, !PT ;  /* 0x000000451a487209 */ /* 0x002fe20007810000 */
[C---:B------:R-:W-:Y:S01]  /*4a80*/  FMUL.FTZ R69, R0.reuse, R77 ;  /* 0x0000004d00457220 */ /* 0x040fe20000410000 */
[----:B------:R-:W-:-:S05]  /*4a90*/  FMUL.FTZ R77, R0, R84 ;  /* 0x00000054004d7220 */ /* 0x000fca0000410000 */
[----:B------:R-:W1:Y:S01]  /*4aa0*/  MUFU.TANH R28, R28 ;  /* 0x0000001c001c7308 */ /* 0x000e620000002400 */
[----:B0-----:R-:W-:-:S07]  /*4ab0*/  FMNMX.FTZ R65, R27, R70, !PT ;  /* 0x000000461b417209 */ /* 0x001fce0007810000 */
[----:B------:R-:W0:Y:S01]  /*4ac0*/  MUFU.TANH R30, R30 ;  /* 0x0000001e001e7308 */ /* 0x000e220000002400 */
[----:B--2---:R-:W-:-:S07]  /*4ad0*/  FMNMX.FTZ R71, R29, R72, !PT ;  /* 0x000000481d477209 */ /* 0x004fce0007810000 */
[----:B------:R-:W2:Y:S01]  /*4ae0*/  MUFU.TANH R31, R31 ;  /* 0x0000001f001f7308 */ /* 0x000ea20000002400 */
[----:B-1----:R-:W-:-:S07]  /*4af0*/  FMNMX.FTZ R70, R28, R65, !PT ;  /* 0x000000411c467209 */ /* 0x002fce0007810000 */
[----:B------:R-:W1:Y:S01]  /*4b00*/  MUFU.TANH R33, R33 ;  /* 0x0000002100217308 */ /* 0x000e620000002400 */
[----:B0-----:R-:W-:Y:S01]  /*4b10*/  FMNMX.FTZ R72, R30, R71, !PT ;  /* 0x000000471e487209 */ /* 0x001fe20007810000 */
[----:B------:R-:W-:Y:S02]  /*4b20*/  WARPGROUP.DEPBAR.LE gsb0, 0x0 ;  /* 0x00008000000079c5 */ /* 0x000fe40000010000 */
[----:B------:R-:W-:-:S04]  /*4b30*/  WARPGROUP.ARRIVE ;  /* 0x00000000000079c5 */ /* 0x000fc80000000000 */
[----:B------:R-:W0:Y:S01]  /*4b40*/  MUFU.TANH R32, R32 ;  /* 0x0000002000207308 */ /* 0x000e220000002400 */
[----:B--2---:R-:W-:Y:S01]  /*4b50*/  FMNMX.FTZ R65, R31, R70, !PT ;  /* 0x000000461f417209 */ /* 0x004fe20007810000 */
[----:B------:R-:W-:Y:S01]  /*4b60*/  FMUL.FTZ R70, R0, R78 ;  /* 0x0000004e00467220 */ /* 0x000fe20000410000 */
[----:B------:R-:W2:Y:S01]  /*4b70*/  S2R R151, SR_TID.X ;  /* 0x0000000000977919 */ /* 0x000ea20000002100 */
[----:B------:R-:W-:Y:S01]  /*4b80*/  QGMMA.64x96x32.F32.E4M3.E4M3 R88, R136, gdesc[UR4], R88, gsb0 ;  /* 0x0160000488587df3 */ /* 0x000fe20008000858 */
[----:B------:R-:W-:-:S03]  /*4b90*/  UIADD3 UR6, UR10, 0x4, URZ ;  /* 0x000000040a067890 */ /* 0x000fc6000fffe03f */
[----:B------:R-:W3:Y:S01]  /*4ba0*/  MUFU.TANH R34, R34 ;  /* 0x0000002200227308 */ /* 0x000ee20000002400 */
[----:B-1----:R-:W-:Y:S01]  /*4bb0*/  FMNMX.FTZ R71, R33, R72, !PT ;  /* 0x0000004821477209 */ /* 0x002fe20007810000 */
[----:B------:R-:W-:-:S06]  /*4bc0*/  UMOV UR7, 0x40000040 ;  /* 0x4000004000077882 */ /* 0x000fcc0000000000 */
[----:B------:R-:W1:Y:S01]  /*4bd0*/  MUFU.TANH R35, R35 ;  /* 0x0000002300237308 */ /* 0x000e620000002400 */
[----:B0-----:R-:W-:-:S07]  /*4be0*/  FMNMX.FTZ R72, R32, R65, !PT ;  /* 0x0000004120487209 */ /* 0x001fce0007810000 */
[----:B------:R-:W0:Y:S01]  /*4bf0*/  MUFU.TANH R37, R37 ;  /* 0x0000002500257308 */ /* 0x000e220000002400 */
[----:B---3--:R-:W-:-:S07]  /*4c00*/  FMNMX.FTZ R74, R34, R71, !PT ;  /* 0x00000047224a7209 */ /* 0x008fce0007810000 */
[----:B------:R-:W3:Y:S01]  /*4c10*/  MUFU.TANH R36, R36 ;  /* 0x0000002400247308 */ /* 0x000ee20000002400 */
[----:B-1----:R-:W-:Y:S01]  /*4c20*/  FMNMX.FTZ R65, R35, R72, !PT ;  /* 0x0000004823417209 */ /* 0x002fe20007810000 */
[C---:B------:R-:W-:Y:S01]  /*4c30*/  FMUL.FTZ R72, R0.reuse, R79 ;  /* 0x0000004f00487220 */ /* 0x040fe20000410000 */
[----:B------:R-:W-:Y:S01]  /*4c40*/  FMUL.FTZ R79, R0, R86 ;  /* 0x00000056004f7220 */ /* 0x000fe20000410000 */
[----:B--2---:R-:W-:-:S04]  /*4c50*/  LOP3.LUT P1, RZ, R151, 0x7f, RZ, 0xc0, !PT ;  /* 0x0000007f97ff7812 */ /* 0x004fc8000782c0ff */
[----:B------:R-:W1:Y:S01]  /*4c60*/  MUFU.TANH R38, R38 ;  /* 0x0000002600267308 */ /* 0x000e620000002400 */
[----:B0-----:R-:W-:-:S07]  /*4c70*/  FMNMX.FTZ R71, R37, R74, !PT ;  /* 0x0000004a25477209 */ /* 0x001fce0007810000 */
[----:B------:R-:W0:Y:S01]  /*4c80*/  MUFU.TANH R39, R39 ;  /* 0x0000002700277308 */ /* 0x000e220000002400 */
[----:B---3--:R-:W-:-:S07]  /*4c90*/  FMNMX.FTZ R74, R36, R65, !PT ;  /* 0x00000041244a7209 */ /* 0x008fce0007810000 */
[----:B------:R-:W2:Y:S01]  /*4ca0*/  MUFU.TANH R41, R41 ;  /* 0x0000002900297308 */ /* 0x000ea20000002400 */
[----:B-1----:R-:W-:-:S07]  /*4cb0*/  FMNMX.FTZ R76, R38, R71, !PT ;  /* 0x00000047264c7209 */ /* 0x002fce0007810000 */
[----:B------:R-:W1:Y:S01]  /*4cc0*/  MUFU.TANH R40, R40 ;  /* 0x0000002800287308 */ /* 0x000e620000002400 */
[----:B0-----:R-:W-:-:S07]  /*4cd0*/  FMNMX.FTZ R65, R39, R74, !PT ;  /* 0x0000004a27417209 */ /* 0x001fce0007810000 */
[----:B------:R-:W0:Y:S01]  /*4ce0*/  MUFU.TANH R42, R42 ;  /* 0x0000002a002a7308 */ /* 0x000e220000002400 */
[----:B--2---:R-:W-:-:S07]  /*4cf0*/  FMNMX.FTZ R71, R41, R76, !PT ;  /* 0x0000004c29477209 */ /* 0x004fce0007810000 */
[----:B------:R-:W2:Y:S01]  /*4d00*/  MUFU.TANH R43, R43 ;  /* 0x0000002b002b7308 */ /* 0x000ea20000002400 */
[----:B-1----:R-:W-:-:S07]  /*4d10*/  FMNMX.FTZ R74, R40, R65, !PT ;  /* 0x00000041284a7209 */ /* 0x002fce0007810000 */
[----:B------:R-:W1:Y:S01]  /*4d20*/  MUFU.TANH R45, R45 ;  /* 0x0000002d002d7308 */ /* 0x000e620000002400 */
[----:B0-----:R-:W-:-:S07]  /*4d30*/  FMNMX.FTZ R76, R42, R71, !PT ;  /* 0x000000472a4c7209 */ /* 0x001fce0007810000 */
[----:B------:R-:W0:Y:S01]  /*4d40*/  MUFU.TANH R44, R44 ;  /* 0x0000002c002c7308 */ /* 0x000e220000002400 */
[----:B--2---:R-:W-:Y:S01]  /*4d50*/  FMNMX.FTZ R65, R43, R74, !PT ;  /* 0x0000004a2b417209 */ /* 0x004fe20007810000 */
[----:B------:R-:W-:-:S06]  /*4d60*/  FMUL.FTZ R74, R0, R81 ;  /* 0x00000051004a7220 */ /* 0x000fcc0000410000 */
        /* <DEDUP_REMOVED lines=8> */
[----:B------:R-:W-:Y:S01]  /*4df0*/  QGMMA.64x96x32.F32.E4M3.E4M3 R88, R140, gdesc[UR4], R88, gsb0 ;  /* 0x016000048c587df3 */ /* 0x000fe20008000858 */
[----:B------:R-:W-:Y:S01]  /*4e00*/  UIADD3 UR6, UR10, 0x6, URZ ;  /* 0x000000060a067890 */ /* 0x000fe2000fffe03f */
[----:B------:R-:W-:-:S04]  /*4e10*/  UMOV UR7, 0x40000040 ;  /* 0x4000004000077882 */ /* 0x000fc80000000000 */
        /* <DEDUP_REMOVED lines=10> */
[----:B------:R-:W-:-:S06]  /*4ec0*/  FMUL.FTZ R76, R0, R83 ;  /* 0x00000053004c7220 */ /* 0x000fcc0000410000 */
[----:B------:R-:W0:Y:S01]  /*4ed0*/  MUFU.TANH R54, R54 ;  /* 0x0000003600367308 */ /* 0x000e220000002400 */
[----:B--2---:R-:W-:-:S07]  /*4ee0*/  FMNMX.FTZ R71, R53, R78, !PT ;  /* 0x0000004e35477209 */ /* 0x004fce0007810000 */
        /* <DEDUP_REMOVED lines=13> */
[----:B-1----:R-:W-:Y:S01]  /*4fc0*/  FMNMX.FTZ R65, R59, R78, !PT ;  /* 0x0000004e3b417209 */ /* 0x002fe20007810000 */
[----:B------:R-:W-:-:S06]  /*4fd0*/  FMUL.FTZ R78, R0, R85 ;  /* 0x00000055004e7220 */ /* 0x000fcc0000410000 */
[----:B------:R-:W1:Y:S01]  /*4fe0*/  MUFU.TANH R63, R63 ;  /* 0x0000003f003f7308 */ /* 0x000e620000002400 */
[----:B0-----:R-:W-:Y:S01]  /*4ff0*/  FMNMX.FTZ R71, R61, R80, !PT ;  /* 0x000000503d477209 */ /* 0x001fe20007810000 */
[----:B------:R-:W-:Y:S02]  /*5000*/  WARPGROUP.DEPBAR.LE gsb0, 0x0 ;  /* 0x00008000000079c5 */ /* 0x000fe40000010000 */
[----:B------:R-:W-:-:S04]  /*5010*/  WARPGROUP.ARRIVE ;  /* 0x00000000000079c5 */ /* 0x000fc80000000000 */
[----:B------:R-:W0:Y:S01]  /*5020*/  MUFU.TANH R62, R62 ;  /* 0x0000003e003e7308 */ /* 0x000e220000002400 */
[----:B--2---:R-:W-:Y:S01]  /*5030*/  FMNMX.FTZ R80, R60, R65, !PT ;  /* 0x000000413c507209 */ /* 0x004fe20007810000 */
[----:B------:R-:W-:Y:S06]  /*5040*/  QGMMA.64x96x32.F32.E4M3.E4M3 R88, R144, gdesc[UR4], R88, gsb0 ;  /* 0x0160000490587df3 */ /* 0x000fec0008000858 */
        /* <DEDUP_REMOVED lines=29> */
[----:B------:R-:W-:-:S06]  /*5220*/  WARPGROUP.DEPBAR.LE gsb0, 0x0 ;  /* 0x00008000000079c5 */ /* 0x000fcc0000010000 */
[----:B------:R-:W0:Y:S01]  /*5230*/  MUFU.TANH R80, R80 ;  /* 0x0000005000507308 */ /* 0x000e220000002400 */
[----:B--2---:R-:W-:Y:S02]  /*5240*/  FMNMX.FTZ R81, R78, R65, !PT ;  /* 0x000000414e517209 */ /* 0x004fe40007810000 */
[----:B-1----:R-:W-:-:S03]  /*5250*/  FMNMX.FTZ R71, R79, R84, !PT ;  /* 0x000000544f477209 */ /* 0x002fc60007810000 */
[----:B------:R-:W1:Y:S01]  /*5260*/  SHFL.BFLY PT, R84, R81, 0x2, 0x1f ;  /* 0x0c401f0051547f89 */ /* 0x000e6200000e0000 */
[----:B0-----:R-:W-:-:S05]  /*5270*/  FMNMX.FTZ R82, R80, R71, !PT ;  /* 0x0000004750527209 */ /* 0x001fca0007810000 */
[----:B------:R-:W0:Y:S01]  /*5280*/  SHFL.BFLY PT, R65, R82, 0x2, 0x1f ;  /* 0x0c401f0052417f89 */ /* 0x000e2200000e0000 */
[----:B-1----:R-:W-:-:S05]  /*5290*/  FMNMX.FTZ R84, R81, R84, !PT ;  /* 0x0000005451547209 */ /* 0x002fca0007810000 */
[----:B------:R-:W1:Y:S01]  /*52a0*/  SHFL.BFLY PT, R71, R84, 0x1, 0x1f ;  /* 0x0c201f0054477f89 */ /* 0x000e6200000e0000 */
[----:B0-----:R-:W-:-:S05]  /*52b0*/  FMNMX.FTZ R83, R82, R65, !PT ;  /* 0x0000004152537209 */ /* 0x001fca0007810000 */
[----:B------:R-:W0:Y:S01]  /*52c0*/  SHFL.BFLY PT, R86, R83, 0x1, 0x1f ;  /* 0x0c201f0053567f89 */ /* 0x000e2200000e0000 */
[----:B-1----:R-:W-:-:S05]  /*52d0*/  FMNMX.FTZ R71, R84, R71, !PT ;  /* 0x0000004754477209 */ /* 0x002fca0007810000 */
[----:B------:R-:W-:-:S04]  /*52e0*/  FADD.FTZ R4, -R71, R4 ;  /* 0x0000000447047221 */ /* 0x000fc80000010100 */
[----:B------:R-:W-:Y:S01]  /*52f0*/  FMUL.FTZ R82, R4, UR17 ;  /* 0x0000001104527c20 */ /* 0x000fe20008410000 */
[----:B0-----:R-:W-:Y:S01]  /*5300*/  FMNMX.FTZ R65, R83, R86, !PT ;  /* 0x0000005653417209 */ /* 0x001fe20007810000 */
[----:B------:R-:W-:-:S04]  /*5310*/  IMAD.U32 R86, RZ, RZ, UR17 ;  /* 0x00000011ff567e24 */ /* 0x000fc8000f8e00ff */
[----:B------:R-:W-:Y:S01]  /*5320*/  FADD.FTZ R4, -R65, R8 ;  /* 0x0000000841047221 */ /* 0x000fe20000010100 */
[----:B------:R-:W-:-:S01]  /*5330*/  FFMA.FTZ R81, R71, R86, -8 ;  /* 0xc100000047517423 */ /* 0x000fc20000010056 */
[----:B------:R0:W-:Y:S02]  /*5340*/  MUFU.EX2 R8, R82 ;  /* 0x0000005200087308 */ /* 0x0001e40000000800 */
[----:B------:R-:W-:Y:S01]  /*5350*/  FMUL.FTZ R4, R4, UR17 ;  /* 0x0000001104047c20 */ /* 0x000fe20008410000 */
[--C-:B------:R-:W-:Y:S01]  /*5360*/  FFMA.FTZ R9, R9, UR17, -R81.reuse ;  /* 0x0000001109097c23 */ /* 0x100fe20008010851 */
[----:B------:R-:W-:-:S01]  /*5370*/  FFMA.FTZ R10, R10, UR17, -R81 ;  /* 0x000000110a0a7c23 */ /* 0x000fc20008010851 */
[--C-:B------:R-:W-:Y:S01]  /*5380*/  FFMA.FTZ R13, R13, UR17, -R81.reuse ;  /* 0x000000110d0d7c23 */ /* 0x100fe20008010851 */
[----:B------:R-:W-:-:S01]  /*5390*/  FFMA.FTZ R14, R14, UR17, -R81 ;  /* 0x000000110e0e7c23 */ /* 0x000fc20008010851 */
[--C-:B------:R-:W-:Y:S01]  /*53a0*/  FFMA.FTZ R21, R21, UR17, -R81.reuse ;  /* 0x0000001115157c23 */ /* 0x100fe20008010851 */
[----:B------:R-:W-:-:S01]  /*53b0*/  FFMA.FTZ R24, R24, UR17, -R81 ;  /* 0x0000001118187c23 */ /* 0x000fc20008010851 */
[----:B0-----:R-:W-:-:S02]  /*53c0*/  IMAD.U32 R82, RZ, RZ, UR17 ;  /* 0x00000011ff527e24 */ /* 0x001fc4000f8e00ff */
        /* <DEDUP_REMOVED lines=25> */
[----:B------:R-:W-:Y:S01]  /*5560*/  FFMA.FTZ R78, R78, UR17, -R81 ;  /* 0x000000114e4e7c23 */ /* 0x000fe20008010851 */
[----:B------:R-:W-:-:S01]  /*5570*/  FFMA.FTZ R81, R65, R82, -8 ;  /* 0xc100000041517423 */ /* 0x000fc20000010052 */
[----:B------:R-:W0:Y:S03]  /*5580*/  MUFU.EX2 R9, R9 ;  /* 0x0000000900097308 */ /* 0x000e260000000800 */
        /* <DEDUP_REMOVED lines=30> */
[----:B-1----:R-:W-:-:S01]  /*5770*/  FFMA.FTZ R5, R4, R5, R11 ;  /* 0x0000000504057223 */ /* 0x002fc2000001000b */
[--C-:B------:R-:W-:Y:S01]  /*5780*/  FFMA.FTZ R67, R67, UR17, -R81.reuse ;  /* 0x0000001143437c23 */ /* 0x100fe20008010851 */
[----:B------:R-:W-:-:S01]  /*5790*/  FFMA.FTZ R70, R70, UR17, -R81 ;  /* 0x0000001146467c23 */ /* 0x000fc20008010851 */
[--C-:B------:R-:W-:Y:S01]  /*57a0*/  FFMA.FTZ R83, R72, UR17, -R81.reuse ;  /* 0x0000001148537c23 */ /* 0x100fe20008010851 */
[----:B------:R-:W-:-:S01]  /*57b0*/  FFMA.FTZ R72, R75, UR17, -R81 ;  /* 0x000000114b487c23 */ /* 0x000fc20008010851 */
[----:B------:R-:W-:-:S02]  /*57c0*/  FFMA.FTZ R75, R76, UR17, -R81 ;  /* 0x000000114c4b7c23 */ /* 0x000fc40008010851 */
        /* <DEDUP_REMOVED lines=91> */
[----:B0-----:R-:W-:-:S01]  /*5d80*/  FADD.FTZ R5, R62, R7 ;  /* 0x000000073e057221 */ /* 0x001fc20000010000 */
[----:B------:R-:W-:-:S06]  /*5d90*/  FFMA.FTZ R7, R79, UR17, -R81 ;  /* 0x000000114f077c23 */ /* 0x000fcc0008010851 */
[----:B------:R-:W0:Y:S01]  /*5da0*/  MUFU.EX2 R64, R64 ;  /* 0x0000004000407308 */ /* 0x000e220000000800 */
[----:B--2---:R-:W-:-:S07]  /*5db0*/  FADD.FTZ R79, R63, R76 ;  /* 0x0000004c3f4f7221 */ /* 0x004fce0000010000 */
[----:B------:R-:W2:Y:S01]  /*5dc0*/  MUFU.EX2 R67, R67 ;  /* 0x0000004300437308 */ /* 0x000ea20000000800 */
[----:B-1----:R-:W-:-:S01]  /*5dd0*/  FADD.FTZ R76, R66, R5 ;  /* 0x00000005424c7221 */ /* 0x002fc20000010000 */
[----:B------:R-:W-:-:S05]  /*5de0*/  @!P1 VIADD R5, R6, 0x19c40 ;  /* 0x00019c4006059836 */ /* 0x000fca0000000000 */
[----:B------:R-:W-:Y:S01]  /*5df0*/  @!P1 PRMT R5, RZ, 0x654, R5 ;  /* 0x00000654ff059816 */ /* 0x000fe20000000005 */
[----:B------:R-:W1:Y:S01]  /*5e00*/  MUFU.EX2 R68, R68 ;  /* 0x0000004400447308 */ /* 0x000e620000000800 */
[----:B0-----:R-:W-:-:S01]  /*5e10*/  FADD.FTZ R85, R64, R79 ;  /* 0x0000004f40557221 */ /* 0x001fc20000010000 */
[----:B------:R-:W-:Y:S01]  /*5e20*/  FFMA.FTZ R79, R80, UR17, -R81 ;  /* 0x00000011504f7c23 */ /* 0x000fe20008010851 */
[----:B------:R0:W-:Y:S05]  /*5e30*/  @!P1 SYNCS.ARRIVE.TRANS64.RED.A1T0 RZ, [R5+URZ], RZ ;  /* 0x000000ff05ff99a7 */ /* 0x0001ea000810043f */
[----:B------:R-:W3:Y:S01]  /*5e40*/  MUFU.EX2 R70, R70 ;  /* 0x0000004600467308 */ /* 0x000ee20000000800 */
[----:B--2---:R-:W-:-:S07]  /*5e50*/  FADD.FTZ R87, R67, R76 ;  /* 0x0000004c43577221 */ /* 0x004fce0000010000 */
[----:B------:R-:W2:Y:S01]  /*5e60*/  MUFU.EX2 R69, R69 ;  /* 0x0000004500457308 */ /* 0x000ea20000000800 */
[----:B-1----:R-:W-:-:S07]  /*5e70*/  FADD.FTZ R76, R68, R85 ;  /* 0x00000055444c7221 */ /* 0x002fce0000010000 */
[----:B------:R-:W0:Y:S01]  /*5e80*/  MUFU.EX2 R83, R83 ;  /* 0x0000005300537308 */ /* 0x000e220000000800 */
[----:B---3--:R-:W-:-:S07]  /*5e90*/  FADD.FTZ R80, R70, R87 ;  /* 0x0000005746507221 */ /* 0x008fce0000010000 */
[----:B------:R-:W1:Y:S01]  /*5ea0*/  MUFU.EX2 R73, R73 ;  /* 0x0000004900497308 */ /* 0x000e620000000800 */
[----:B--2---:R-:W-:-:S07]  /*5eb0*/  FADD.FTZ R76, R69, R76 ;  /* 0x0000004c454c7221 */ /* 0x004fce0000010000 */
[----:B------:R-:W2:Y:S01]  /*5ec0*/  MUFU.EX2 R72, R72 ;  /* 0x0000004800487308 */ /* 0x000ea20000000800 */
[----:B0-----:R-:W-:-:S07]  /*5ed0*/  FADD.FTZ R5, R83, R80 ;  /* 0x0000005053057221 */ /* 0x001fce0000010000 */
[----:B------:R-:W0:Y:S08]  /*5ee0*/  MUFU.EX2 R74, R74 ;  /* 0x0000004a004a7308 */ /* 0x000e300000000800 */
[----:B------:R-:W3:Y:S08]  /*5ef0*/  MUFU.EX2 R75, R75 ;  /* 0x0000004b004b7308 */ /* 0x000ef00000000800 */
[----:B------:R-:W4:Y:S08]  /*5f00*/  MUFU.EX2 R77, R77 ;  /* 0x0000004d004d7308 */ /* 0x000f300000000800 */
[----:B------:R1:W5:Y:S08]  /*5f10*/  MUFU.EX2 R6, R7 ;  /* 0x0000000700067308 */ /* 0x0003700000000800 */
[----:B------:R-:W5:Y:S01]  /*5f20*/  MUFU.EX2 R78, R78 ;  /* 0x0000004e004e7308 */ /* 0x000f620000000800 */
[----:B-1----:R-:W-:-:S01]  /*5f30*/  FADD.FTZ R7, R73, R76 ;  /* 0x0000004c49077221 */ /* 0x002fc20000010000 */
[----:B--2---:R-:W-:-:S03]  /*5f40*/  FADD.FTZ R76, R72, R5 ;  /* 0x00000005484c7221 */ /* 0x004fc60000010000 */
[----:B0-----:R-:W-:Y:S01]  /*5f50*/  FADD.FTZ R80, R74, R7 ;  /* 0x000000074a507221 */ /* 0x001fe20000010000 */
[----:B---3--:R-:W-:-:S02]  /*5f60*/  FADD.FTZ R5, R75, R76 ;  /* 0x0000004c4b057221 */ /* 0x008fc40000010000 */
[----:B------:R-:W0:Y:S01]  /*5f70*/  MUFU.EX2 R79, R79 ;  /* 0x0000004f004f7308 */ /* 0x000e220000000800 */
[----:B----4-:R-:W-:-:S01]  /*5f80*/  FADD.FTZ R7, R77, R80 ;  /* 0x000000504d077221 */ /* 0x010fc20000010000 */
[----:B-----5:R-:W-:-:S03]  /*5f90*/  FADD.FTZ R76, R6, R5 ;  /* 0x00000005064c7221 */ /* 0x020fc60000010000 */
[----:B------:R-:W-:Y:S01]  /*5fa0*/  FADD.FTZ R7, R78, R7 ;  /* 0x000000074e077221 */ /* 0x000fe20000010000 */
[----:B0-----:R-:W-:-:S01]  /*5fb0*/  FADD.FTZ R5, R79, R76 ;  /* 0x0000004c4f057221 */ /* 0x001fc20000010000 */
[----:B------:R-:W-:Y:S06]  /*5fc0*/  @!P0 BRA `(.L_x_153) ;  /* 0x0000000000048947 */ /* 0x000fec0003800000 */
[----:B------:R-:W-:Y:S01]  /*5fd0*/  BPT.TRAP 0x1 ;  /* 0x000000040000795c */ /* 0x000fe20000300000 */
.L_x_153:
[----:B------:R-:W-:Y:S01]  /*5fe0*/  R2UR UR7, R3 ;  /* 0x00000000030772ca */ /* 0x000fe200000e0000 */
[----:B------:R-:W-:Y:S01]  /*5ff0*/  UIADD3 UR6, UR11, 0x19c60, URZ ;  /* 0x00019c600b067890 */ /* 0x000fe2000fffe03f */
[----:B------:R-:W-:Y:S01]  /*6000*/  ISETP.LT.AND P1, PT, RZ, UR46, PT ;  /* 0x0000002eff007c0c */ /* 0x000fe2000bf21270 */
[----:B------:R-:W-:Y:S01]  /*6010*/  UMOV UR18, UR37 ;  /* 0x0000002500127c82 */ /* 0x000fe20008000000 */
[----:B------:R-:W-:Y:S01]  /*6020*/  F2FP.SATFINITE.E4M3.F32.PACK_AB_MERGE_C R13, R14, R13, RZ ;  /* 0x0000000d0e0d723e */ /* 0x000fe200048070ff */
[----:B------:R-:W-:Y:S01]  /*6030*/  UMOV UR19, UR36 ;  /* 0x0000002400137c82 */ /* 0x000fe20008000000 */
[----:B------:R-:W-:Y:S01]  /*6040*/  F2FP.SATFINITE.E4M3.F32.PACK_AB_MERGE_C R15, R20, R15, RZ ;  /* 0x0000000f140f723e */ /* 0x000fe200048070ff */
[-C--:B------:R-:W-:Y:S01]  /*6050*/  FMUL.FTZ R88, R88, R8.reuse ;  /* 0x0000000858587220 */ /* 0x080fe20000410000 */
[----:B------:R-:W-:Y:S01]  /*6060*/  F2FP.SATFINITE.E4M3.F32.PACK_AB_MERGE_C R27, R28, R27, RZ ;  /* 0x0000001b1c1b723e */ /* 0x000fe200048070ff */
[-C--:B------:R-:W-:Y:S01]  /*6070*/  FMUL.FTZ R89, R89, R8.reuse ;  /* 0x0000000859597220 */ /* 0x080fe20000410000 */
[----:B------:R-:W-:Y:S01]  /*6080*/  F2FP.SATFINITE.E4M3.F32.PACK_AB_MERGE_C R29, R30, R29, RZ ;  /* 0x0000001d1e1d723e */ /* 0x000fe200048070ff */
[-C--:B------:R-:W-:Y:S01]  /*6090*/  FMUL.FTZ R92, R92, R8.reuse ;  /* 0x000000085c5c7220 */ /* 0x080fe20000410000 */
[----:B------:R-:W-:Y:S01]  /*60a0*/  F2FP.SATFINITE.E4M3.F32.PACK_AB_MERGE_C R35, R36, R35, RZ ;  /* 0x000000232423723e */ /* 0x000fe200048070ff */
[----:B------:R-:W-:Y:S01]  /*60b0*/  UPRMT UR6, UR7, 0x654, UR6 ;  /* 0x0000065407067896 */ /* 0x000fe20008000006 */
[----:B------:R-:W-:Y:S01]  /*60c0*/  F2FP.SATFINITE.E4M3.F32.PACK_AB_MERGE_C R37, R38, R37, RZ ;  /* 0x000000252625723e */ /* 0x000fe200048070ff */
[----:B------:R-:W-:Y:S01]  /*60d0*/  UIADD3 UR7, UR46, -0x1, URZ ;  /* 0xffffffff2e077890 */ /* 0x000fe2000fffe03f */
[----:B------:R-:W-:Y:S01]  /*60e0*/  F2FP.SATFINITE.E4M3.F32.PACK_AB_MERGE_C R43, R44, R43, RZ ;  /* 0x0000002b2c2b723e */ /* 0x000fe200048070ff */
[-C--:B------:R-:W-:Y:S01]  /*60f0*/  FMUL.FTZ R93, R93, R8.reuse ;  /* 0x000000085d5d7220 */ /* 0x080fe20000410000 */
[----:B------:R-:W-:Y:S01]  /*6100*/  F2FP.SATFINITE.E4M3.F32.PACK_AB_MERGE_C R45, R46, R45, RZ ;  /* 0x0000002d2e2d723e */ /* 0x000fe200048070ff */
[-C--:B------:R-:W-:Y:S01]  /*6110*/  FMUL.FTZ R96, R96, R8.reuse ;  /* 0x0000000860607220 */ /* 0x080fe20000410000 */
[----:B------:R-:W-:Y:S01]  /*6120*/  F2FP.SATFINITE.E4M3.F32.PACK_AB_MERGE_C R51, R52, R51, RZ ;  /* 0x000000333433723e */ /* 0x000fe200048070ff */
[-C--:B------:R-:W-:Y:S01]  /*6130*/  FMUL.FTZ R97, R97, R8.reuse ;  /* 0x0000000861617220 */ /* 0x080fe20000410000 */
[----:B------:R-:W-:Y:S01]  /*6140*/  F2FP.SATFINITE.E4M3.F32.PACK_AB_MERGE_C R53, R54, R53, RZ ;  /* 0x000000353635723e */ /* 0x000fe200048070ff */
[----:B------:R-:W-:Y:S01]  /*6150*/  SYNCS.ARRIVE.TRANS64.RED.A1T0 RZ, [UR6], RZ ;  /* 0x000000ffffff79a7 */ /* 0x000fe20008100406 */
[----:B------:R-:W-:Y:S01]  /*6160*/  F2FP.SATFINITE.E4M3.F32.PACK_AB_MERGE_C R59, R60, R59, RZ ;  /* 0x0000003b3c3b723e */ /* 0x000fe200048070ff */
[----:B------:R-:W-:Y:S01]  /*6170*/  UMOV UR46, UR7 ;  /* 0x00000007002e7c82 */ /* 0x000fe20008000000 */
[----:B------:R-:W-:Y:S01]  /*6180*/  F2FP.SATFINITE.E4M3.F32.PACK_AB_MERGE_C R61, R62, R61, RZ ;  /* 0x0000003d3e3d723e */ /* 0x000fe200048070ff */
[----:B------:R-:W-:Y:S01]  /*6190*/  FMUL.FTZ R100, R100, R8 ;  /* 0x0000000864647220 */ /* 0x000fe20000410000 */
        /* <DEDUP_REMOVED lines=64> */
.L_x_144:
[----:B------:R-:W-:Y:S06]  /*65a0*/  BAR.ARV 0x8, 0x200 ;  /* 0x0208000000007b1d */ /* 0x000fec0000002000 */
[----:B------:R-:W-:Y:S05]  /*65b0*/  @!P0 BRA `(.L_x_155) ;  /* 0x0000000000048947 */ /* 0x000fea0003800000 */
[----:B------:R-:W-:Y:S01]  /*65c0*/  BPT.TRAP 0x1 ;  /* 0x000000040000795c */ /* 0x000fe20000300000 */
.L_x_155:
[----:B------:R-:W-:Y:S01]  /*65d0*/  MOV R15, UR36 ;  /* 0x00000024000f7c02 */ /* 0x000fe20008000f00 */
[----:B------:R-:W-:-:S04]  /*65e0*/  IMAD.U32 R0, RZ, RZ, UR37 ;  /* 0x00000025ff007e24 */ /* 0x000fc8000f8e00ff */
[----:B------:R-:W-:Y:S01]  /*65f0*/  IMAD R15, R15, 0x8, R2 ;  /* 0x000000080f0f7824 */ /* 0x000fe200078e0202 */
[----:B------:R-:W-:-:S04]  /*6600*/  SHF.L.U32 R0, R0, 0x1f, RZ ;  /* 0x0000001f00007819 */ /* 0x000fc800000006ff */
[----:B------:R0:W1:Y:S01]  /*6610*/  SYNCS.PHASECHK.TRANS64.TRYWAIT P1, [R15+URZ+0x19c50], R0 ;  /* 0x019c50000f0075a7 */ /* 0x000062000802017f */
[----:B------:R-:W-:Y:S05]  /*6620*/  @!P0 BRA `(.L_x_156) ;  /* 0x0000000000048947 */ /* 0x000fea0003800000 */
[----:B------:R-:W-:Y:S01]  /*6630*/  BPT.TRAP 0x1 ;  /* 0x000000040000795c */ /* 0x000fe20000300000 */
.L_x_156:
[----:B------:R-:W-:Y:S01]  /*6640*/  VIADD R2, R2, 0x3000 ;  /* 0x0000300002027836 */ /* 0x000fe20000000000 */
[----:B-1----:R-:W-:Y:S06]  /*6650*/  @P1 BRA `(.L_x_157) ;  /* 0x0000000000081947 */ /* 0x002fec0003800000 */
[----:B------:R-:W1:Y:S02]  /*6660*/  SYNCS.PHASECHK.TRANS64.TRYWAIT P1, [R15+URZ+0x19c50], R0 ;  /* 0x019c50000f0075a7 */ /* 0x000e64000802017f */
[----:B-1----:R-:W-:Y:S05]  /*6670*/  @!P1 BRA `(.L_x_158) ;  /* 0x0000007c00149947 */ /* 0x002fea0003800000 */
.L_x_157:
[----:B------:R-:W-:Y:S05]  /*6680*/  WARPSYNC.ALL ;  /* 0x0000000000007948 */ /* 0x000fea0003800000 */
[----:B------:R-:W-:Y:S01]  /*6690*/  ULDC.64 UR10, c[0x0][0x9a0] ;  /* 0x00026800000a7ab9 */ /* 0x000fe20000000a00 */
[----:B------:R-:W-:Y:S01]  /*66a0*/  SHF.R.U32.HI R2, RZ, 0x4, R2 ;  /* 0x00000004ff027819 */ /* 0x000fe20000011602 */
[----:B------:R-:W-:Y:S01]  /*66b0*/  UISETP.NE.U32.AND UP0, UPT, UR10, URZ, UPT ;  /* 0x0000003f0a00728c */ /* 0x000fe2000bf05070 */
[----:B------:R-:W-:Y:S01]  /*66c0*/  IMAD.U32 R9, RZ, RZ, UR36 ;  /* 0x00000024ff097e24 */ /* 0x000fe2000f8e00ff */
[----:B------:R-:W-:Y:S01]  /*66d0*/  WARPGROUP.ARRIVE ;  /* 0x00000000000079c5 */ /* 0x000fe20000000000 */
[----:B------:R-:W-:Y:S01]  /*66e0*/  LOP3.LUT R2, R2, 0x3fff, RZ, 0xc0, !PT ;  /* 0x00003fff02027812 */ /* 0x000fe200078ec0ff */
[----:B------:R-:W-:Y:S01]  /*66f0*/  UISETP.NE.AND.EX UP0, UPT, UR11, URZ, UPT, UP0 ;  /* 0x0000003f0b00728c */ /* 0x000fe2000bf05300 */
[----:B------:R-:W-:-:S02]  /*6700*/  IMAD.MOV.U32 R4, RZ, RZ, 0x3f800000 ;  /* 0x3f800000ff047424 */ /* 0x000fc400078e00ff */
[----:B------:R-:W-:-:S03]  /*6710*/  LOP3.LUT R2, R2, 0x10000, RZ, 0xfc, !PT ;  /* 0x0001000002027812 */ /* 0x000fc600078efcff */
[----:B------:R-:W-:Y:S02]  /*6720*/  PLOP3.LUT P1, PT, PT, PT, UP0, 0x80, 0x0 ;  /* 0x000000000000781c */ /* 0x000fe40003f2f008 */
[----:B------:R-:W-:Y:S02]  /*6730*/  IMAD R8, R9, 0x300, R2 ;  /* 0x0000030009087824 */ /* 0x000fe400078e0202 */
[----:B------:R-:W-:Y:S01]  /*6740*/  IMAD.MOV.U32 R9, RZ, RZ, 0x40000040 ;  /* 0x40000040ff097424 */ /* 0x000fe200078e00ff */
[----:B------:R-:W-:Y:S01]  /*6750*/  @UP0 ULDC.64 UR8, c[0x0][0x9c8] ;  /* 0x0002720000080ab9 */ /* 0x000fe20000000a00 */
[----:B------:R-:W-:Y:S01]  /*6760*/  @UP0 ULDC.64 UR12, c[0x0][0x9d0] ;  /* 0x00027400000c0ab9 */ /* 0x000fe20000000a00 */
[----:B------:R-:W-:Y:S02]  /*6770*/  @UP0 UIMAD UR6, UR40, UR8, URZ ;  /* 0x00000008280602a4 */ /* 0x000fe4000f8e023f */
[----:B------:R-:W-:Y:S01]  /*6780*/  @UP0 UIMAD.WIDE.U32 UR4, UR41, UR8, URZ ;  /* 0x00000008290402a5 */ /* 0x000fe2000f8e003f */
[----:B------:R-:W-:Y:S01]  /*6790*/  R2UR UR7, R9 ;  /* 0x00000000090772ca */ /* 0x000fe200000e0000 */
[----:B------:R-:W-:-:S02]  /*67a0*/  @UP0 UIMAD UR8, UR41, UR9, UR6 ;  /* 0x00000009290802a4 */ /* 0x000fc4000f8e0206 */
[----:B------:R-:W-:Y:S01]  /*67b0*/  @UP0 USHF.R.S32.HI UR9, URZ, 0x1f, UR43 ;  /* 0x0000001f3f090899 */ /* 0x000fe2000801142b */
[----:B------:R-:W-:Y:S01]  /*67c0*/  R2UR UR6, R8 ;  /* 0x00000000080672ca */ /* 0x000fe200000e0000 */
[----:B------:R-:W-:Y:S02]  /*67d0*/  @UP0 UIADD3 UR5, UR5, UR8, URZ ;  /* 0x0000000805050290 */ /* 0x000fe4000fffe03f */
[----:B------:R-:W-:Y:S02]  /*67e0*/  @UP0 UIMAD UR8, UR9, UR12, URZ ;  /* 0x0000000c090802a4 */ /* 0x000fe4000f8e023f */
[----:B------:R-:W-:Y:S02]  /*67f0*/  @UP0 UIMAD.WIDE.U32 UR4, UR43, UR12, UR4 ;  /* 0x0000000c2b0402a5 */ /* 0x000fe4000f8e0004 */
[----:B------:R-:W-:-:S04]  /*6800*/  @UP0 UIMAD UR8, UR43, UR13, UR8 ;  /* 0x0000000d2b0802a4 */ /* 0x000fc8000f8e0208 */
[----:B------:R-:W-:-:S09]  /*6810*/  @UP0 UIADD3 UR5, UR5, UR8, URZ ;  /* 0x0000000805050290 */ /* 0x000fd2000fffe03f */
[----:B------:R-:W-:Y:S01]  /*6820*/  QGMMA.64x96x32.F32.E4M3.E4M3 R88, R148, gdesc[UR4], R88, gsb0 ;  /* 0x0160000494587df3 */ /* 0x000fe20008000858 */
[----:B------:R-:W-:-:S04]  /*6830*/  @UP0 ULEA UR6, UP1, UR4, UR10, 0x2 ;  /* 0x0000000a04060291 */ /* 0x000fc8000f82103f */
[----:B------:R-:W-:-:S03]  /*6840*/  @UP0 ULEA.HI.X UR5, UR4, UR11, UR5, 0x2, UP1 ;  /* 0x0000000b04050291 */ /* 0x000fc600088f1405 */
[----:B------:R-:W-:Y:S02]  /*6850*/  @UP0 UMOV UR4, UR6 ;  /* 0x0000000600040c82 */ /* 0x000fe40008000000 */
[----:B------:R-:W-:Y:S02]  /*6860*/  IMAD.U32 R12, RZ, RZ, UR4 ;  /* 0x00000004ff0c7e24 */ /* 0x000fe4000f8e00ff */
[----:B------:R-:W-:-:S05]  /*6870*/  IMAD.U32 R13, RZ, RZ, UR5 ;  /* 0x00000005ff0d7e24 */ /* 0x000fca000f8e00ff */
[----:B------:R2:W3:Y:S01]  /*6880*/  @P1 LDG.E R4, desc[UR52][R12.64] ;  /* 0x000000340c041981 */ /* 0x0004e2000c1e1900 */
[----:B------:R-:W-:Y:S02]  /*6890*/  VIADD R10, R8, 0x2 ;  /* 0x00000002080a7836 */ /* 0x000fe40000000000 */
[----:B------:R-:W-:-:S03]  /*68a0*/  IMAD.MOV.U32 R11, RZ, RZ, 0x40000040 ;  /* 0x40000040ff0b7424 */ /* 0x000fc600078e00ff */
[----:B------:R-:W-:Y:S02]  /*68b0*/  R2UR UR6, R10 ;  /* 0x000000000a0672ca */ /* 0x000fe400000e0000 */
[----:B------:R-:W-:Y:S01]  /*68c0*/  R2UR UR7, R11 ;  /* 0x000000000b0772ca */ /* 0x000fe200000e0000 */
[----:B------:R-:W-:Y:S02]  /*68d0*/  VIADD R10, R8, 0x4 ;  /* 0x00000004080a7836 */ /* 0x000fe40000000000 */
[----:B------:R-:W-:Y:S01]  /*68e0*/  IMAD.MOV.U32 R11, RZ, RZ, 0x40000040 ;  /* 0x40000040ff0b7424 */ /* 0x000fe200078e00ff */
[----:B------:R-:W-:Y:S02]  /*68f0*/  WARPGROUP.DEPBAR.LE gsb0, 0x0 ;  /* 0x00008000000079c5 */ /* 0x000fe40000010000 */
[----:B------:R-:W-:-:S07]  /*6900*/  WARPGROUP.ARRIVE ;  /* 0x00000000000079c5 */ /* 0x000fce0000000000 */
[----:B------:R-:W-:Y:S01]  /*6910*/  QGMMA.64x96x32.F32.E4M3.E4M3 R88, R136, gdesc[UR4], R88, gsb0 ;  /* 0x0160000488587df3 */ /* 0x000fe20008000858 */
[----:B------:R-:W-:Y:S02]  /*6920*/  R2UR UR6, R10 ;  /* 0x000000000a0672ca */ /* 0x000fe400000e0000 */
[----:B------:R-:W-:Y:S01]  /*6930*/  R2UR UR7, R11 ;  /* 0x000000000b0772ca */ /* 0x000fe200000e0000 */
[----:B------:R-:W-:Y:S01]  /*6940*/  VIADD R8, R8, 0x6 ;  /* 0x0000000608087836 */ /* 0x000fe20000000000 */
[----:B01----:R-:W0:Y:S01]  /*6950*/  SHFL.BFLY PT, R0, R7, 0x2, 0x1f ;  /* 0x0c401f0007007f89 */ /* 0x003e2200000e0000 */
[----:B------:R-:W-:-:S03]  /*6960*/  IMAD.MOV.U32 R9, RZ, RZ, 0x40000040 ;  /* 0x40000040ff097424 */ /* 0x000fc600078e00ff */
[----:B------:R-:W1:Y:S01]  /*6970*/  SHFL.BFLY PT, R2, R5, 0x2, 0x1f ;  /* 0x0c401f0005027f89 */ /* 0x000e6200000e0000 */
[----:B------:R-:W-:Y:S02]  /*6980*/  WARPGROUP.DEPBAR.LE gsb0, 0x0 ;  /* 0x00008000000079c5 */ /* 0x000fe40000010000 */
[----:B------:R-:W-:-:S06]  /*6990*/  WARPGROUP.ARRIVE ;  /* 0x00000000000079c5 */ /* 0x000fcc0000000000 */
[----:B------:R-:W-:Y:S01]  /*69a0*/  QGMMA.64x96x32.F32.E4M3.E4M3 R88, R140, gdesc[UR4], R88, gsb0 ;  /* 0x016000048c587df3 */ /* 0x000fe20008000858 */
[----:B------:R-:W-:Y:S02]  /*69b0*/  R2UR UR6, R8 ;  /* 0x00000000080672ca */ /* 0x000fe400000e0000 */
[----:B------:R-:W-:Y:S01]  /*69c0*/  R2UR UR7, R9 ;  /* 0x00000000090772ca */ /* 0x000fe200000e0000 */
[----:B0-----:R-:W-:-:S01]  /*69d0*/  FADD.FTZ R0, R0, R7 ;  /* 0x0000000700007221 */ /* 0x001fc20000010000 */
[----:B-1----:R-:W-:-:S04]  /*69e0*/  FADD.FTZ R2, R2, R5 ;  /* 0x0000000502027221 */ /* 0x002fc80000010000 */
[----:B------:R-:W0:Y:S04]  /*69f0*/  SHFL.BFLY PT, R9, R0, 0x1, 0x1f ;  /* 0x0c201f0000097f89 */ /* 0x000e2800000e0000 */
[----:B------:R-:W1:Y:S01]  /*6a00*/  SHFL.BFLY PT, R11, R2, 0x1, 0x1f ;  /* 0x0c201f00020b7f89 */ /* 0x000e6200000e0000 */
        /* <DEDUP_REMOVED lines=16> */
[----:B------:R-:W4:Y:S01]  /*6b10*/  @P1 MUFU.RCP R9, R11 ;  /* 0x0000000b00091308 */ /* 0x000f220000001000 */
[----:B--2---:R-:W-:-:S02]  /*6b20*/  IMAD.U32 R12, RZ, RZ, UR17 ;  /* 0x00000011ff0c7e24 */ /* 0x004fc4000f8e00ff */
        /* <DEDUP_REMOVED lines=10> */
[----:B----4-:R-:W-:Y:S01]  /*6bd0*/  FMUL.FTZ R6, R9, R4 ;  /* 0x0000000409067220 */ /* 0x010fe20000410000 */
[----:B------:R-:W-:-:S02]  /*6be0*/  WARPGROUP.DEPBAR.LE gsb0, 0x0 ;  /* 0x00008000000079c5 */ /* 0x000fc40000010000 */
[----:B------:R-:W-:Y:S05]  /*6bf0*/  @!P0 BRA `(.L_x_159) ;  /* 0x0000000000048947 */ /* 0x000fea0003800000 */
[----:B------:R-:W-:Y:S01]  /*6c00*/  BPT.TRAP 0x1 ;  /* 0x000000040000795c */ /* 0x000fe20000300000 */
.L_x_159:
[----:B------:R-:W-:Y:S01]  /*6c10*/  VIADD R4, R15, 0x19c60 ;  /* 0x00019c600f047836 */ /* 0x000fe20000000000 */
[----:B------:R-:W-:Y:S01]  /*6c20*/  UIADD3 UR36, UR36, 0x1, URZ ;  /* 0x0000000124247890 */ /* 0x000fe2000fffe03f */
[-C--:B------:R-:W-:Y:S01]  /*6c30*/  FMUL.FTZ R62, R88, R5.reuse ;  /* 0x00000005583e7220 */ /* 0x080fe20000410000 */
[-C--:B------:R-:W-:Y:S01]  /*6c40*/  FMUL.FTZ R58, R89, R5.reuse ;  /* 0x00000005593a7220 */ /* 0x080fe20000410000 */
[-C--:B------:R-:W-:Y:S01]  /*6c50*/  FMUL.FTZ R61, R92, R5.reuse ;  /* 0x000000055c3d7220 */ /* 0x080fe20000410000 */
[----:B------:R-:W-:Y:S01]  /*6c60*/  PRMT R3, R3, 0x654, R4 ;  /* 0x0000065403037816 */ /* 0x000fe20000000004 */
[----:B------:R-:W-:Y:S01]  /*6c70*/  UISETP.NE.AND UP0, UPT, UR36, 0x2, UPT ;  /* 0x000000022400788c */ /* 0x000fe2000bf05270 */
[-C--:B------:R-:W-:Y:S01]  /*6c80*/  FMUL.FTZ R57, R93, R5.reuse ;  /* 0x000000055d397220 */ /* 0x080fe20000410000 */
[-C--:B------:R-:W-:Y:S01]  /*6c90*/  FMUL.FTZ R54, R96, R5.reuse ;  /* 0x0000000560367220 */ /* 0x080fe20000410000 */
[----:B------:R0:W-:Y:S01]  /*6ca0*/  SYNCS.ARRIVE.TRANS64.RED.A1T0 RZ, [R3+URZ], RZ ;  /* 0x000000ff03ff79a7 */ /* 0x0001e2000810043f */
        /* <DEDUP_REMOVED lines=19> */
[----:B------:R-:W-:Y:S01]  /*6de0*/  USEL UR4, URZ, 0x1, UP0 ;  /* 0x000000013f047887 */ /* 0x000fe20008000000 */
        /* <DEDUP_REMOVED lines=19> */
[----:B------:R-:W-:Y:S01]  /*6f20*/  PLOP3.LUT P0, PT, PT, PT, PT, 0x8, 0x0 ;  /* 0x000000000000781c */ /* 0x000fe20003f0e170 */
[-C--:B------:R-:W-:Y:S01]  /*6f30*/  FMUL.FTZ R15, R127, R6.reuse ;  /* 0x000000067f0f7220 */ /* 0x080fe20000410000 */
[-C--:B------:R-:W-:Y:S01]  /*6f40*/  FMUL.FTZ R12, R130, R6.reuse ;  /* 0x00000006820c7220 */ /* 0x080fe20000410000 */
[-C--:B------:R-:W-:Y:S01]  /*6f50*/  FMUL.FTZ R8, R131, R6.reuse ;  /* 0x0000000683087220 */ /* 0x080fe20000410000 */
[-C--:B------:R-:W-:Y:S01]  /*6f60*/  FMUL.FTZ R11, R134, R6.reuse ;  /* 0x00000006860b7220 */ /* 0x080fe20000410000 */
[----:B------:R-:W-:Y:S01]  /*6f70*/  FMUL.FTZ R135, R135, R6 ;  /* 0x0000000687877220 */ /* 0x000fe20000410000 */
[----:B------:R-:W-:-:S02]  /*6f80*/  UIADD3 UR38, UR38, 0x1, URZ ;  /* 0x0000000126267890 */ /* 0x000fc4000fffe03f */
[----:B------:R-:W-:Y:S02]  /*6f90*/  USEL UR36, UR36, URZ, UP0 ;  /* 0x0000003f24247287 */ /* 0x000fe40008000000 */
[----:B0-----:R-:W-:-:S12]  /*6fa0*/  ULOP3.LUT UR37, UR37, UR4, URZ, 0x3c, !UPT ;  /* 0x0000000425257292 */ /* 0x001fd8000f8e3c3f */
.L_x_137:
[----:B------:R-:W0:Y:S01]  /*6fb0*/  S2R R6, SR_CgaCtaId ;  /* 0x0000000000067919 */ /* 0x000e220000008800 */
[----:B------:R-:W-:Y:S01]  /*6fc0*/  MOV R3, 0x400 ;  /* 0x0000040000037802 */ /* 0x000fe20000000f00 */
[----:B------:R-:W-:Y:S01]  /*6fd0*/  BSSY B0, `(.L_x_160) ;  /* 0x0000214000007945 */ /* 0x000fe20003800000 */
[----:B------:R-:W-:Y:S02]  /*6fe0*/  BAR.SYNC.DEFER_BLOCKING 0x5, 0x200 ;  /* 0x0148000000007b1d */ /* 0x000fe40000010000 */
[----:B0-----:R-:W-:-:S05]  /*6ff0*/  LEA R3, R6, R3, 0x18 ;  /* 0x0000000306037211 */ /* 0x001fca00078ec0ff */
[----:B------:R-:W0:Y:S02]  /*7000*/  LDS.128 R40, [R3+0x19cd0] ;  /* 0x019cd00003287984 */ /* 0x000e240000000c00 */
[----:B0-----:R-:W-:Y:S02]  /*7010*/  R2UR UR5, R41 ;  /* 0x00000000290572ca */ /* 0x001fe400000e0000 */
[----:B------:R-:W-:Y:S01]  /*7020*/  R2UR UR43, R42 ;  /* 0x000000002a2b72ca */ /* 0x000fe200000e0000 */
[----:B------:R-:W-:Y:S06]  /*7030*/  BAR.ARV 0x4, 0x200 ;  /* 0x0108000000007b1d */ /* 0x000fec0000002000 */
[----:B------:R-:W-:Y:S08]  /*7040*/  @P0 BRA `(.L_x_161) ;  /* 0x0000001400a40947 */ /* 0x000ff00003800000 */
[----:B------:R-:W0:Y:S01]  /*7050*/  S2R R63, SR_TID.X ;  /* 0x00000000003f7919 */ /* 0x000e220000002100 */
[----:B------:R-:W-:Y:S01]  /*7060*/  ULDC.64 UR6, c[0x4][0x38] ;  /* 0x01000e0000067ab9 */ /* 0x000fe20000000a00 */
[----:B0-----:R-:W-:-:S05]  /*7070*/  IMAD.SHL.U32 R6, R63, 0x4, RZ ;  /* 0x000000043f067824 */ /* 0x001fca00078e00ff */
[----:B------:R-:W-:-:S04]  /*7080*/  LOP3.LUT R6, R6, 0xc, RZ, 0xc0, !PT ;  /* 0x0000000c06067812 */ /* 0x000fc800078ec0ff */
[----:B------:R-:W-:-:S05]  /*7090*/  IADD3 R6, P0, R6, UR6, RZ ;  /* 0x0000000606067c10 */ /* 0x000fca000ff1e0ff */
[----:B------:R-:W-:Y:S01]  /*70a0*/  IMAD.X R7, RZ, RZ, UR7, P0 ;  /* 0x00000007ff077e24 */ /* 0x000fe200080e06ff */
[----:B------:R-:W0:Y:S01]  /*70b0*/  S2R R40, SR_SWINHI ;  /* 0x0000000000287919 */ /* 0x000e220000002f00 */
[----:B------:R-:W-:Y:S01]  /*70c0*/  F2FP.BF16.F32.PACK_AB R47, R47, R48 ;  /* 0x000000302f2f723e */ /* 0x000fe200000010ff */
[----:B------:R-:W-:Y:S02]  /*70d0*/  ULDC.64 UR6, c[0x0][0xc00] ;  /* 0x0003000000067ab9 */ /* 0x000fe40000000a00 */
[----:B------:R1:W2:Y:S01]  /*70e0*/  LDG.E.CONSTANT R6, desc[UR52][R6.64] ;  /* 0x0000003406067981 */ /* 0x0002a2000c1e9900 */
[----:B------:R-:W-:Y:S01]  /*70f0*/  F2FP.BF16.F32.PACK_AB R44, R39, R44 ;  /* 0x0000002c272c723e */ /* 0x000fe200000010ff */
[----:B------:R-:W-:Y:S01]  /*7100*/  UISETP.NE.U32.AND UP0, UPT, UR6, URZ, UPT ;  /* 0x0000003f0600728c */ /* 0x000fe2000bf05070 */
[----:B------:R-:W-:Y:S01]  /*7110*/  F2FP.BF16.F32.PACK_AB R5, R5, R52 ;  /* 0x000000340505723e */ /* 0x000fe200000010ff */
[----:B------:R-:W-:Y:S01]  /*7120*/  USHF.L.U32 UR8, UR41, 0x2, URZ ;  /* 0x0000000229087899 */ /* 0x000fe2000800063f */
[----:B------:R-:W-:Y:S01]  /*7130*/  F2FP.BF16.F32.PACK_AB R50, R49, R50 ;  /* 0x000000323132723e */ /* 0x000fe200000010ff */
[----:B------:R-:W-:Y:S01]  /*7140*/  UISETP.NE.AND.EX UP0, UPT, UR7, URZ, UPT, UP0 ;  /* 0x0000003f0700728c */ /* 0x000fe2000bf05300 */
[----:B------:R-:W-:Y:S01]  /*7150*/  F2FP.BF16.F32.PACK_AB R53, R53, R54 ;  /* 0x000000363535723e */ /* 0x000fe200000010ff */
[----:B------:R-:W-:Y:S01]  /*7160*/  USHF.L.U64.HI UR9, UR41, 0x2, UR40 ;  /* 0x0000000229097899 */ /* 0x000fe20008010228 */
[----:B------:R-:W-:Y:S01]  /*7170*/  F2FP.BF16.F32.PACK_AB R4, R51, R4 ;  /* 0x000000043304723e */ /* 0x000fe200000010ff */
[----:B------:R-:W-:Y:S01]  /*7180*/  UIADD3 UR4, UP1, UR8, UR6, URZ ;  /* 0x0000000608047290 */ /* 0x000fe2000ff3e03f */
[----:B-1----:R-:W-:-:S02]  /*7190*/  LOP3.LUT P0, R7, R63, 0x3, RZ, 0xc0, !PT ;  /* 0x000000033f077812 */ /* 0x002fc4000780c0ff */
[----:B------:R-:W-:Y:S01]  /*71a0*/  F2FP.BF16.F32.PACK_AB R38, R37, R38 ;  /* 0x000000262526723e */ /* 0x000fe200000010ff */
[----:B------:R-:W-:Y:S01]  /*71b0*/  UIADD3.X UR6, UR9, UR7, URZ, UP1, !UPT ;  /* 0x0000000709067290 */ /* 0x000fe20008ffe43f */
[----:B------:R-:W-:Y:S02]  /*71c0*/  ISETP.EQ.OR P0, PT, R7, 0x3, !P0 ;  /* 0x000000030700780c */ /* 0x000fe40004702670 */
[----:B------:R-:W-:Y:S02]  /*71d0*/  F2FP.BF16.F32.PACK_AB R32, R31, R32 ;  /* 0x000000201f20723e */ /* 0x000fe400000010ff */
[----:B------:R-:W-:Y:S02]  /*71e0*/  SEL R37, R47, R44, P0 ;  /* 0x0000002c2f257207 */ /* 0x000fe40000000000 */
[----:B------:R-:W-:Y:S02]  /*71f0*/  SEL R44, R44, R47, P0 ;  /* 0x0000002f2c2c7207 */ /* 0x000fe40000000000 */
[----:B------:R-:W-:-:S02]  /*7200*/  F2FP.BF16.F32.PACK_AB R25, R25, R26 ;  /* 0x0000001a1919723e */ /* 0x000fc400000010ff */
[----:B------:R-:W-:Y:S02]  /*7210*/  SEL R47, R5, R50, P0 ;  /* 0x00000032052f7207 */ /* 0x000fe40000000000 */
[----:B------:R-:W-:Y:S02]  /*7220*/  SEL R31, R53, R4, P0 ;  /* 0x00000004351f7207 */ /* 0x000fe40000000000 */
[----:B------:R-:W-:Y:S02]  /*7230*/  SEL R26, R4, R53, P0 ;  /* 0x00000035041a7207 */ /* 0x000fe40000000000 */
[----:B------:R-:W-:Y:S02]  /*7240*/  SEL R50, R50, R5, P0 ;  /* 0x0000000532327207 */ /* 0x000fe40000000000 */
[----:B------:R-:W-:Y:S02]  /*7250*/  MOV R4, R3 ;  /* 0x0000000300047202 */ /* 0x000fe40000000f00 */
[----:B0-----:R-:W-:-:S02]  /*7260*/  MOV R5, R40 ;  /* 0x0000002800057202 */ /* 0x001fc40000000f00 */
[----:B------:R-:W-:Y:S02]  /*7270*/  F2FP.BF16.F32.PACK_AB R11, R11, R12 ;  /* 0x0000000c0b0b723e */ /* 0x000fe400000010ff */
[----:B------:R-:W-:Y:S02]  /*7280*/  F2FP.BF16.F32.PACK_AB R10, R9, R10 ;  /* 0x0000000a090a723e */ /* 0x000fe400000010ff */
[----:B------:R-:W-:Y:S01]  /*7290*/  F2FP.BF16.F32.PACK_AB R12, R135, R8 ;  /* 0x00000008870c723e */ /* 0x000fe200000010ff */
[----:B------:R-:W-:Y:S01]  /*72a0*/  IMAD.WIDE R8, R156, 0x2, R4 ;  /* 0x000000029c087825 */ /* 0x000fe200078e0204 */
[----:B------:R-:W-:Y:S02]  /*72b0*/  F2FP.BF16.F32.PACK_AB R35, R35, R36 ;  /* 0x000000242323723e */ /* 0x000fe400000010ff */
[----:B------:R-:W-:Y:S02]  /*72c0*/  F2FP.BF16.F32.PACK_AB R45, R45, R46 ;  /* 0x0000002e2d2d723e */ /* 0x000fe400000010ff */
[----:B------:R-:W-:-:S02]  /*72d0*/  F2FP.BF16.F32.PACK_AB R27, R27, R28 ;  /* 0x0000001c1b1b723e */ /* 0x000fc400000010ff */
[----:B------:R-:W-:Y:S02]  /*72e0*/  F2FP.BF16.F32.PACK_AB R24, R21, R24 ;  /* 0x000000181518723e */ /* 0x000fe400000010ff */
[----:B------:R-:W-:Y:S02]  /*72f0*/  F2FP.BF16.F32.PACK_AB R13, R13, R14 ;  /* 0x0000000e0d0d723e */ /* 0x000fe400000010ff */
[----:B------:R-:W-:Y:S02]  /*7300*/  SEL R51, R11, R12, P0 ;  /* 0x0000000c0b337207 */ /* 0x000fe40000000000 */
[----:B------:R-:W-:Y:S02]  /*7310*/  SEL R46, R12, R11, P0 ;  /* 0x0000000b0c2e7207 */ /* 0x000fe40000000000 */
[----:B------:R-:W-:Y:S02]  /*7320*/  LOP3.LUT R7, R8, 0x180, RZ, 0xc0, !PT ;  /* 0x0000018008077812 */ /* 0x000fe400078ec0ff */
[----:B------:R-:W-:-:S02]  /*7330*/  SEL R39, R35, R32, P0 ;  /* 0x0000002023277207 */ /* 0x000fc40000000000 */
[----:B------:R-:W-:Y:S02]  /*7340*/  IADD3 R12, P5, R8, 0x20, RZ ;  /* 0x00000020080c7810 */ /* 0x000fe40007fbe0ff */
[----:B------:R-:W-:Y:S02]  /*7350*/  SEL R32, R32, R35, P0 ;  /* 0x0000002320207207 */ /* 0x000fe40000000000 */
[----:B------:R-:W-:Y:S02]  /*7360*/  SEL R35, R27, R24, P0 ;  /* 0x000000181b237207 */ /* 0x000fe40000000000 */
[----:B------:R-:W-:Y:S02]  /*7370*/  SEL R28, R24, R27, P0 ;  /* 0x0000001b181c7207 */ /* 0x000fe40000000000 */
[----:B------:R-:W-:Y:S02]  /*7380*/  SEL R27, R13, R10, P0 ;  /* 0x0000000a0d1b7207 */ /* 0x000fe40000000000 */
[----:B------:R-:W-:-:S02]  /*7390*/  SEL R36, R10, R13, P0 ;  /* 0x0000000d0a247207 */ /* 0x000fc40000000000 */
[----:B------:R-:W-:Y:S02]  /*73a0*/  SHF.R.U64 R7, R7, 0x3, RZ ;  /* 0x0000000307077819 */ /* 0x000fe400000012ff */
[----:B------:R-:W-:Y:S02]  /*73b0*/  LOP3.LUT R10, R12, 0x180, RZ, 0xc0, !PT ;  /* 0x000001800c0a7812 */ /* 0x000fe400078ec0ff */
[----:B------:R-:W-:Y:S02]  /*73c0*/  F2FP.BF16.F32.PACK_AB R58, R57, R58 ;  /* 0x0000003a393a723e */ /* 0x000fe400000010ff */
[----:B------:R-:W-:Y:S02]  /*73d0*/  F2FP.BF16.F32.PACK_AB R56, R55, R56 ;  /* 0x000000383738723e */ /* 0x000fe400000010ff */
[C---:B------:R-:W-:Y:S02]  /*73e0*/  IADD3 R14, P4, R8.reuse, 0x3000, RZ ;  /* 0x00003000080e7810 */ /* 0x040fe40007f9e0ff */
[----:B------:R-:W-:-:S02]  /*73f0*/  IADD3 R53, P3, R8, 0x3020, RZ ;  /* 0x0000302008357810 */ /* 0x000fc40007f7e0ff */
[C---:B------:R-:W-:Y:S01]  /*7400*/  IADD3 R55, P2, R8.reuse, 0x6000, RZ ;  /* 0x0000600008377810 */ /* 0x040fe20007f5e0ff */
[--C-:B------:R-:W-:Y:S01]  /*7410*/  IMAD.X R21, RZ, RZ, R9.reuse, P4 ;  /* 0x000000ffff157224 */ /* 0x100fe200020e0609 */
[----:B------:R-:W-:Y:S02]  /*7420*/  IADD3 R57, P1, R8, 0x6020, RZ ;  /* 0x0000602008397810 */ /* 0x000fe40007f3e0ff */
[----:B------:R-:W-:Y:S01]  /*7430*/  LOP3.LUT R8, R7, R8, RZ, 0x3c, !PT ;  /* 0x0000000807087212 */ /* 0x000fe200078e3cff */
[--C-:B------:R-:W-:Y:S01]  /*7440*/  IMAD.X R13, RZ, RZ, R9.reuse, P2 ;  /* 0x000000ffff0d7224 */ /* 0x100fe200010e0609 */
[----:B------:R-:W-:Y:S01]  /*7450*/  SHF.R.U64 R7, R10, 0x3, RZ ;  /* 0x000000030a077819 */ /* 0x000fe200000012ff */
[----:B------:R-:W-:Y:S01]  /*7460*/  IMAD.X R11, RZ, RZ, R9, P1 ;  /* 0x000000ffff0b7224 */ /* 0x000fe200008e0609 */
[----:B------:R-:W-:Y:S02]  /*7470*/  F2FP.BF16.F32.PACK_AB R33, R33, R34 ;  /* 0x000000222121723e */ /* 0x000fe400000010ff */
[----:B------:R-:W-:-:S02]  /*7480*/  LOP3.LUT R24, R7, R12, RZ, 0x3c, !PT ;  /* 0x0000000c07187212 */ /* 0x000fc400078e3cff */
[----:B------:R-:W-:Y:S02]  /*7490*/  LOP3.LUT R7, R14, 0x180, RZ, 0xc0, !PT ;  /* 0x000001800e077812 */ /* 0x000fe400078ec0ff */
[----:B------:R-:W-:Y:S02]  /*74a0*/  F2FP.BF16.F32.PACK_AB R30, R29, R30 ;  /* 0x0000001e1d1e723e */ /* 0x000fe400000010ff */
[----:B------:R-:W-:Y:S02]  /*74b0*/  F2FP.BF16.F32.PACK_AB R61, R61, R62 ;  /* 0x0000003e3d3d723e */ /* 0x000fe400000010ff */
[----:B------:R-:W-:Y:S02]  /*74c0*/  F2FP.BF16.F32.PACK_AB R59, R59, R60 ;  /* 0x0000003c3b3b723e */ /* 0x000fe400000010ff */
[----:B------:R-:W-:Y:S01]  /*74d0*/  F2FP.BF16.F32.PACK_AB R20, R15, R20 ;  /* 0x000000140f14723e */ /* 0x000fe200000010ff */
[----:B------:R-:W-:Y:S01]  /*74e0*/  IMAD.X R15, RZ, RZ, R9, P3 ;  /* 0x000000ffff0f7224 */ /* 0x000fe200018e0609 */
[----:B------:R-:W-:-:S02]  /*74f0*/  SEL R49, R45, R38, P0 ;  /* 0x000000262d317207 */ /* 0x000fc40000000000 */
[----:B------:R-:W-:Y:S02]  /*7500*/  SEL R40, R38, R45, P0 ;  /* 0x0000002d26287207 */ /* 0x000fe40000000000 */
[----:B------:R-:W-:Y:S02]  /*7510*/  SHF.R.U64 R7, R7, 0x3, RZ ;  /* 0x0000000307077819 */ /* 0x000fe400000012ff */
[----:B------:R-:W-:Y:S02]  /*7520*/  SEL R45, R33, R30, P0 ;  /* 0x0000001e212d7207 */ /* 0x000fe40000000000 */
[----:B------:R-:W-:Y:S02]  /*7530*/  SEL R30, R30, R33, P0 ;  /* 0x000000211e1e7207 */ /* 0x000fe40000000000 */
[----:B------:R-:W-:Y:S02]  /*7540*/  LOP3.LUT R10, R53, 0x180, RZ, 0xc0, !PT ;  /* 0x00000180350a7812 */ /* 0x000fe400078ec0ff */
[----:B------:R-:W-:-:S02]  /*7550*/  LOP3.LUT R34, R57, 0x180, RZ, 0xc0, !PT ;  /* 0x0000018039227812 */ /* 0x000fc400078ec0ff */
[----:B------:R-:W-:Y:S02]  /*7560*/  SEL R29, R61, R58, P0 ;  /* 0x0000003a3d1d7207 */ /* 0x000fe40000000000 */
[----:B------:R-:W-:Y:S02]  /*7570*/  SEL R41, R59, R56, P0 ;  /* 0x000000383b297207 */ /* 0x000fe40000000000 */
[----:B------:R-:W-:Y:S02]  /*7580*/  SEL R33, R25, R20, P0 ;  /* 0x0000001419217207 */ /* 0x000fe40000000000 */
[----:B------:R-:W-:Y:S01]  /*7590*/  SEL R42, R20, R25, P0 ;  /* 0x00000019142a7207 */ /* 0x000fe20000000000 */
[----:B------:R-:W-:Y:S01]  /*75a0*/  IMAD.X R25, RZ, RZ, R9, P5 ;  /* 0x000000ffff197224 */ /* 0x000fe200028e0609 */
[----:B------:R-:W-:Y:S02]  /*75b0*/  SEL R58, R58, R61, P0 ;  /* 0x0000003d3a3a7207 */ /* 0x000fe40000000000 */
[----:B------:R-:W-:-:S02]  /*75c0*/  SEL R56, R56, R59, P0 ;  /* 0x0000003b38387207 */ /* 0x000fc40000000000 */
[----:B------:R-:W-:Y:S02]  /*75d0*/  LOP3.LUT R20, R7, R14, RZ, 0x3c, !PT ;  /* 0x0000000e07147212 */ /* 0x000fe400078e3cff */
[----:B------:R-:W-:Y:S02]  /*75e0*/  SHF.R.U64 R10, R10, 0x3, RZ ;  /* 0x000000030a0a7819 */ /* 0x000fe400000012ff */
[----:B------:R-:W-:Y:S02]  /*75f0*/  SHF.R.U64 R34, R34, 0x3, RZ ;  /* 0x0000000322227819 */ /* 0x000fe400000012ff */
[----:B------:R-:W-:Y:S02]  /*7600*/  LOP3.LUT R14, R10, R53, RZ, 0x3c, !PT ;  /* 0x000000350a0e7212 */ /* 0x000fe400078e3cff */
[----:B------:R-:W-:Y:S02]  /*7610*/  LOP3.LUT R10, R34, R57, RZ, 0x3c, !PT ;  /* 0x00000039220a7212 */ /* 0x000fe400078e3cff */
[----:B------:R-:W-:-:S02]  /*7620*/  MOV R54, R20 ;  /* 0x0000001400367202 */ /* 0x000fc40000000f00 */
[----:B------:R-:W-:Y:S02]  /*7630*/  LOP3.LUT R12, R55, 0x180, RZ, 0xc0, !PT ;  /* 0x00000180370c7812 */ /* 0x000fe400078ec0ff */
[----:B------:R-:W-:Y:S02]  /*7640*/  MOV R57, R8 ;  /* 0x0000000800397202 */ /* 0x000fe40000000f00 */
[----:B------:R-:W-:Y:S02]  /*7650*/  SHF.R.U64 R12, R12, 0x3, RZ ;  /* 0x000000030c0c7819 */ /* 0x000fe400000012ff */
[----:B------:R-:W-:Y:S02]  /*7660*/  MOV R48, R10 ;  /* 0x0000000a00307202 */ /* 0x000fe40000000f00 */
[----:B------:R-:W-:Y:S02]  /*7670*/  LOP3.LUT R12, R12, R55, RZ, 0x3c, !PT ;  /* 0x000000370c0c7212 */ /* 0x000fe400078e3cff */
[----:B------:R-:W-:-:S02]  /*7680*/  MOV R53, R14 ;  /* 0x0000000e00357202 */ /* 0x000fc40000000f00 */
[----:B------:R-:W-:Y:S02]  /*7690*/  MOV R52, R12 ;  /* 0x0000000c00347202 */ /* 0x000fe40000000f00 */
[----:B------:R-:W-:Y:S02]  /*76a0*/  MOV R55, R24 ;  /* 0x0000001800377202 */ /* 0x000fe40000000f00 */
[----:B------:R-:W-:Y:S02]  /*76b0*/  PLOP3.LUT P2, PT, PT, PT, UP0, 0x80, 0x0 ;  /* 0x000000000000781c */ /* 0x000fe40003f4f008 */
[----:B--2---:R-:W-:Y:S01]  /*76c0*/  LOP3.LUT R7, R6, 0x2, RZ, 0x3c, !PT ;  /* 0x0000000206077812 */ /* 0x004fe200078e3cff */
[----:B------:R-:W-:Y:S04]  /*76d0*/  SHFL.IDX PT, R29, R29, R6, 0x1c1f ;  /* 0x001c1f061d1d7589 */ /* 0x000fe800000e0000 */
[----:B------:R-:W0:Y:S04]  /*76e0*/  SHFL.IDX PT, R58, R58, R7, 0x1c1f ;  /* 0x001c1f073a3a7589 */ /* 0x000e2800000e0000 */
[----:B------:R-:W-:Y:S04]  /*76f0*/  SHFL.IDX PT, R41, R41, R6, 0x1c1f ;  /* 0x001c1f0629297589 */ /* 0x000fe800000e0000 */
[----:B------:R-:W1:Y:S04]  /*7700*/  SHFL.IDX PT, R56, R56, R7, 0x1c1f ;  /* 0x001c1f0738387589 */ /* 0x000e6800000e0000 */
[----:B------:R-:W-:Y:S04]  /*7710*/  SHFL.IDX PT, R27, R27, R6, 0x1c1f ;  /* 0x001c1f061b1b7589 */ /* 0x000fe800000e0000 */
[----:B------:R-:W2:Y:S04]  /*7720*/  SHFL.IDX PT, R38, R36, R7, 0x1c1f ;  /* 0x001c1f0724267589 */ /* 0x000ea800000e0000 */
[----:B------:R-:W-:Y:S04]  /*7730*/  SHFL.IDX PT, R31, R31, R6, 0x1c1f ;  /* 0x001c1f061f1f7589 */ /* 0x000fe800000e0000 */
[----:B------:R-:W3:Y:S01]  /*7740*/  SHFL.IDX PT, R26, R26, R7, 0x1c1f ;  /* 0x001c1f071a1a7589 */ /* 0x000ee200000e0000 */
[----:B0-----:R-:W-:-:S02]  /*7750*/  SEL R8, R29, R58, P0 ;  /* 0x0000003a1d087207 */ /* 0x001fc40000000000 */
[----:B------:R-:W-:Y:S01]  /*7760*/  SEL R10, R58, R29, P0 ;  /* 0x0000001d3a0a7207 */ /* 0x000fe20000000000 */
[----:B------:R-:W-:Y:S04]  /*7770*/  SHFL.IDX PT, R39, R39, R6, 0x1c1f ;  /* 0x001c1f0627277589 */ /* 0x000fe800000e0000 */
[----:B------:R-:W-:Y:S01]  /*7780*/  SHFL.IDX PT, R47, R47, R6, 0x1c1f ;  /* 0x001c1f062f2f7589 */ /* 0x000fe200000e0000 */
[----:B-1----:R-:W-:Y:S02]  /*7790*/  SEL R9, R41, R56, P0 ;  /* 0x0000003829097207 */ /* 0x002fe40000000000 */
[----:B------:R-:W-:Y:S01]  /*77a0*/  SEL R11, R56, R41, P0 ;  /* 0x00000029380b7207 */ /* 0x000fe20000000000 */
[----:B------:R-:W0:Y:S01]  /*77b0*/  SHFL.IDX PT, R50, R50, R7, 0x1c1f ;  /* 0x001c1f0732327589 */ /* 0x000e2200000e0000 */
[----:B------:R-:W1:Y:S03]  /*77c0*/  LDC R41, c[0x0][0xbe8] ;  /* 0x0002fa00ff297b82 */ /* 0x000e660000000800 */
[----:B------:R-:W4:Y:S01]  /*77d0*/  SHFL.IDX PT, R32, R32, R7, 0x1c1f ;  /* 0x001c1f0720207589 */ /* 0x000f2200000e0000 */
[----:B--2---:R-:W-:-:S02]  /*77e0*/  SEL R36, R27, R38, P0 ;  /* 0x000000261b247207 */ /* 0x004fc40000000000 */
[----:B------:R-:W-:Y:S01]  /*77f0*/  SEL R38, R38, R27, P0 ;  /* 0x0000001b26267207 */ /* 0x000fe20000000000 */
[----:B------:R-:W-:Y:S04]  /*7800*/  SHFL.IDX PT, R37, R37, R6, 0x1c1f ;  /* 0x001c1f0625257589 */ /* 0x000fe800000e0000 */
[----:B------:R-:W-:Y:S01]  /*7810*/  SHFL.IDX PT, R35, R35, R6, 0x1c1f ;  /* 0x001c1f0623237589 */ /* 0x000fe200000e0000 */
[----:B---3--:R-:W-:Y:S02]  /*7820*/  SEL R12, R31, R26, P0 ;  /* 0x0000001a1f0c7207 */ /* 0x008fe40000000000 */
[----:B------:R-:W-:Y:S01]  /*7830*/  SEL R14, R26, R31, P0 ;  /* 0x0000001f1a0e7207 */ /* 0x000fe20000000000 */
[----:B------:R-:W-:Y:S04]  /*7840*/  SHFL.IDX PT, R49, R49, R6, 0x1c1f ;  /* 0x001c1f0631317589 */ /* 0x000fe800000e0000 */
[----:B------:R-:W2:Y:S04]  /*7850*/  SHFL.IDX PT, R44, R44, R7, 0x1c1f ;  /* 0x001c1f072c2c7589 */ /* 0x000ea800000e0000 */
[----:B------:R4:W3:Y:S01]  /*7860*/  SHFL.IDX PT, R34, R28, R7, 0x1c1f ;  /* 0x001c1f071c227589 */ /* 0x0008e200000e0000 */
[----:B0-----:R-:W-:-:S02]  /*7870*/  SEL R13, R47, R50, P0 ;  /* 0x000000322f0d7207 */ /* 0x001fc40000000000 */
[----:B------:R-:W-:Y:S01]  /*7880*/  SEL R15, R50, R47, P0 ;  /* 0x0000002f320f7207 */ /* 0x000fe20000000000 */
[----:B------:R-:W0:Y:S04]  /*7890*/  SHFL.IDX PT, R40, R40, R7, 0x1c1f ;  /* 0x001c1f0728287589 */ /* 0x000e2800000e0000 */
[----:B------:R-:W-:Y:S01]  /*78a0*/  SHFL.IDX PT, R45, R45, R6, 0x1c1f ;  /* 0x001c1f062d2d7589 */ /* 0x000fe200000e0000 */
[----:B----4-:R-:W-:-:S03]  /*78b0*/  SEL R28, R39, R32, P0 ;  /* 0x00000020271c7207 */ /* 0x010fc60000000000 */
[----:B------:R4:W1:Y:S04]  /*78c0*/  SHFL.IDX PT, R20, R30, R7, 0x1c1f ;  /* 0x001c1f071e147589 */ /* 0x00086800000e0000 */
[----:B------:R-:W-:Y:S04]  /*78d0*/  SHFL.IDX PT, R21, R33, R6, 0x1c1f ;  /* 0x001c1f0621157589 */ /* 0x000fe800000e0000 */
[----:B------:R-:W1:Y:S01]  /*78e0*/  SHFL.IDX PT, R42, R42, R7, 0x1c1f ;  /* 0x001c1f072a2a7589 */ /* 0x000e6200000e0000 */
[----:B--2---:R-:W-:Y:S02]  /*78f0*/  SEL R24, R37, R44, P0 ;  /* 0x0000002c25187207 */ /* 0x004fe40000000000 */
[----:B----4-:R-:W-:Y:S01]  /*7900*/  SEL R30, R32, R39, P0 ;  /* 0x00000027201e7207 */ /* 0x010fe20000000000 */
[----:B------:R2:W-:Y:S01]  /*7910*/  SHFL.IDX PT, R51, R51, R6, 0x1c1f ;  /* 0x001c1f0633337589 */ /* 0x0005e200000e0000 */
[----:B------:R-:W-:-:S02]  /*7920*/  SEL R26, R44, R37, P0 ;  /* 0x000000252c1a7207 */ /* 0x000fc40000000000 */
[----:B---3--:R-:W-:Y:S01]  /*7930*/  SEL R32, R35, R34, P0 ;  /* 0x0000002223207207 */ /* 0x008fe20000000000 */
[----:B------:R3:W4:Y:S01]  /*7940*/  SHFL.IDX PT, R46, R46, R7, 0x1c1f ;  /* 0x001c1f072e2e7589 */ /* 0x00072200000e0000 */
[----:B0-----:R-:W-:Y:S02]  /*7950*/  SEL R25, R49, R40, P0 ;  /* 0x0000002831197207 */ /* 0x001fe40000000000 */
[----:B------:R-:W-:Y:S01]  /*7960*/  SEL R27, R40, R49, P0 ;  /* 0x00000031281b7207 */ /* 0x000fe20000000000 */
[----:B------:R-:W-:Y:S01]  /*7970*/  BAR.SYNC.DEFER_BLOCKING 0x1, 0x180 ;  /* 0x0046000000007b1d */ /* 0x000fe20000010000 */
[----:B------:R-:W-:Y:S01]  /*7980*/  SEL R34, R34, R35, P0 ;  /* 0x0000002322227207 */ /* 0x000fe20000000000 */
[----:B--2---:R-:W-:Y:S01]  /*7990*/  IMAD.U32 R6, RZ, RZ, UR4 ;  /* 0x00000004ff067e24 */ /* 0x004fe2000f8e00ff */
[----:B-1----:R-:W-:Y:S02]  /*79a0*/  SEL R29, R45, R20, P0 ;  /* 0x000000142d1d7207 */ /* 0x002fe40000000000 */
[----:B------:R-:W-:Y:S01]  /*79b0*/  SEL R31, R20, R45, P0 ;  /* 0x0000002d141f7207 */ /* 0x000fe20000000000 */
[----:B---3--:R-:W-:Y:S01]  /*79c0*/  IMAD.U32 R7, RZ, RZ, UR6 ;  /* 0x00000006ff077e24 */ /* 0x008fe2000f8e00ff */
[----:B------:R-:W-:Y:S01]  /*79d0*/  ULDC.64 UR6, c[0x0][0xc08] ;  /* 0x0003020000067ab9 */ /* 0x000fe20000000a00 */
[----:B------:R-:W-:-:S02]  /*79e0*/  SEL R33, R21, R42, P0 ;  /* 0x0000002a15217207 */ /* 0x000fc40000000000 */
[----:B------:R-:W-:Y:S02]  /*79f0*/  SEL R35, R42, R21, P0 ;  /* 0x000000152a237207 */ /* 0x000fe40000000000 */
[----:B----4-:R-:W-:Y:S02]  /*7a00*/  SEL R37, R51, R46, P0 ;  /* 0x0000002e33257207 */ /* 0x010fe40000000000 */
[----:B------:R-:W-:Y:S01]  /*7a10*/  SEL R39, R46, R51, P0 ;  /* 0x000000332e277207 */ /* 0x000fe20000000000 */
[----:B------:R0:W-:Y:S04]  /*7a20*/  STSM.16.M88.4 [R57], R8 ;  /* 0x0000000839007844 */ /* 0x0001e80000000200 */
[----:B------:R1:W-:Y:S04]  /*7a30*/  STSM.16.M88.4 [R55], R12 ;  /* 0x0000000c37007844 */ /* 0x0003e80000000200 */
[----:B------:R2:W-:Y:S04]  /*7a40*/  STSM.16.M88.4 [R54], R24 ;  /* 0x0000001836007844 */ /* 0x0005e80000000200 */
[----:B------:R2:W-:Y:S04]  /*7a50*/  STSM.16.M88.4 [R53], R28 ;  /* 0x0000001c35007844 */ /* 0x0005e80000000200 */
[----:B------:R2:W-:Y:S04]  /*7a60*/  STSM.16.M88.4 [R52], R32 ;  /* 0x0000002034007844 */ /* 0x0005e80000000200 */
[----:B------:R2:W-:Y:S01]  /*7a70*/  STSM.16.M88.4 [R48], R36 ;  /* 0x0000002430007844 */ /* 0x0005e20000000200 */
[----:B------:R-:W-:Y:S06]  /*7a80*/  BAR.SYNC.DEFER_BLOCKING 0x1, 0x180 ;  /* 0x0046000000007b1d */ /* 0x000fec0000010000 */
[----:B0-----:R-:W3:Y:S01]  /*7a90*/  @P2 LDG.E R8, desc[UR52][R6.64] ;  /* 0x0000003406082981 */ /* 0x001ee2000c1e1900 */
[----:B------:R-:W-:Y:S01]  /*7aa0*/  UISETP.NE.U32.AND UP1, UPT, UR6, URZ, UPT ;  /* 0x0000003f0600728c */ /* 0x000fe2000bf25070 */
[----:B------:R-:W-:Y:S01]  /*7ab0*/  ISETP.NE.AND P1, PT, R41, 0x1, PT ;  /* 0x000000012900780c */ /* 0x000fe20003f25270 */
[----:B------:R-:W-:-:S02]  /*7ac0*/  UMOV UR4, URZ ;  /* 0x0000003f00047c82 */ /* 0x000fc40008000000 */
[----:B------:R-:W-:-:S06]  /*7ad0*/  UISETP.NE.AND.EX UP1, UPT, UR7, URZ, UPT, UP1 ;  /* 0x0000003f0700728c */ /* 0x000fcc000bf25310 */
[----:B------:R-:W-:-:S04]  /*7ae0*/  PLOP3.LUT P0, PT, PT, PT, UP1, 0x80, 0x0 ;  /* 0x000000000000781c */ /* 0x000fc80003f0f018 */
[----:B------:R-:W0:Y:S01]  /*7af0*/  @P1 LDC R10, c[0x0][0xbec] ;  /* 0x0002fb00ff0a1b82 */ /* 0x000e220000000800 */
[----:B------:R-:W-:-:S03]  /*7b00*/  @UP1 UIADD3 UR6, UP2, UR8, UR6, URZ ;  /* 0x0000000608061290 */ /* 0x000fc6000ff5e03f */
[----:B------:R-:W-:Y:S01]  /*7b10*/  ULDC UR8, c[0x0][0xa88] ;  /* 0x0002a20000087ab9 */ /* 0x000fe20000000800 */
[----:B------:R-:W-:Y:S02]  /*7b20*/  @UP1 UIADD3.X UR7, UR9, UR7, URZ, UP2, !UPT ;  /* 0x0000000709071290 */ /* 0x000fe400097fe43f */
[----:B-1----:R-:W-:Y:S01]  /*7b30*/  IMAD.U32 R14, RZ, RZ, UR6 ;  /* 0x00000006ff0e7e24 */ /* 0x002fe2000f8e00ff */
[----:B------:R-:W1:Y:S03]  /*7b40*/  @P1 LDC R12, c[0x0][0xbf0] ;  /* 0x0002fc00ff0c1b82 */ /* 0x000e660000000800 */
[----:B------:R-:W-:Y:S01]  /*7b50*/  IMAD.U32 R15, RZ, RZ, UR7 ;  /* 0x00000007ff0f7e24 */ /* 0x000fe2000f8e00ff */
[----:B---3--:R-:W-:Y:S01]  /*7b60*/  @P2 R2UR UR4, R8 ;  /* 0x00000000080422ca */ /* 0x008fe200000e0000 */
[----:B------:R-:W-:-:S06]  /*7b70*/  IMAD.U32 R8, RZ, RZ, UR8 ;  /* 0x00000008ff087e24 */ /* 0x000fcc000f8e00ff */
[----:B------:R2:W5:Y:S01]  /*7b80*/  @P0 LDG.E R8, desc[UR52][R14.64] ;  /* 0x000000340e080981 */ /* 0x000562000c1e1900 */
[----:B01----:R-:W-:Y:S07]  /*7b90*/  @P0 BRA `(.L_x_162) ;  /* 0x0000000000100947 */ /* 0x003fee0003800000 */
[----:B------:R-:W-:Y:S05]  /*7ba0*/  @!P2 BRA `(.L_x_162) ;  /* 0x00000000000ca947 */ /* 0x000fea0003800000 */
[----:B------:R-:W3:Y:S04]  /*7bb0*/  LDG.E R9, desc[UR52][R6.64] ;  /* 0x0000003406097981 */ /* 0x000ee8000c1e1900 */
[----:B-----5:R-:W3:Y:S02]  /*7bc0*/  LDG.E R8, desc[UR52][R6.64+0x4] ;  /* 0x0000043406087981 */ /* 0x020ee4000c1e1900 */
[----:B---3--:R-:W-:-:S07]  /*7bd0*/  IMAD.IADD R8, R8, 0x1, -R9 ;  /* 0x0000000108087824 */ /* 0x008fce00078e0a09 */
.L_x_162:
[----:B------:R-:W-:Y:S01]  /*7be0*/  IMAD.U32 R6, RZ, RZ, UR39 ;  /* 0x00000027ff067e24 */ /* 0x000fe2000f8e00ff */
[----:B------:R-:W-:Y:S01]  /*7bf0*/  USHF.R.S32.HI UR14, URZ, 0x1f, UR44 ;  /* 0x0000001f3f0e7899 */ /* 0x000fe2000801142c */
[----:B------:R-:W-:Y:S01]  /*7c00*/  IMAD R9, R22, 0x20, R16 ;  /* 0x0000002016097824 */ /* 0x000fe200078e0210 */
[----:B------:R-:W-:Y:S01]  /*7c10*/  ULDC.64 UR12, c[0x0][0xb90] ;  /* 0x0002e400000c7ab9 */ /* 0x000fe20000000a00 */
[----:B------:R-:W-:Y:S01]  /*7c20*/  IMAD R11, R6, 0xc0, R155 ;  /* 0x000000c0060b7824 */ /* 0x000fe200078e029b */
[----:B------:R-:W-:Y:S01]  /*7c30*/  USHF.R.S32.HI UR9, URZ, 0x1f, UR4 ;  /* 0x0000001f3f097899 */ /* 0x000fe20008011404 */
[----:B------:R-:W-:Y:S01]  /*7c40*/  IMAD.WIDE R4, R9, 0x2, R4 ;  /* 0x0000000209047825 */ /* 0x000fe200078e0204 */
[----:B------:R-:W-:Y:S01]  /*7c50*/  UIMAD UR10, UR14, UR12, URZ ;  /* 0x0000000c0e0a72a4 */ /* 0x000fe2000f8e023f */
[----:B------:R-:W0:Y:S01]  /*7c60*/  @P1 LDC R47, c[0x0][0xbec] ;  /* 0x0002fb00ff2f1b82 */ /* 0x000e220000000800 */
[----:B------:R-:W-:Y:S01]  /*7c70*/  UMOV UR8, UR4 ;  /* 0x0000000400087c82 */ /* 0x000fe20008000000 */
[----:B------:R-:W-:Y:S01]  /*7c80*/  @P1 IMAD.HI.U32 R7, R11, R10, RZ ;  /* 0x0000000a0b071227 */ /* 0x000fe200078e00ff */
[----:B------:R-:W-:Y:S01]  /*7c90*/  USEL UR40, UR40, URZ, !UP0 ;  /* 0x0000003f28287287 */ /* 0x000fe2000c000000 */
[----:B------:R-:W-:Y:S01]  /*7ca0*/  IADD3 R21, P2, R4, 0x1800, RZ ;  /* 0x0000180004157810 */ /* 0x000fe20007f5e0ff */
[----:B------:R-:W-:Y:S01]  /*7cb0*/  UIMAD.WIDE.U32 UR6, UR44, UR12, UR8 ;  /* 0x0000000c2c0672a5 */ /* 0x000fe2000f8e0008 */
[----:B------:R-:W-:Y:S01]  /*7cc0*/  IMAD.MOV.U32 R6, RZ, RZ, R11 ;  /* 0x000000ffff067224 */ /* 0x000fe200078e000b */
[----:B------:R-:W-:Y:S01]  /*7cd0*/  UIMAD UR10, UR44, UR13, UR10 ;  /* 0x0000000d2c0a72a4 */ /* 0x000fe2000f8e020a */
[----:B------:R-:W-:Y:S01]  /*7ce0*/  @P1 SHF.R.U32.HI R6, RZ, R12, R7 ;  /* 0x0000000cff061219 */ /* 0x000fe20000011607 */
[----:B------:R-:W-:Y:S01]  /*7cf0*/  USEL UR41, UR41, URZ, !UP0 ;  /* 0x0000003f29297287 */ /* 0x000fe2000c000000 */
[----:B--2---:R-:W-:Y:S01]  /*7d00*/  IMAD.U32 R14, RZ, RZ, UR39 ;  /* 0x00000027ff0e7e24 */ /* 0x004fe2000f8e00ff */
[----:B------:R-:W-:Y:S01]  /*7d10*/  ULDC.64 UR12, c[0x0][0xb98] ;  /* 0x0002e600000c7ab9 */ /* 0x000fe20000000a00 */
[----:B------:R-:W-:Y:S01]  /*7d20*/  UIADD3 UR7, UR7, UR10, URZ ;  /* 0x0000000a07077290 */ /* 0x000fe2000fffe03f */
[--C-:B------:R-:W-:Y:S01]  /*7d30*/  IMAD.MOV R10, RZ, RZ, -R6.reuse ;  /* 0x000000ffff0a7224 */ /* 0x100fe200078e0a06 */
[----:B------:R-:W-:Y:S01]  /*7d40*/  UIMAD UR8, UR40, UR12, URZ ;  /* 0x0000000c280872a4 */ /* 0x000fe2000f8e023f */
[----:B------:R-:W-:Y:S01]  /*7d50*/  SHF.R.S32.HI R7, RZ, 0x1f, R6 ;  /* 0x0000001fff077819 */ /* 0x000fe20000011406 */
[----:B------:R-:W-:Y:S01]  /*7d60*/  UIMAD.WIDE.U32 UR6, UR41, UR12, UR6 ;  /* 0x0000000c290672a5 */ /* 0x000fe2000f8e0006 */
[----:B------:R-:W-:Y:S01]  /*7d70*/  IMAD R9, R41, R10, R11 ;  /* 0x0000000a29097224 */ /* 0x000fe200078e020b */
[----:B------:R-:W-:Y:S01]  /*7d80*/  UIMAD UR8, UR41, UR13, UR8 ;  /* 0x0000000d290872a4 */ /* 0x000fe2000f8e0208 */
[----:B------:R-:W-:Y:S01]  /*7d90*/  LOP3.LUT R20, R21, 0x180, RZ, 0xc0, !PT ;  /* 0x0000018015147812 */ /* 0x000fe200078ec0ff */
[----:B------:R-:W-:Y:S01]  /*7da0*/  IMAD R14, R14, 0xc0, R153 ;  /* 0x000000c00e0e7824 */ /* 0x000fe200078e0299 */
[----:B------:R-:W-:Y:S01]  /*7db0*/  IADD3 R29, P6, R4, 0x3000, RZ ;  /* 0x00003000041d7810 */ /* 0x000fe20007fde0ff */
[----:B-----5:R-:W-:Y:S01]  /*7dc0*/  IMAD R45, R8, R41, RZ ;  /* 0x00000029082d7224 */ /* 0x020fe200078e02ff */
[----:B------:R-:W-:Y:S01]  /*7dd0*/  IADD3 R6, P0, R6, UR6, RZ ;  /* 0x0000000606067c10 */ /* 0x000fe2000ff1e0ff */
[----:B------:R-:W-:Y:S01]  /*7de0*/  IMAD.U32 R12, RZ, RZ, UR8 ;  /* 0x00000008ff0c7e24 */ /* 0x000fe2000f8e00ff */
[----:B------:R-:W-:Y:S01]  /*7df0*/  SHF.R.S32.HI R10, RZ, 0x1f, R9 ;  /* 0x0000001fff0a7819 */ /* 0x000fe20000011409 */
[----:B------:R-:W-:Y:S01]  /*7e00*/  ULDC.64 UR10, c[0x0][0xaa0] ;  /* 0x0002a800000a7ab9 */ /* 0x000fe20000000a00 */
[----:B------:R-:W-:-:S02]  /*7e10*/  SHF.R.U64 R20, R20, 0x3, RZ ;  /* 0x0000000314147819 */ /* 0x000fc400000012ff */
[----:B------:R-:W-:Y:S01]  /*7e20*/  IADD3.X R7, R7, UR7, R12, P0, !PT ;  /* 0x0000000707077c10 */ /* 0x000fe200087fe40c */
[----:B------:R-:W-:Y:S01]  /*7e30*/  ULDC.64 UR6, c[0x0][0xb88] ;  /* 0x0002e20000067ab9 */ /* 0x000fe20000000a00 */
[----:B------:R-:W-:Y:S01]  /*7e40*/  LOP3.LUT R20, R20, R21, RZ, 0x3c, !PT ;  /* 0x0000001514147212 */ /* 0x000fe200078e3cff */
[----:B------:R-:W-:Y:S01]  /*7e50*/  IMAD R10, R10, UR6, RZ ;  /* 0x000000060a0a7c24 */ /* 0x000fe2000f8e02ff */
[C---:B------:R-:W-:Y:S01]  /*7e60*/  IADD3 R13, P5, R4.reuse, 0x4800, RZ ;  /* 0x00004800040d7810 */ /* 0x040fe20007fbe0ff */
[----:B------:R-:W-:Y:S01]  /*7e70*/  IMAD.WIDE.U32 R6, R9, UR6, R6 ;  /* 0x0000000609067c25 */ /* 0x000fe2000f8e0006 */
[----:B------:R-:W-:Y:S02]  /*7e80*/  IADD3 R33, P4, R4, 0x6000, RZ ;  /* 0x0000600004217810 */ /* 0x000fe40007f9e0ff */
[----:B------:R-:W-:Y:S01]  /*7e90*/  LOP3.LUT R28, R29, 0x180, RZ, 0xc0, !PT ;  /* 0x000001801d1c7812 */ /* 0x000fe200078ec0ff */
[----:B------:R-:W-:Y:S01]  /*7ea0*/  IMAD R11, R9, UR7, R10 ;  /* 0x00000007090b7c24 */ /* 0x000fe2000f8e020a */
[----:B------:R-:W-:Y:S01]  /*7eb0*/  ULDC.64 UR6, c[0x0][0xb50] ;  /* 0x0002d40000067ab9 */ /* 0x000fe20000000a00 */
[----:B------:R-:W-:Y:S01]  /*7ec0*/  IMAD.X R21, RZ, RZ, R5, P2 ;  /* 0x000000ffff157224 */ /* 0x000fe200010e0605 */
[----:B------:R-:W-:Y:S01]  /*7ed0*/  LEA R10, P0, R6, UR6, 0x2 ;  /* 0x00000006060a7c11 */ /* 0x000fe2000f8010ff */
[----:B------:R-:W-:Y:S01]  /*7ee0*/  IMAD.IADD R7, R7, 0x1, R11 ;  /* 0x0000000107077824 */ /* 0x000fe200078e020b */
[----:B------:R-:W-:-:S02]  /*7ef0*/  LOP3.LUT R9, R4, 0x180, RZ, 0xc0, !PT ;  /* 0x0000018004097812 */ /* 0x000fc400078ec0ff */
[----:B------:R-:W-:Y:S01]  /*7f00*/  LOP3.LUT R12, R13, 0x180, RZ, 0xc0, !PT ;  /* 0x000001800d0c7812 */ /* 0x000fe200078ec0ff */
[----:B------:R-:W-:Y:S01]  /*7f10*/  SHFL.IDX PT, R36, R10, RZ, 0x1c1f ;  /* 0x001c1fff0a247589 */ /* 0x000fe200000e0000 */
[----:B------:R-:W-:Y:S01]  /*7f20*/  LEA.HI.X R11, R6, UR7, R7, 0x2, P0 ;  /* 0x00000007060b7c11 */ /* 0x000fe200080f1407 */
[----:B------:R-:W-:Y:S01]  /*7f30*/  VIADD R6, R14, 0x8 ;  /* 0x000000080e067836 */ /* 0x000fe20000000000 */
[----:B------:R-:W-:Y:S01]  /*7f40*/  LOP3.LUT P0, RZ, R23, 0x3, RZ, 0xc0, !PT ;  /* 0x0000000317ff7812 */ /* 0x000fe2000780c0ff */
[----:B------:R-:W-:Y:S01]  /*7f50*/  SHFL.IDX PT, R38, R10, 0x1, 0x1c1f ;  /* 0x003c1f000a267f89 */ /* 0x000fe200000e0000 */
[----:B------:R-:W-:Y:S02]  /*7f60*/  IADD3 R7, P3, R4, 0x7800, RZ ;  /* 0x0000780004077810 */ /* 0x000fe40007f7e0ff */
[-C--:B------:R-:W-:Y:S01]  /*7f70*/  ISETP.GE.OR P2, PT, R14, R45.reuse, P0 ;  /* 0x0000002d0e00720c */ /* 0x080fe20000746670 */
[----:B------:R-:W1:Y:S01]  /*7f80*/  SHFL.IDX PT, R37, R11, RZ, 0x1c1f ;  /* 0x001c1fff0b257589 */ /* 0x000e6200000e0000 */
[----:B------:R-:W-:-:S02]  /*7f90*/  ISETP.GE.OR P0, PT, R6, R45, P0 ;  /* 0x0000002d0600720c */ /* 0x000fc40000706670 */
[----:B------:R-:W-:Y:S01]  /*7fa0*/  SHF.R.U64 R9, R9, 0x3, RZ ;  /* 0x0000000309097819 */ /* 0x000fe200000012ff */
[----:B------:R-:W2:Y:S01]  /*7fb0*/  SHFL.IDX PT, R39, R11, 0x1, 0x1c1f ;  /* 0x003c1f000b277f89 */ /* 0x000ea200000e0000 */
[----:B------:R-:W-:Y:S01]  /*7fc0*/  LOP3.LUT R32, R33, 0x180, RZ, 0xc0, !PT ;  /* 0x0000018021207812 */ /* 0x000fe200078ec0ff */
[----:B------:R-:W-:Y:S01]  /*7fd0*/  UIMAD UR8, UR9, UR10, URZ ;  /* 0x0000000a090872a4 */ /* 0x000fe2000f8e023f */
[----:B------:R-:W-:Y:S02]  /*7fe0*/  LOP3.LUT R6, R7, 0x180, RZ, 0xc0, !PT ;  /* 0x0000018007067812 */ /* 0x000fe400078ec0ff */
[----:B------:R-:W-:Y:S02]  /*7ff0*/  SHF.R.U64 R28, R28, 0x3, RZ ;  /* 0x000000031c1c7819 */ /* 0x000fe400000012ff */
[----:B------:R-:W-:Y:S01]  /*8000*/  SHF.R.U64 R12, R12, 0x3, RZ ;  /* 0x000000030c0c7819 */ /* 0x000fe200000012ff */
[----:B------:R-:W-:Y:S01]  /*8010*/  UIMAD.WIDE.U32 UR6, UR4, UR10, URZ ;  /* 0x0000000a040672a5 */ /* 0x000fe2000f8e003f */
[----:B------:R-:W-:Y:S01]  /*8020*/  LOP3.LUT R8, R9, R4, RZ, 0x3c, !PT ;  /* 0x0000000409087212 */ /* 0x000fe200078e3cff */
[--C-:B------:R-:W-:Y:S01]  /*8030*/  IMAD.X R25, RZ, RZ, R5.reuse, P3 ;  /* 0x000000ffff197224 */ /* 0x100fe200018e0605 */
[----:B------:R-:W-:Y:S01]  /*8040*/  SHF.R.U64 R32, R32, 0x3, RZ ;  /* 0x0000000320207819 */ /* 0x000fe200000012ff */
[----:B-1----:R-:W-:Y:S01]  /*8050*/  @!P2 ST.E desc[UR52][R36.64], R0 ;  /* 0x000000002400a985 */ /* 0x002fe2000c101934 */
[----:B------:R-:W-:Y:S01]  /*8060*/  SHF.R.U64 R4, R6, 0x3, RZ ;  /* 0x0000000306047819 */ /* 0x000fe200000012ff */
[----:B------:R-:W-:Y:S01]  /*8070*/  UIMAD UR8, UR4, UR11, UR8 ;  /* 0x0000000b040872a4 */ /* 0x000fe2000f8e0208 */
[----:B------:R-:W-:Y:S01]  /*8080*/  LOP3.LUT R28, R28, R29, RZ, 0x3c, !PT ;  /* 0x0000001d1c1c7212 */ /* 0x000fe200078e3cff */
[----:B--2---:R1:W-:Y:S01]  /*8090*/  @!P0 ST.E desc[UR52][R38.64], R2 ;  /* 0x0000000226008985 */ /* 0x0043e2000c101934 */
[----:B------:R-:W-:Y:S01]  /*80a0*/  LOP3.LUT R12, R12, R13, RZ, 0x3c, !PT ;  /* 0x0000000d0c0c7212 */ /* 0x000fe200078e3cff */
[--C-:B------:R-:W-:Y:S01]  /*80b0*/  IMAD.X R29, RZ, RZ, R5.reuse, P6 ;  /* 0x000000ffff1d7224 */ /* 0x100fe200030e0605 */
[----:B------:R-:W-:Y:S01]  /*80c0*/  LOP3.LUT R32, R32, R33, RZ, 0x3c, !PT ;  /* 0x0000002120207212 */ /* 0x000fe200078e3cff */
[--C-:B------:R-:W-:Y:S01]  /*80d0*/  IMAD.X R13, RZ, RZ, R5.reuse, P5 ;  /* 0x000000ffff0d7224 */ /* 0x100fe200028e0605 */
[----:B------:R-:W-:Y:S01]  /*80e0*/  LOP3.LUT R24, R4, R7, RZ, 0x3c, !PT ;  /* 0x0000000704187212 */ /* 0x000fe200078e3cff */
[--C-:B------:R-:W-:Y:S01]  /*80f0*/  IMAD.X R33, RZ, RZ, R5.reuse, P4 ;  /* 0x000000ffff217224 */ /* 0x100fe200020e0605 */
[----:B------:R-:W-:Y:S01]  /*8100*/  ULDC.64 UR10, c[0x0][0xae8] ;  /* 0x0002ba00000a7ab9 */ /* 0x000fe20000000a00 */
[----:B------:R-:W-:Y:S01]  /*8110*/  IMAD.MOV.U32 R9, RZ, RZ, R5 ;  /* 0x000000ffff097224 */ /* 0x000fe200078e0005 */
[----:B------:R-:W-:Y:S01]  /*8120*/  UIADD3 UR7, UR7, UR8, URZ ;  /* 0x0000000807077290 */ /* 0x000fe2000fffe03f */
[----:B------:R2:W5:Y:S01]  /*8130*/  LD.E.128 R4, desc[UR52][R20.64] ;  /* 0x0000003414047980 */ /* 0x000562000c101d00 */
[----:B-1----:R-:W1:Y:S01]  /*8140*/  @P1 LDC R39, c[0x0][0xbf0] ;  /* 0x0002fc00ff271b82 */ /* 0x002e620000000800 */
[----:B------:R-:W-:Y:S01]  /*8150*/  IMAD R0, R19, 0x60, R22 ;  /* 0x0000006013007824 */ /* 0x000fe200078e0216 */
[----:B------:R-:W-:Y:S01]  /*8160*/  UIMAD UR4, UR14, UR10, URZ ;  /* 0x0000000a0e0472a4 */ /* 0x000fe2000f8e023f */
[----:B------:R-:W5:Y:S01]  /*8170*/  LD.E.128 R8, desc[UR52][R8.64] ;  /* 0x0000003408087980 */ /* 0x000f62000c101d00 */
[----:B------:R-:W-:-:S03]  /*8180*/  ULDC.64 UR8, c[0x0][0xaf0] ;  /* 0x0002bc0000087ab9 */ /* 0x000fc60000000a00 */
[----:B------:R-:W5:Y:S01]  /*8190*/  LD.E.128 R28, desc[UR52][R28.64] ;  /* 0x000000341c1c7980 */ /* 0x000f62000c101d00 */
[----:B--2---:R-:W-:Y:S01]  /*81a0*/  IMAD.U32 R21, RZ, RZ, UR39 ;  /* 0x00000027ff157e24 */ /* 0x004fe2000f8e00ff */
[----:B------:R-:W-:Y:S02]  /*81b0*/  UIMAD UR4, UR44, UR11, UR4 ;  /* 0x0000000b2c0472a4 */ /* 0x000fe4000f8e0204 */
[----:B------:R-:W-:Y:S01]  /*81c0*/  UIMAD.WIDE.U32 UR6, UR44, UR10, UR6 ;  /* 0x0000000a2c0672a5 */ /* 0x000fe2000f8e0006 */
[----:B------:R-:W-:Y:S01]  /*81d0*/  IMAD R36, R21, 0xc0, R0 ;  /* 0x000000c015247824 */ /* 0x000fe200078e0200 */
[----:B------:R-:W5:Y:S02]  /*81e0*/  LD.E.128 R12, desc[UR52][R12.64] ;  /* 0x000000340c0c7980 */ /* 0x000f64000c101d00 */
[----:B------:R-:W-:Y:S01]  /*81f0*/  UIADD3 UR7, UR7, UR4, URZ ;  /* 0x0000000407077290 */ /* 0x000fe2000fffe03f */
[----:B0-----:R-:W-:Y:S01]  /*8200*/  @P1 IMAD.HI.U32 R0, R36, R47, RZ ;  /* 0x0000002f24001227 */ /* 0x001fe200078e00ff */
[----:B------:R-:W-:Y:S01]  /*8210*/  UIMAD UR4, UR40, UR8, URZ ;  /* 0x00000008280472a4 */ /* 0x000fe2000f8e023f */
[----:B------:R-:W5:Y:S02]  /*8220*/  LD.E.128 R32, desc[UR52][R32.64] ;  /* 0x0000003420207980 */ /* 0x000f64000c101d00 */
[----:B------:R-:W-:Y:S01]  /*8230*/  IMAD.MOV.U32 R37, RZ, RZ, R36 ;  /* 0x000000ffff257224 */ /* 0x000fe200078e0024 */
[----:B------:R-:W-:Y:S01]  /*8240*/  UIMAD UR4, UR41, UR9, UR4 ;  /* 0x00000009290472a4 */ /* 0x000fe2000f8e0204 */
[----:B------:R-:W5:Y:S01]  /*8250*/  LD.E.128 R24, desc[UR52][R24.64] ;  /* 0x0000003418187980 */ /* 0x000f62000c101d00 */
[----:B------:R-:W-:Y:S01]  /*8260*/  UIMAD.WIDE.U32 UR6, UR41, UR8, UR6 ;  /* 0x00000008290672a5 */ /* 0x000fe2000f8e0006 */
[----:B-1----:R-:W-:-:S02]  /*8270*/  @P1 SHF.R.U32.HI R37, RZ, R39, R0 ;  /* 0x00000027ff251219 */ /* 0x002fc40000011600 */
[----:B------:R-:W-:Y:S01]  /*8280*/  ULDC.64 UR8, c[0x0][0xae0] ;  /* 0x0002b80000087ab9 */ /* 0x000fe20000000a00 */
[----:B------:R-:W-:Y:S01]  /*8290*/  UIADD3 UR4, UR7, UR4, URZ ;  /* 0x0000000407047290 */ /* 0x000fe2000fffe03f */
[--C-:B------:R-:W-:Y:S01]  /*82a0*/  SHF.R.S32.HI R0, RZ, 0x1f, R37.reuse ;  /* 0x0000001fff007819 */ /* 0x100fe20000011425 */
[----:B------:R-:W-:Y:S01]  /*82b0*/  IMAD.MOV R2, RZ, RZ, -R37 ;  /* 0x000000ffff027224 */ /* 0x000fe200078e0a25 */
[----:B------:R-:W-:Y:S01]  /*82c0*/  @!PT LDS RZ, [RZ] ;  /* 0x00000000fffff984 */ /* 0x000fe20000000800 */
[----:B------:R-:W-:Y:S01]  /*82d0*/  @!PT LDS RZ, [RZ] ;  /* 0x00000000fffff984 */ /* 0x000fe20000000800 */
[----:B------:R-:W-:Y:S01]  /*82e0*/  @!PT LDS RZ, [RZ] ;  /* 0x00000000fffff984 */ /* 0x000fe20000000800 */
[----:B------:R-:W-:Y:S01]  /*82f0*/  @!PT LDS RZ, [RZ] ;  /* 0x00000000fffff984 */ /* 0x000fe20000000800 */
[----:B------:R0:W-:Y:S06]  /*8300*/  MEMBAR.ALL.CTA ;  /* 0x0000000000007992 */ /* 0x0001ec0000008000 */
[----:B0-----:R-:W0:Y:S01]  /*8310*/  FENCE.VIEW.ASYNC.S ;  /* 0x00000000000073c6 */ /* 0x001e220000000000 */
[----:B------:R-:W-:-:S02]  /*8320*/  IMAD.U32 R21, RZ, RZ, UR7 ;  /* 0x00000007ff157e24 */ /* 0x000fc4000f8e00ff */
[----:B------:R-:W-:Y:S02]  /*8330*/  IMAD R0, R0, UR8, RZ ;  /* 0x0000000800007c24 */ /* 0x000fe4000f8e02ff */
[----:B------:R-:W-:Y:S02]  /*8340*/  IMAD R39, R41, R2, R36 ;  /* 0x0000000229277224 */ /* 0x000fe400078e0224 */
[----:B------:R-:W-:Y:S01]  /*8350*/  IMAD.U32 R20, RZ, RZ, UR6 ;  /* 0x00000006ff147e24 */ /* 0x000fe2000f8e00ff */
[----:B------:R-:W-:Y:S01]  /*8360*/  ULDC.64 UR6, c[0x0][0xad8] ;  /* 0x0002b60000067ab9 */ /* 0x000fe20000000a00 */
[----:B------:R-:W-:Y:S02]  /*8370*/  IMAD.U32 R21, RZ, RZ, UR4 ;  /* 0x00000004ff157e24 */ /* 0x000fe4000f8e00ff */
[C---:B------:R-:W-:Y:S01]  /*8380*/  IMAD R41, R37.reuse, UR9, R0 ;  /* 0x0000000925297c24 */ /* 0x040fe2000f8e0200 */
[----:B------:R-:W-:Y:S01]  /*8390*/  SHF.R.S32.HI R0, RZ, 0x1f, R39 ;  /* 0x0000001fff007819 */ /* 0x000fe20000011427 */
[----:B------:R-:W-:-:S04]  /*83a0*/  IMAD.WIDE.U32 R20, R37, UR8, R20 ;  /* 0x0000000825147c25 */ /* 0x000fc8000f8e0014 */
[----:B------:R-:W-:Y:S02]  /*83b0*/  IMAD.IADD R21, R21, 0x1, R41 ;  /* 0x0000000115157824 */ /* 0x000fe400078e0229 */
[----:B------:R-:W-:Y:S02]  /*83c0*/  IMAD R0, R0, UR6, RZ ;  /* 0x0000000600007c24 */ /* 0x000fe4000f8e02ff */
[----:B------:R-:W-:Y:S02]  /*83d0*/  IMAD.U32 R41, RZ, RZ, UR39 ;  /* 0x00000027ff297e24 */ /* 0x000fe4000f8e00ff */
[----:B------:R-:W-:Y:S02]  /*83e0*/  IMAD R37, R39, UR7, R0 ;  /* 0x0000000727257c24 */ /* 0x000fe4000f8e0200 */
[----:B------:R-:W-:Y:S02]  /*83f0*/  IMAD R0, R41, 0xc0, R22 ;  /* 0x000000c029007824 */ /* 0x000fe400078e0216 */
[----:B------:R-:W-:Y:S01]  /*8400*/  IMAD.WIDE.U32 R20, R39, UR6, R20 ;  /* 0x0000000627147c25 */ /* 0x000fe2000f8e0014 */
[----:B------:R-:W-:-:S02]  /*8410*/  ULDC.64 UR6, c[0x0][0xa80] ;  /* 0x0002a00000067ab9 */ /* 0x000fc40000000a00 */
[----:B------:R-:W-:Y:S01]  /*8420*/  ISETP.GE.AND P0, PT, R0, R45, PT ;  /* 0x0000002d0000720c */ /* 0x000fe20003f06270 */
[----:B------:R-:W-:Y:S01]  /*8430*/  IMAD.IADD R21, R21, 0x1, R37 ;  /* 0x0000000115157824 */ /* 0x000fe200078e0225 */
[----:B------:R-:W-:Y:S01]  /*8440*/  LEA R40, P1, R20, UR6, 0x1 ;  /* 0x0000000614287c11 */ /* 0x000fe2000f8208ff */
[----:B------:R-:W-:-:S03]  /*8450*/  VIADD R3, R3, 0x19c20 ;  /* 0x00019c2003037836 */ /* 0x000fc60000000000 */
[----:B------:R-:W-:Y:S02]  /*8460*/  LEA.HI.X R41, R20, UR7, R21, 0x1, P1 ;  /* 0x0000000714297c11 */ /* 0x000fe400088f0c15 */
[----:B------:R-:W-:Y:S01]  /*8470*/  PRMT R3, RZ, 0x654, R3 ;  /* 0x00000654ff037816 */ /* 0x000fe20000000003 */
[----:B0-----:R0:W1:Y:S01]  /*8480*/  SHFL.IDX PT, R20, R40, RZ, 0x1c1f ;  /* 0x001c1fff28147589 */ /* 0x00106200000e0000 */
[----:B------:R-:W-:Y:S02]  /*8490*/  BSSY B1, `(.L_x_163) ;  /* 0x0000011000017945 */ /* 0x000fe40003800000 */
[----:B------:R0:W-:Y:S01]  /*84a0*/  SYNCS.ARRIVE.TRANS64.RED.A1T0 RZ, [R3+URZ], RZ ;  /* 0x000000ff03ff79a7 */ /* 0x0001e2000810043f */
[----:B------:R0:W2:Y:S01]  /*84b0*/  SHFL.IDX PT, R21, R41, RZ, 0x1c1f ;  /* 0x001c1fff29157589 */ /* 0x0000a200000e0000 */
[----:B------:R-:W-:Y:S01]  /*84c0*/  SHF.R.S32.HI R42, RZ, 0x1f, R17 ;  /* 0x0000001fff2a7819 */ /* 0x000fe20000011411 */
[----:B------:R-:W-:Y:S06]  /*84d0*/  @P0 BRA `(.L_x_164) ;  /* 0x0000000000300947 */ /* 0x000fec0003800000 */
[----:B------:R-:W-:Y:S02]  /*84e0*/  ULDC UR4, c[0x0][0xac8] ;  /* 0x0002b20000047ab9 */ /* 0x000fe40000000800 */
[----:B------:R-:W-:Y:S02]  /*84f0*/  ISETP.GE.AND P1, PT, R17, UR4, PT ;  /* 0x0000000411007c0c */ /* 0x000fe4000bf26270 */
[----:B------:R-:W-:Y:S02]  /*8500*/  ISETP.GE.AND P2, PT, R18, UR4, PT ;  /* 0x0000000412007c0c */ /* 0x000fe4000bf46270 */
[----:B------:R-:W-:-:S09]  /*8510*/  ISETP.GE.AND P0, PT, R16, UR4, PT ;  /* 0x0000000410007c0c */ /* 0x000fd2000bf06270 */
[CC--:B-1----:R-:W-:Y:S02]  /*8520*/  @!P1 LEA R36, P3, R17.reuse, R20.reuse, 0x1 ;  /* 0x0000001411249211 */ /* 0x0c2fe400078608ff */
[----:B------:R-:W-:Y:S02]  /*8530*/  @!P2 LEA R38, P4, R18, R20, 0x1 ;  /* 0x000000141226a211 */ /* 0x000fe400078808ff */
[----:B0-2---:R-:W-:Y:S01]  /*8540*/  @!P0 IMAD.WIDE R2, R16, 0x2, R20 ;  /* 0x0000000210028825 */ /* 0x005fe200078e0214 */
[-C--:B------:R-:W-:Y:S02]  /*8550*/  @!P1 LEA.HI.X R37, R17, R21.reuse, R42, 0x1, P3 ;  /* 0x0000001511259211 */ /* 0x080fe400018f0c2a */
[----:B------:R-:W-:Y:S02]  /*8560*/  @!P2 LEA.HI.X R39, R18, R21, R157, 0x1, P4 ;  /* 0x000000151227a211 */ /* 0x000fe400020f0c9d */
[----:B-----5:R3:W-:Y:S04]  /*8570*/  @!P0 ST.E.128 desc[UR52][R2.64], R8 ;  /* 0x0000000802008985 */ /* 0x0207e8000c101d34 */
[----:B------:R3:W-:Y:S04]  /*8580*/  @!P1 ST.E.128 desc[UR52][R36.64], R28 ;  /* 0x0000001c24009985 */ /* 0x0007e8000c101d34 */
[----:B------:R3:W-:Y:S02]  /*8590*/  @!P2 ST.E.128 desc[UR52][R38.64], R32 ;  /* 0x000000202600a985 */ /* 0x0007e4000c101d34 */
.L_x_164:
[----:B------:R-:W-:Y:S05]  /*85a0*/  BSYNC B1 ;  /* 0x0000000000017941 */ /* 0x000fea0003800000 */
.L_x_163:
[----:B------:R-:W-:Y:S01]  /*85b0*/  VIADD R0, R0, 0x60 ;  /* 0x0000006000007836 */ /* 0x000fe20000000000 */
[----:B---3-5:R3:W4:Y:S04]  /*85c0*/  SHFL.IDX PT, R9, R41, 0x1, 0x1c1f ;  /* 0x003c1f0029097f89 */ /* 0x02872800000e0000 */
[----:B------:R-:W-:Y:S01]  /*85d0*/  ISETP.GE.AND P0, PT, R0, R45, PT ;  /* 0x0000002d0000720c */ /* 0x000fe20003f06270 */
[----:B------:R3:W0:-:S12]  /*85e0*/  SHFL.IDX PT, R8, R40, 0x1, 0x1c1f ;  /* 0x003c1f0028087f89 */ /* 0x00061800000e0000 */
[----:B---3--:R-:W-:Y:S05]  /*85f0*/  @P0 BRA `(.L_x_165) ;  /* 0x0000000800c40947 */ /* 0x008fea0003800000 */
[----:B------:R-:W-:Y:S02]  /*8600*/  ULDC UR4, c[0x0][0xac8] ;  /* 0x0002b20000047ab9 */ /* 0x000fe40000000800 */
[----:B------:R-:W-:Y:S02]  /*8610*/  ISETP.GE.AND P2, PT, R17, UR4, PT ;  /* 0x0000000411007c0c */ /* 0x000fe4000bf46270 */
[----:B------:R-:W-:-:S11]  /*8620*/  ISETP.GE.AND P1, PT, R16, UR4, PT ;  /* 0x0000000410007c0c */ /* 0x000fd6000bf26270 */
[C---:B0-----:R-:W-:Y:S02]  /*8630*/  @!P2 LEA R10, P0, R17.reuse, R8, 0x1 ;  /* 0x00000008110aa211 */ /* 0x041fe400078008ff */
[----:B----4-:R-:W-:Y:S02]  /*8640*/  @!P1 IMAD.WIDE R2, R16, 0x2, R8 ;  /* 0x0000000210029825 */ /* 0x010fe400078e0208 */
[----:B------:R-:W-:Y:S02]  /*8650*/  @!P2 LEA.HI.X R11, R17, R9, R42, 0x1, P0 ;  /* 0x00000009110ba211 */ /* 0x000fe400000f0c2a */
[----:B------:R-:W-:Y:S01]  /*8660*/  ISETP.GE.AND P0, PT, R18, UR4, PT ;  /* 0x0000000412007c0c */ /* 0x000fe2000bf06270 */
[----:B------:R3:W-:Y:S04]  /*8670*/  @!P1 ST.E.128 desc[UR52][R2.64], R4 ;  /* 0x0000000402009985 */ /* 0x0007e8000c101d34 */
[----:B------:R3:W-:Y:S08]  /*8680*/  @!P2 ST.E.128 desc[UR52][R10.64], R12 ;  /* 0x0000000c0a00a985 */ /* 0x0007f0000c101d34 */
[----:B------:R-:W-:Y:S05]  /*8690*/  @P0 BRA `(.L_x_165) ;  /* 0x00000008009c0947 */ /* 0x000fea0003800000 */
[----:B---3--:R-:W-:-:S04]  /*86a0*/  LEA R2, P0, R18, R8, 0x1 ;  /* 0x0000000812027211 */ /* 0x008fc800078008ff */
[----:B------:R-:W-:-:S05]  /*86b0*/  LEA.HI.X R3, R18, R9, R157, 0x1, P0 ;  /* 0x0000000912037211 */ /* 0x000fca00000f0c9d */
[----:B------:R0:W-:Y:S01]  /*86c0*/  ST.E.128 desc[UR52][R2.64], R24 ;  /* 0x0000001802007985 */ /* 0x0001e2000c101d34 */
[----:B------:R-:W-:Y:S05]  /*86d0*/  BRA `(.L_x_165) ;  /* 0x00000008008c7947 */ /* 0x000fea0003800000 */
.L_x_161:
[----:B------:R-:W-:Y:S01]  /*86e0*/  ULDC.64 UR6, c[0x0][0xc00] ;  /* 0x0003000000067ab9 */ /* 0x000fe20000000a00 */
[----:B------:R-:W-:Y:S01]  /*86f0*/  ULDC UR4, c[0x0][0xa88] ;  /* 0x0002a20000047ab9 */ /* 0x000fe20000000800 */
[----:B------:R-:W-:Y:S01]  /*8700*/  UISETP.NE.U32.AND UP0, UPT, UR6, URZ, UPT ;  /* 0x0000003f0600728c */ /* 0x000fe2000bf05070 */
[----:B------:R-:W0:Y:S03]  /*8710*/  LDC R11, c[0x0][0xbe8] ;  /* 0x0002fa00ff0b7b82 */ /* 0x000e260000000800 */
[----:B------:R-:W-:-:S03]  /*8720*/  UISETP.NE.AND.EX UP0, UPT, UR7, URZ, UPT, UP0 ;  /* 0x0000003f0700728c */ /* 0x000fc6000bf05300 */
[----:B------:R-:W-:Y:S02]  /*8730*/  ULDC.64 UR6, c[0x0][0xc00] ;  /* 0x0003000000067ab9 */ /* 0x000fe40000000a00 */
[----:B------:R-:W-:Y:S01]  /*8740*/  UIMAD.WIDE UR6, UR41, 0x4, UR6 ;  /* 0x00000004290678a5 */ /* 0x000fe2000f8e0206 */
[----:B------:R-:W-:-:S05]  /*8750*/  PLOP3.LUT P2, PT, PT, PT, UP0, 0x80, 0x0 ;  /* 0x000000000000781c */ /* 0x000fca0003f4f008 */
[----:B------:R-:W-:Y:S02]  /*8760*/  IMAD.U32 R2, RZ, RZ, UR6 ;  /* 0x00000006ff027e24 */ /* 0x000fe4000f8e00ff */
[----:B------:R-:W-:Y:S01]  /*8770*/  IMAD.U32 R3, RZ, RZ, UR7 ;  /* 0x00000007ff037e24 */ /* 0x000fe2000f8e00ff */
[----:B------:R-:W-:Y:S02]  /*8780*/  ULDC.64 UR6, c[0x0][0xc08] ;  /* 0x0003020000067ab9 */ /* 0x000fe40000000a00 */
[----:B------:R-:W-:-:S03]  /*8790*/  UISETP.NE.U32.AND UP1, UPT, UR6, URZ, UPT ;  /* 0x0000003f0600728c */ /* 0x000fc6000bf25070 */
[----:B------:R-:W2:Y:S01]  /*87a0*/  @P2 LDG.E R6, desc[UR52][R2.64] ;  /* 0x0000003402062981 */ /* 0x000ea2000c1e1900 */
[----:B------:R-:W-:Y:S01]  /*87b0*/  UISETP.NE.AND.EX UP1, UPT, UR7, URZ, UPT, UP1 ;  /* 0x0000003f0700728c */ /* 0x000fe2000bf25310 */
[----:B------:R-:W-:-:S05]  /*87c0*/  IMAD.U32 R0, RZ, RZ, UR4 ;  /* 0x00000004ff007e24 */ /* 0x000fca000f8e00ff */
[----:B------:R-:W-:-:S05]  /*87d0*/  PLOP3.LUT P3, PT, PT, PT, UP1, 0x80, 0x0 ;  /* 0x000000000000781c */ /* 0x000fca0003f6f018 */
[----:B------:R-:W-:Y:S02]  /*87e0*/  @UP1 ULDC.64 UR6, c[0x0][0xc08] ;  /* 0x0003020000061ab9 */ /* 0x000fe40000000a00 */
[----:B------:R-:W-:-:S06]  /*87f0*/  @UP1 UIMAD.WIDE UR6, UR41, 0x4, UR6 ;  /* 0x00000004290618a5 */ /* 0x000fcc000f8e0206 */
[----:B------:R-:W-:Y:S02]  /*8800*/  IMAD.U32 R4, RZ, RZ, UR6 ;  /* 0x00000006ff047e24 */ /* 0x000fe4000f8e00ff */
[----:B------:R-:W-:-:S05]  /*8810*/  IMAD.U32 R5, RZ, RZ, UR7 ;  /* 0x00000007ff057e24 */ /* 0x000fca000f8e00ff */
[----:B------:R1:W5:Y:S01]  /*8820*/  @P3 LDG.E R0, desc[UR52][R4.64] ;  /* 0x0000003404003981 */ /* 0x000362000c1e1900 */
[----:B0-----:R-:W-:Y:S01]  /*8830*/  ISETP.NE.AND P0, PT, R11, 0x1, PT ;  /* 0x000000010b00780c */ /* 0x001fe20003f05270 */
[----:B------:R-:W-:Y:S01]  /*8840*/  UMOV UR4, URZ ;  /* 0x0000003f00047c82 */ /* 0x000fe20008000000 */
[----:B------:R-:W-:Y:S01]  /*8850*/  USHF.R.S32.HI UR10, URZ, 0x1f, UR44 ;  /* 0x0000001f3f0a7899 */ /* 0x000fe2000801142c */
[----:B------:R-:W0:Y:S10]  /*8860*/  S2R R7, SR_TID.X ;  /* 0x0000000000077919 */ /* 0x000e340000002100 */
[----:B------:R-:W3:Y:S01]  /*8870*/  @P0 LDC R9, c[0x0][0xbec] ;  /* 0x0002fb00ff090b82 */ /* 0x000ee20000000800 */
[----:B0-----:R-:W-:-:S05]  /*8880*/  VIADD R7, R7, 0xffffff80 ;  /* 0xffffff8007077836 */ /* 0x001fca0000000000 */
[----:B------:R-:W-:Y:S02]  /*8890*/  ISETP.GE.AND P1, PT, R7, 0xc0, PT ;  /* 0x000000c00700780c */ /* 0x000fe40003f26270 */
[----:B--2---:R-:W-:-:S13]  /*88a0*/  @P2 R2UR UR4, R6 ;  /* 0x00000000060422ca */ /* 0x004fda00000e0000 */
[----:B------:R-:W-:Y:S01]  /*88b0*/  USHF.R.S32.HI UR9, URZ, 0x1f, UR4 ;  /* 0x0000001f3f097899 */ /* 0x000fe20008011404 */
[----:B-1-3--:R-:W-:Y:S11]  /*88c0*/  @P3 BRA `(.L_x_166) ;  /* 0x0000000000103947 */ /* 0x00aff60003800000 */
[----:B------:R-:W-:Y:S05]  /*88d0*/  @!P2 BRA `(.L_x_166) ;  /* 0x00000000000ca947 */ /* 0x000fea0003800000 */
[----:B------:R-:W2:Y:S04]  /*88e0*/  LDG.E R5, desc[UR52][R2.64] ;  /* 0x0000003402057981 */ /* 0x000ea8000c1e1900 */
[----:B-----5:R-:W2:Y:S02]  /*88f0*/  LDG.E R0, desc[UR52][R2.64+0x4] ;  /* 0x0000043402007981 */ /* 0x020ea4000c1e1900 */
[----:B--2---:R-:W-:-:S07]  /*8900*/  IMAD.IADD R0, R0, 0x1, -R5 ;  /* 0x0000000100007824 */ /* 0x004fce00078e0a05 */
.L_x_166:
[----:B------:R-:W-:Y:S01]  /*8910*/  USEL UR41, UR41, URZ, !UP0 ;  /* 0x0000003f29297287 */ /* 0x000fe2000c000000 */
[----:B------:R-:W-:Y:S01]  /*8920*/  BSSY B1, `(.L_x_167) ;  /* 0x000002d000017945 */ /* 0x000fe20003800000 */
[----:B------:R-:W-:-:S03]  /*8930*/  USEL UR40, UR40, URZ, !UP0 ;  /* 0x0000003f28287287 */ /* 0x000fc6000c000000 */
[----:B------:R-:W-:Y:S09]  /*8940*/  @P1 BRA `(.L_x_168) ;  /* 0x0000000000a81947 */ /* 0x000ff20003800000 */
[----:B------:R-:W0:Y:S01]  /*8950*/  S2R R3, SR_TID.X ;  /* 0x0000000000037919 */ /* 0x000e220000002100 */
[----:B------:R-:W1:Y:S01]  /*8960*/  LDC R7, c[0x0][0xbe8] ;  /* 0x0002fa00ff077b82 */ /* 0x000e620000000800 */
[----:B------:R-:W-:-:S04]  /*8970*/  IMAD.U32 R2, RZ, RZ, UR39 ;  /* 0x00000027ff027e24 */ /* 0x000fc8000f8e00ff */
[----:B0-----:R-:W-:Y:S02]  /*8980*/  IMAD R2, R2, 0xc0, R3 ;  /* 0x000000c002027824 */ /* 0x001fe400078e0203 */
[----:B-1---5:R-:W-:Y:S02]  /*8990*/  IMAD R3, R0, R7, RZ ;  /* 0x0000000700037224 */ /* 0x022fe400078e02ff */
[----:B------:R-:W-:-:S05]  /*89a0*/  VIADD R4, R2, 0xffffff80 ;  /* 0xffffff8002047836 */ /* 0x000fca0000000000 */
[----:B------:R-:W-:-:S13]  /*89b0*/  ISETP.GE.AND P1, PT, R4, R3, PT ;  /* 0x000000030400720c */ /* 0x000fda0003f26270 */
[----:B------:R-:W-:Y:S05]  /*89c0*/  @P1 BRA `(.L_x_168) ;  /* 0x0000000000881947 */ /* 0x000fea0003800000 */
[----:B------:R-:W-:Y:S01]  /*89d0*/  ISETP.NE.AND P1, PT, R7, 0x1, PT ;  /* 0x000000010700780c */ /* 0x000fe20003f25270 */
[----:B------:R-:W-:Y:S01]  /*89e0*/  ULDC.64 UR12, c[0x0][0xb90] ;  /* 0x0002e400000c7ab9 */ /* 0x000fe20000000a00 */
[----:B------:R-:W-:Y:S01]  /*89f0*/  UMOV UR6, UR4 ;  /* 0x0000000400067c82 */ /* 0x000fe20008000000 */
[----:B------:R-:W-:Y:S01]  /*8a00*/  UIMAD UR8, UR10, UR12, URZ ;  /* 0x0000000c0a0872a4 */ /* 0x000fe2000f8e023f */
[----:B------:R-:W-:Y:S01]  /*8a10*/  IMAD.MOV.U32 R2, RZ, RZ, R4 ;  /* 0x000000ffff027224 */ /* 0x000fe200078e0004 */
[----:B------:R-:W-:Y:S02]  /*8a20*/  UMOV UR7, UR9 ;  /* 0x0000000900077c82 */ /* 0x000fe40008000000 */
[----:B------:R-:W-:Y:S02]  /*8a30*/  UIMAD.WIDE.U32 UR6, UR44, UR12, UR6 ;  /* 0x0000000c2c0672a5 */ /* 0x000fe4000f8e0006 */
[----:B------:R-:W-:-:S03]  /*8a40*/  UIMAD UR8, UR44, UR13, UR8 ;  /* 0x0000000d2c0872a4 */ /* 0x000fc6000f8e0208 */
[----:B------:R-:W-:Y:S01]  /*8a50*/  ULDC.64 UR12, c[0x0][0xb98] ;  /* 0x0002e600000c7ab9 */ /* 0x000fe20000000a00 */
[----:B------:R-:W0:Y:S01]  /*8a60*/  @P1 LDC R3, c[0x0][0xbec] ;  /* 0x0002fb00ff031b82 */ /* 0x000e220000000800 */
[----:B------:R-:W-:Y:S02]  /*8a70*/  UIADD3 UR7, UR7, UR8, URZ ;  /* 0x0000000807077290 */ /* 0x000fe4000fffe03f */
[----:B------:R-:W-:Y:S02]  /*8a80*/  UIMAD UR8, UR40, UR12, URZ ;  /* 0x0000000c280872a4 */ /* 0x000fe4000f8e023f */
[----:B------:R-:W-:Y:S02]  /*8a90*/  UIMAD.WIDE.U32 UR6, UR41, UR12, UR6 ;  /* 0x0000000c290672a5 */ /* 0x000fe4000f8e0006 */
[----:B------:R-:W-:Y:S01]  /*8aa0*/  UIMAD UR8, UR41, UR13, UR8 ;  /* 0x0000000d290872a4 */ /* 0x000fe2000f8e0208 */
[----:B------:R-:W1:Y:S02]  /*8ab0*/  @P1 LDC R6, c[0x0][0xbf0] ;  /* 0x0002fc00ff061b82 */ /* 0x000e640000000800 */
[----:B------:R-:W-:Y:S01]  /*8ac0*/  ULDC.64 UR12, c[0x0][0xb88] ;  /* 0x0002e200000c7ab9 */ /* 0x000fe20000000a00 */
[----:B0-----:R-:W-:-:S05]  /*8ad0*/  @P1 IMAD.HI.U32 R3, R4, R3, RZ ;  /* 0x0000000304031227 */ /* 0x001fca00078e00ff */
[----:B-1----:R-:W-:Y:S01]  /*8ae0*/  @P1 SHF.R.U32.HI R2, RZ, R6, R3 ;  /* 0x00000006ff021219 */ /* 0x002fe20000011603 */
[----:B------:R-:W-:-:S03]  /*8af0*/  IMAD.U32 R6, RZ, RZ, UR8 ;  /* 0x00000008ff067e24 */ /* 0x000fc6000f8e00ff */
[--C-:B------:R-:W-:Y:S01]  /*8b00*/  SHF.R.S32.HI R3, RZ, 0x1f, R2.reuse ;  /* 0x0000001fff037819 */ /* 0x100fe20000011402 */
[----:B------:R-:W-:Y:S01]  /*8b10*/  IMAD.MOV R5, RZ, RZ, -R2 ;  /* 0x000000ffff057224 */ /* 0x000fe200078e0a02 */
[----:B------:R-:W-:-:S03]  /*8b20*/  IADD3 R2, P1, R2, UR6, RZ ;  /* 0x0000000602027c10 */ /* 0x000fc6000ff3e0ff */
[----:B------:R-:W-:Y:S01]  /*8b30*/  IMAD R5, R7, R5, R4 ;  /* 0x0000000507057224 */ /* 0x000fe200078e0204 */
[----:B------:R-:W-:Y:S01]  /*8b40*/  IADD3.X R3, R3, UR7, R6, P1, !PT ;  /* 0x0000000703037c10 */ /* 0x000fe20008ffe406 */
[----:B------:R-:W-:-:S03]  /*8b50*/  ULDC.64 UR6, c[0x0][0xb50] ;  /* 0x0002d40000067ab9 */ /* 0x000fc60000000a00 */
[----:B------:R-:W-:Y:S01]  /*8b60*/  SHF.R.S32.HI R4, RZ, 0x1f, R5 ;  /* 0x0000001fff047819 */ /* 0x000fe20000011405 */
[----:B------:R-:W-:-:S04]  /*8b70*/  IMAD.WIDE.U32 R2, R5, UR12, R2 ;  /* 0x0000000c05027c25 */ /* 0x000fc8000f8e0002 */
[----:B------:R-:W-:-:S04]  /*8b80*/  IMAD R4, R4, UR12, RZ ;  /* 0x0000000c04047c24 */ /* 0x000fc8000f8e02ff */
[----:B------:R-:W-:Y:S01]  /*8b90*/  IMAD R7, R5, UR13, R4 ;  /* 0x0000000d05077c24 */ /* 0x000fe2000f8e0204 */
[----:B------:R-:W-:-:S03]  /*8ba0*/  LEA R4, P1, R2, UR6, 0x2 ;  /* 0x0000000602047c11 */ /* 0x000fc6000f8210ff */
[----:B------:R-:W-:-:S05]  /*8bb0*/  IMAD.IADD R3, R3, 0x1, R7 ;  /* 0x0000000103037824 */ /* 0x000fca00078e0207 */
[----:B------:R-:W-:Y:S01]  /*8bc0*/  LEA.HI.X R5, R2, UR7, R3, 0x2, P1 ;  /* 0x0000000702057c11 */ /* 0x000fe200088f1403 */
[----:B------:R-:W-:-:S05]  /*8bd0*/  IMAD.MOV.U32 R3, RZ, RZ, -0x800000 ;  /* 0xff800000ff037424 */ /* 0x000fca00078e00ff */
[----:B------:R0:W-:Y:S02]  /*8be0*/  STG.E desc[UR52][R4.64], R3 ;  /* 0x0000000304007986 */ /* 0x0001e4000c101934 */
.L_x_168:
[----:B------:R-:W-:Y:S05]  /*8bf0*/  BSYNC B1 ;  /* 0x0000000000017941 */ /* 0x000fea0003800000 */
.L_x_167:
[----:B0-----:R-:W0:Y:S01]  /*8c00*/  @P0 LDC R3, c[0x0][0xbf0] ;  /* 0x0002fc00ff030b82 */ /* 0x001e220000000800 */
[----:B------:R-:W-:Y:S01]  /*8c10*/  ULDC.64 UR12, c[0x0][0xaa0] ;  /* 0x0002a800000c7ab9 */ /* 0x000fe20000000a00 */
[----:B------:R-:W-:Y:S01]  /*8c20*/  IMAD.U32 R5, RZ, RZ, UR39 ;  /* 0x00000027ff057e24 */ /* 0x000fe2000f8e00ff */
[----:B------:R-:W-:Y:S01]  /*8c30*/  UIMAD UR8, UR9, UR12, URZ ;  /* 0x0000000c090872a4 */ /* 0x000fe2000f8e023f */
[----:B------:R-:W-:Y:S01]  /*8c40*/  IMAD R2, R19, 0x60, R22 ;  /* 0x0000006013027824 */ /* 0x000fe200078e0216 */
[----:B------:R-:W-:Y:S01]  /*8c50*/  UIMAD.WIDE.U32 UR6, UR4, UR12, URZ ;  /* 0x0000000c040672a5 */ /* 0x000fe2000f8e003f */
[----:B------:R-:W-:Y:S01]  /*8c60*/  BSSY B1, `(.L_x_169) ;  /* 0x0000039000017945 */ /* 0x000fe20003800000 */
[----:B------:R-:W-:Y:S01]  /*8c70*/  UIMAD UR8, UR4, UR13, UR8 ;  /* 0x0000000d040872a4 */ /* 0x000fe2000f8e0208 */
[----:B------:R-:W-:Y:S01]  /*8c80*/  IMAD R4, R5, 0xc0, R2 ;  /* 0x000000c005047824 */ /* 0x000fe200078e0202 */
[----:B------:R-:W-:Y:S01]  /*8c90*/  SHF.R.S32.HI R10, RZ, 0x1f, R17 ;  /* 0x0000001fff0a7819 */ /* 0x000fe20000011411 */
[----:B------:R-:W-:Y:S01]  /*8ca0*/  ULDC.64 UR12, c[0x0][0xae8] ;  /* 0x0002ba00000c7ab9 */ /* 0x000fe20000000a00 */
[----:B------:R-:W-:Y:S01]  /*8cb0*/  UIADD3 UR7, UR7, UR8, URZ ;  /* 0x0000000807077290 */ /* 0x000fe2000fffe03f */
[----:B------:R-:W-:Y:S01]  /*8cc0*/  @P0 IMAD.HI.U32 R2, R4, R9, RZ ;  /* 0x0000000904020227 */ /* 0x000fe200078e00ff */
[----:B------:R-:W-:-:S02]  /*8cd0*/  UIMAD UR4, UR10, UR12, URZ ;  /* 0x0000000c0a0472a4 */ /* 0x000fc4000f8e023f */
[----:B------:R-:W-:Y:S01]  /*8ce0*/  UIMAD.WIDE.U32 UR6, UR44, UR12, UR6 ;  /* 0x0000000c2c0672a5 */ /* 0x000fe2000f8e0006 */
[----:B------:R-:W-:Y:S01]  /*8cf0*/  IMAD.MOV.U32 R5, RZ, RZ, R4 ;  /* 0x000000ffff057224 */ /* 0x000fe200078e0004 */
[----:B------:R-:W-:Y:S01]  /*8d00*/  UIMAD UR4, UR44, UR13, UR4 ;  /* 0x0000000d2c0472a4 */ /* 0x000fe2000f8e0204 */
[----:B------:R-:W-:-:S03]  /*8d10*/  ULDC.64 UR8, c[0x0][0xaf0] ;  /* 0x0002bc0000087ab9 */ /* 0x000fc60000000a00 */
[----:B------:R-:W-:Y:S02]  /*8d20*/  UIADD3 UR7, UR7, UR4, URZ ;  /* 0x0000000407077290 */ /* 0x000fe4000fffe03f */
[----:B------:R-:W-:Y:S01]  /*8d30*/  UIMAD UR4, UR40, UR8, URZ ;  /* 0x00000008280472a4 */ /* 0x000fe2000f8e023f */
[----:B0-----:R-:W-:Y:S01]  /*8d40*/  @P0 SHF.R.U32.HI R5, RZ, R3, R2 ;  /* 0x00000003ff050219 */ /* 0x001fe20000011602 */
[----:B------:R-:W-:Y:S02]  /*8d50*/  UIMAD.WIDE.U32 UR6, UR41, UR8, UR6 ;  /* 0x00000008290672a5 */ /* 0x000fe4000f8e0006 */
[----:B------:R-:W-:Y:S01]  /*8d60*/  UIMAD UR4, UR41, UR9, UR4 ;  /* 0x00000009290472a4 */ /* 0x000fe2000f8e0204 */
[--C-:B------:R-:W-:Y:S01]  /*8d70*/  SHF.R.S32.HI R2, RZ, 0x1f, R5.reuse ;  /* 0x0000001fff027819 */ /* 0x100fe20000011405 */
[----:B------:R-:W-:Y:S01]  /*8d80*/  IMAD.MOV R7, RZ, RZ, -R5 ;  /* 0x000000ffff077224 */ /* 0x000fe200078e0a05 */
[----:B------:R-:W-:Y:S01]  /*8d90*/  ULDC.64 UR8, c[0x0][0xae0] ;  /* 0x0002b80000087ab9 */ /* 0x000fe20000000a00 */
[----:B------:R-:W-:-:S02]  /*8da0*/  UIADD3 UR4, UR7, UR4, URZ ;  /* 0x0000000407047290 */ /* 0x000fc4000fffe03f */
[----:B------:R-:W-:Y:S02]  /*8db0*/  IMAD.U32 R3, RZ, RZ, UR7 ;  /* 0x00000007ff037e24 */ /* 0x000fe4000f8e00ff */
[----:B------:R-:W-:Y:S02]  /*8dc0*/  IMAD R6, R2, UR8, RZ ;  /* 0x0000000802067c24 */ /* 0x000fe4000f8e02ff */
[----:B------:R-:W-:Y:S01]  /*8dd0*/  IMAD.U32 R2, RZ, RZ, UR6 ;  /* 0x00000006ff027e24 */ /* 0x000fe2000f8e00ff */
[----:B------:R-:W-:Y:S01]  /*8de0*/  ULDC.64 UR6, c[0x0][0xad8] ;  /* 0x0002b60000067ab9 */ /* 0x000fe20000000a00 */
[----:B------:R-:W-:Y:S02]  /*8df0*/  IMAD.U32 R3, RZ, RZ, UR4 ;  /* 0x00000004ff037e24 */ /* 0x000fe4000f8e00ff */
[----:B------:R-:W-:Y:S02]  /*8e00*/  IMAD R7, R11, R7, R4 ;  /* 0x000000070b077224 */ /* 0x000fe400078e0204 */
[----:B------:R-:W-:-:S02]  /*8e10*/  IMAD R9, R5, UR9, R6 ;  /* 0x0000000905097c24 */ /* 0x000fc4000f8e0206 */
[----:B------:R-:W-:Y:S01]  /*8e20*/  IMAD.WIDE.U32 R2, R5, UR8, R2 ;  /* 0x0000000805027c25 */ /* 0x000fe2000f8e0002 */
[----:B------:R-:W-:-:S03]  /*8e30*/  SHF.R.S32.HI R4, RZ, 0x1f, R7 ;  /* 0x0000001fff047819 */ /* 0x000fc60000011407 */
[----:B------:R-:W-:Y:S02]  /*8e40*/  IMAD.IADD R3, R3, 0x1, R9 ;  /* 0x0000000103037824 */ /* 0x000fe400078e0209 */
[----:B------:R-:W-:Y:S02]  /*8e50*/  IMAD.U32 R9, RZ, RZ, UR39 ;  /* 0x00000027ff097e24 */ /* 0x000fe4000f8e00ff */
[----:B------:R-:W-:Y:S02]  /*8e60*/  IMAD R4, R4, UR6, RZ ;  /* 0x0000000604047c24 */ /* 0x000fe4000f8e02ff */
[----:B-----5:R-:W-:Y:S02]  /*8e70*/  IMAD R11, R0, R11, RZ ;  /* 0x0000000b000b7224 */ /* 0x020fe400078e02ff */
[----:B------:R-:W-:Y:S02]  /*8e80*/  IMAD R0, R9, 0xc0, R22 ;  /* 0x000000c009007824 */ /* 0x000fe400078e0216 */
[----:B------:R-:W-:-:S02]  /*8e90*/  IMAD R5, R7, UR7, R4 ;  /* 0x0000000707057c24 */ /* 0x000fc4000f8e0204 */
[----:B------:R-:W-:Y:S01]  /*8ea0*/  IMAD.WIDE.U32 R2, R7, UR6, R2 ;  /* 0x0000000607027c25 */ /* 0x000fe2000f8e0002 */
[----:B------:R-:W-:Y:S01]  /*8eb0*/  ISETP.GE.AND P0, PT, R0, R11, PT ;  /* 0x0000000b0000720c */ /* 0x000fe20003f06270 */
[----:B------:R-:W-:Y:S02]  /*8ec0*/  ULDC.64 UR6, c[0x0][0xa80] ;  /* 0x0002a00000067ab9 */ /* 0x000fe40000000a00 */
[----:B------:R-:W-:Y:S01]  /*8ed0*/  IMAD.IADD R3, R3, 0x1, R5 ;  /* 0x0000000103037824 */ /* 0x000fe200078e0205 */
[----:B------:R-:W-:-:S04]  /*8ee0*/  LEA R4, P1, R2, UR6, 0x1 ;  /* 0x0000000602047c11 */ /* 0x000fc8000f8208ff */
[----:B------:R-:W-:Y:S02]  /*8ef0*/  LEA.HI.X R5, R2, UR7, R3, 0x1, P1 ;  /* 0x0000000702057c11 */ /* 0x000fe400088f0c03 */
[----:B------:R0:W1:Y:S04]  /*8f00*/  SHFL.IDX PT, R2, R4, RZ, 0x1c1f ;  /* 0x001c1fff04027589 */ /* 0x00006800000e0000 */
[----:B------:R0:W2:Y:S01]  /*8f10*/  SHFL.IDX PT, R3, R5, RZ, 0x1c1f ;  /* 0x001c1fff05037589 */ /* 0x0000a200000e0000 */
[----:B------:R-:W-:Y:S05]  /*8f20*/  @P0 BRA `(.L_x_170) ;  /* 0x0000000000300947 */ /* 0x000fea0003800000 */
[----:B------:R-:W-:Y:S02]  /*8f30*/  ULDC UR4, c[0x0][0xac8] ;  /* 0x0002b20000047ab9 */ /* 0x000fe40000000800 */
[----:B------:R-:W-:Y:S02]  /*8f40*/  ISETP.GE.AND P3, PT, R17, UR4, PT ;  /* 0x0000000411007c0c */ /* 0x000fe4000bf66270 */
[----:B------:R-:W-:Y:S02]  /*8f50*/  ISETP.GE.AND P4, PT, R18, UR4, PT ;  /* 0x0000000412007c0c */ /* 0x000fe4000bf86270 */
[----:B------:R-:W-:-:S09]  /*8f60*/  ISETP.GE.AND P2, PT, R16, UR4, PT ;  /* 0x0000000410007c0c */ /* 0x000fd2000bf46270 */
[CC--:B-1----:R-:W-:Y:S02]  /*8f70*/  @!P3 LEA R8, P0, R17.reuse, R2.reuse, 0x1 ;  /* 0x000000021108b211 */ /* 0x0c2fe400078008ff */
[----:B------:R-:W-:Y:S02]  /*8f80*/  @!P4 LEA R12, P1, R18, R2, 0x1 ;  /* 0x00000002120cc211 */ /* 0x000fe400078208ff */
[----:B--2---:R-:W-:Y:S01]  /*8f90*/  @!P2 IMAD.WIDE R6, R16, 0x2, R2 ;  /* 0x000000021006a825 */ /* 0x004fe200078e0202 */
[-C--:B------:R-:W-:Y:S02]  /*8fa0*/  @!P3 LEA.HI.X R9, R17, R3.reuse, R10, 0x1, P0 ;  /* 0x000000031109b211 */ /* 0x080fe400000f0c0a */
[----:B------:R-:W-:Y:S02]  /*8fb0*/  @!P4 LEA.HI.X R13, R18, R3, R157, 0x1, P1 ;  /* 0x00000003120dc211 */ /* 0x000fe400008f0c9d */
[----:B------:R3:W-:Y:S04]  /*8fc0*/  @!P2 ST.E.128 desc[UR52][R6.64], RZ ;  /* 0x000000ff0600a985 */ /* 0x0007e8000c101d34 */
[----:B------:R3:W-:Y:S04]  /*8fd0*/  @!P3 ST.E.128 desc[UR52][R8.64], RZ ;  /* 0x000000ff0800b985 */ /* 0x0007e8000c101d34 */
[----:B------:R3:W-:Y:S02]  /*8fe0*/  @!P4 ST.E.128 desc[UR52][R12.64], RZ ;  /* 0x000000ff0c00c985 */ /* 0x0007e4000c101d34 */
.L_x_170:
[----:B------:R-:W-:Y:S05]  /*8ff0*/  BSYNC B1 ;  /* 0x0000000000017941 */ /* 0x000fea0003800000 */
.L_x_169:
[----:B------:R-:W-:Y:S01]  /*9000*/  VIADD R0, R0, 0x60 ;  /* 0x0000006000007836 */ /* 0x000fe20000000000 */
[----:B--2---:R2:W4:Y:S04]  /*9010*/  SHFL.IDX PT, R3, R5, 0x1, 0x1c1f ;  /* 0x003c1f0005037f89 */ /* 0x00452800000e0000 */
[----:B------:R-:W-:Y:S01]  /*9020*/  ISETP.GE.AND P0, PT, R0, R11, PT ;  /* 0x0000000b0000720c */ /* 0x000fe20003f06270 */
[----:B-1----:R2:W1:-:S12]  /*9030*/  SHFL.IDX PT, R2, R4, 0x1, 0x1c1f ;  /* 0x003c1f0004027f89 */ /* 0x00245800000e0000 */
[----:B--2---:R-:W-:Y:S05]  /*9040*/  @P0 BRA `(.L_x_165) ;  /* 0x0000000000300947 */ /* 0x004fea0003800000 */
[----:B------:R-:W-:Y:S02]  /*9050*/  ULDC UR4, c[0x0][0xac8] ;  /* 0x0002b20000047ab9 */ /* 0x000fe40000000800 */
[----:B------:R-:W-:Y:S02]  /*9060*/  ISETP.GE.AND P3, PT, R17, UR4, PT ;  /* 0x0000000411007c0c */ /* 0x000fe4000bf66270 */
[----:B------:R-:W-:Y:S02]  /*9070*/  ISETP.GE.AND P4, PT, R18, UR4, PT ;  /* 0x0000000412007c0c */ /* 0x000fe4000bf86270 */
[----:B------:R-:W-:-:S09]  /*9080*/  ISETP.GE.AND P2, PT, R16, UR4, PT ;  /* 0x0000000410007c0c */ /* 0x000fd2000bf46270 */
[CC--:B-1-3--:R-:W-:Y:S02]  /*9090*/  @!P3 LEA R6, P0, R17.reuse, R2.reuse, 0x1 ;  /* 0x000000021106b211 */ /* 0x0cafe400078008ff */
[----:B------:R-:W-:Y:S02]  /*90a0*/  @!P4 LEA R8, P1, R18, R2, 0x1 ;  /* 0x000000021208c211 */ /* 0x000fe400078208ff */
[----:B0---4-:R-:W-:Y:S01]  /*90b0*/  @!P2 IMAD.WIDE R4, R16, 0x2, R2 ;  /* 0x000000021004a825 */ /* 0x011fe200078e0202 */
[-C--:B------:R-:W-:Y:S02]  /*90c0*/  @!P3 LEA.HI.X R7, R17, R3.reuse, R10, 0x1, P0 ;  /* 0x000000031107b211 */ /* 0x080fe400000f0c0a */
[----:B------:R-:W-:Y:S02]  /*90d0*/  @!P4 LEA.HI.X R9, R18, R3, R157, 0x1, P1 ;  /* 0x000000031209c211 */ /* 0x000fe400008f0c9d */
[----:B------:R0:W-:Y:S04]  /*90e0*/  @!P2 ST.E.128 desc[UR52][R4.64], RZ ;  /* 0x000000ff0400a985 */ /* 0x0001e8000c101d34 */
[----:B------:R0:W-:Y:S04]  /*90f0*/  @!P3 ST.E.128 desc[UR52][R6.64], RZ ;  /* 0x000000ff0600b985 */ /* 0x0001e8000c101d34 */
[----:B------:R0:W-:Y:S02]  /*9100*/  @!P4 ST.E.128 desc[UR52][R8.64], RZ ;  /* 0x000000ff0800c985 */ /* 0x0001e4000c101d34 */
.L_x_165:
[----:B------:R-:W-:Y:S05]  /*9110*/  BSYNC B0 ;  /* 0x0000000000007941 */ /* 0x000fea0003800000 */
.L_x_160:
[----:B------:R-:W-:Y:S02]  /*9120*/  ULDC UR4, c[0x0][0xc3c] ;  /* 0x00030f0000047ab9 */ /* 0x000fe40000000800 */
[----:B------:R-:W-:-:S13]  /*9130*/  ISETP.GE.AND P0, PT, R43, UR4, PT ;  /* 0x000000042b007c0c */ /* 0x000fda000bf06270 */
[----:B------:R-:W-:Y:S05]  /*9140*/  @!P0 BRA `(.L_x_171) ;  /* 0xffffff7c00208947 */ /* 0x000fea000383ffff */
[----:B------:R-:W-:Y:S05]  /*9150*/  EXIT ;  /* 0x000000000000794d */ /* 0x000fea0003800000 */
.L_x_134:
[----:B------:R-:W-:-:S08]  /*9160*/  NOP ;  /* 0x0000000000007918 */ /* 0x000fd00000000000 */
[----:B------:R-:W0:-:S00]  /*9170*/  USETMAXREG.DEALLOC.CTAPOOL 0x20 ;  /* 0x00000020000079c8 */ /* 0x000e0000080e0500 */
[----:B0-----:R-:W-:Y:S01]  /*9180*/  LOP3.LUT R2, R0, 0x3, RZ, 0xc0, !PT ;  /* 0x0000000300027812 */ /* 0x001fe200078ec0ff */
[----:B------:R-:W-:Y:S01]  /*9190*/  IMAD.MOV.U32 R4, RZ, RZ, RZ ;  /* 0x000000ffff047224 */ /* 0x000fe200078e00ff */
[----:B------:R-:W-:-:S04]  /*91a0*/  LOP3.LUT R23, R23, 0xfffffffd, RZ, 0xc0, !PT ;  /* 0xfffffffd17177812 */ /* 0x000fc800078ec0ff */
[----:B------:R-:W0:Y:S02]  /*91b0*/  SHFL.IDX PT, R2, R2, RZ, 0x1f ;  /* 0x00001fff02027589 */ /* 0x000e2400000e0000 */
[----:B0-----:R-:W-:-:S13]  /*91c0*/  ISETP.NE.AND P0, PT, R2, RZ, PT ;  /* 0x000000ff0200720c */ /* 0x001fda0003f05270 */
[----:B------:R-:W-:Y:S01]  /*91d0*/  @P0 LOP3.LUT R23, R23, 0x2, RZ, 0xfc, !PT ;  /* 0x0000000217170812 */ /* 0x000fe200078efcff */
[----:B------:R-:W-:Y:S06]  /*91e0*/  @!P0 BRA `(.L_x_172) ;  /* 0x0000000000248947 */ /* 0x000fec0003800000 */
[----:B------:R-:W0:Y:S08]  /*91f0*/  S2UR UR5, SR_CgaCtaId ;  /* 0x00000000000579c3 */ /* 0x000e300000008800 */
[----:B------:R-:W-:Y:S06]  /*9200*/  BAR.SYNC.DEFER_BLOCKING 0x5, 0x200 ;  /* 0x0148000000007b1d */ /* 0x000fec0000010000 */
[----:B------:R-:W-:-:S02]  /*9210*/  UMOV UR4, 0x400 ;  /* 0x0000040000047882 */ /* 0x000fc40000000000 */
[----:B0-----:R-:W-:-:S09]  /*9220*/  ULEA UR4, UR5, UR4, 0x18 ;  /* 0x0000000405047291 */ /* 0x001fd2000f8ec03f */
[----:B------:R-:W0:Y:S02]  /*9230*/  LDS.128 R24, [UR4+0x19cd0] ;  /* 0x019cd004ff187984 */ /* 0x000e240008000c00 */
[----:B0-----:R-:W-:Y:S02]  /*9240*/  R2UR UR45, R27 ;  /* 0x000000001b2d72ca */ /* 0x001fe400000e0000 */
[----:B------:R-:W-:Y:S01]  /*9250*/  R2UR UR36, R26 ;  /* 0x000000001a2472ca */ /* 0x000fe200000e0000 */
[----:B------:R-:W-:Y:S06]  /*9260*/  BAR.ARV 0x4, 0x200 ;  /* 0x0108000000007b1d */ /* 0x000fec0000002000 */
[----:B------:R-:W-:Y:S08]  /*9270*/  BRA `(.L_x_173) ;  /* 0x0000000800187947 */ /* 0x000ff00003800000 */
.L_x_172:
[----:B------:R-:W0:Y:S01]  /*9280*/  S2R R2, SR_TID.X ;  /* 0x0000000000027919 */ /* 0x000e220000002100 */
[----:B------:R-:W-:Y:S01]  /*9290*/  ULDC UR4, c[0x0][0xc3c] ;  /* 0x00030f0000047ab9 */ /* 0x000fe20000000800 */
[----:B------:R-:W1:Y:S01]  /*92a0*/  LDC R9, c[0x0][0xc38] ;  /* 0x00030e00ff097b82 */ /* 0x000e620000000800 */
[----:B0-----:R-:W-:-:S04]  /*92b0*/  LOP3.LUT R5, R2, 0x1f, RZ, 0xc0, !PT ;  /* 0x0000001f02057812 */ /* 0x001fc800078ec0ff */
[----:B------:R-:W-:-:S04]  /*92c0*/  ISETP.NE.AND P0, PT, R5, 0x1f, PT ;  /* 0x0000001f0500780c */ /* 0x000fc80003f05270 */
[----:B------:R-:W-:-:S13]  /*92d0*/  ISETP.GE.OR P1, PT, R5, UR4, !P0 ;  /* 0x0000000405007c0c */ /* 0x000fda000c726670 */
[----:B------:R-:W0:Y:S02]  /*92e0*/  @!P1 LDC.64 R2, c[0x0][0xc80] ;  /* 0x00032000ff029b82 */ /* 0x000e240000000a00 */
[----:B0-----:R-:W-:-:S05]  /*92f0*/  @!P1 IMAD.WIDE.U32 R2, R5, 0x4, R2 ;  /* 0x0000000405029825 */ /* 0x001fca00078e0002 */
[----:B------:R-:W2:Y:S01]  /*9300*/  @!P1 LDG.E R4, desc[UR52][R2.64] ;  /* 0x0000003402049981 */ /* 0x000ea2000c1e1900 */
[C---:B------:R-:W-:Y:S01]  /*9310*/  ISETP.NE.AND P1, PT, R5.reuse, RZ, PT ;  /* 0x000000ff0500720c */ /* 0x040fe20003f25270 */
[----:B------:R-:W-:Y:S01]  /*9320*/  UMOV UR45, URZ ;  /* 0x0000003f002d7c82 */ /* 0x000fe20008000000 */
[C---:B------:R-:W-:Y:S01]  /*9330*/  ISETP.GE.U32.AND P2, PT, R5.reuse, 0x2, PT ;  /* 0x000000020500780c */ /* 0x040fe20003f46070 */
[----:B------:R-:W-:Y:S01]  /*9340*/  IMAD.MOV.U32 R24, RZ, RZ, RZ ;  /* 0x000000ffff187224 */ /* 0x000fe200078e00ff */
[C---:B------:R-:W-:Y:S02]  /*9350*/  ISETP.GE.U32.AND P3, PT, R5.reuse, 0x4, PT ;  /* 0x000000040500780c */ /* 0x040fe40003f66070 */
[C---:B------:R-:W-:Y:S02]  /*9360*/  ISETP.GE.U32.AND P4, PT, R5.reuse, 0x8, PT ;  /* 0x000000080500780c */ /* 0x040fe40003f86070 */
[----:B------:R-:W-:Y:S01]  /*9370*/  ISETP.GE.U32.AND P5, PT, R5, 0x10, PT ;  /* 0x000000100500780c */ /* 0x000fe20003fa6070 */
[----:B--2---:R-:W0:Y:S02]  /*9380*/  SHFL.UP PT, R6, R4, 0x1, RZ ;  /* 0x0420000004067989 */ /* 0x004e2400000e00ff */
[----:B0-----:R-:W-:-:S05]  /*9390*/  SEL R7, R6, RZ, P1 ;  /* 0x000000ff06077207 */ /* 0x001fca0000800000 */
[----:B------:R-:W-:-:S05]  /*93a0*/  IMAD.IADD R7, R4, 0x1, R7 ;  /* 0x0000000104077824 */ /* 0x000fca00078e0207 */
[----:B------:R-:W0:Y:S02]  /*93b0*/  SHFL.UP PT, R6, R7, 0x2, RZ ;  /* 0x0440000007067989 */ /* 0x000e2400000e00ff */
[----:B0-----:R-:W-:-:S05]  /*93c0*/  SEL R6, R6, RZ, P2 ;  /* 0x000000ff06067207 */ /* 0x001fca0001000000 */
[----:B------:R-:W-:-:S05]  /*93d0*/  IMAD.IADD R6, R7, 0x1, R6 ;  /* 0x0000000107067824 */ /* 0x000fca00078e0206 */
[----:B------:R-:W0:Y:S02]  /*93e0*/  SHFL.UP PT, R8, R6, 0x4, RZ ;  /* 0x0480000006087989 */ /* 0x000e2400000e00ff */
[----:B0-----:R-:W-:-:S04]  /*93f0*/  SEL R3, R8, RZ, P3 ;  /* 0x000000ff08037207 */ /* 0x001fc80001800000 */
[----:B------:R-:W-:-:S05]  /*9400*/  IADD3 R3, R6, R3, RZ ;  /* 0x0000000306037210 */ /* 0x000fca0007ffe0ff */
[----:B------:R-:W0:Y:S02]  /*9410*/  SHFL.UP PT, R2, R3, 0x8, RZ ;  /* 0x0500000003027989 */ /* 0x000e2400000e00ff */
[----:B0-----:R-:W-:-:S05]  /*9420*/  SEL R2, R2, RZ, P4 ;  /* 0x000000ff02027207 */ /* 0x001fca0002000000 */
[----:B------:R-:W-:-:S05]  /*9430*/  IMAD.IADD R2, R3, 0x1, R2 ;  /* 0x0000000103027824 */ /* 0x000fca00078e0202 */
[----:B------:R-:W0:Y:S02]  /*9440*/  SHFL.UP PT, R7, R2, 0x10, RZ ;  /* 0x0600000002077989 */ /* 0x000e2400000e00ff */
[----:B0-----:R-:W-:-:S05]  /*9450*/  SEL R7, R7, RZ, P5 ;  /* 0x000000ff07077207 */ /* 0x001fca0002800000 */
[----:B------:R-:W-:Y:S02]  /*9460*/  IMAD.IADD R8, R2, 0x1, R7 ;  /* 0x0000000102087824 */ /* 0x000fe400078e0207 */
[----:B------:R-:W0:Y:S03]  /*9470*/  S2R R7, SR_CTAID.X ;  /* 0x0000000000077919 */ /* 0x000e260000002500 */
[----:B------:R-:W1:Y:S02]  /*9480*/  SHFL.IDX PT, R6, R8, 0x1f, 0x1f ;  /* 0x03e01f0008067f89 */ /* 0x000e6400000e0000 */
[----:B-1----:R-:W-:-:S04]  /*9490*/  IMAD R6, R6, R9, RZ ;  /* 0x0000000906067224 */ /* 0x002fc800078e02ff */
[----:B------:R-:W-:Y:S01]  /*94a0*/  IMAD.MOV.U32 R3, RZ, RZ, R6 ;  /* 0x000000ffff037224 */ /* 0x000fe200078e0006 */
[----:B0-----:R-:W-:-:S13]  /*94b0*/  ISETP.GT.AND P6, PT, R6, R7, PT ;  /* 0x000000070600720c */ /* 0x001fda0003fc4270 */
[----:B------:R-:W-:Y:S05]  /*94c0*/  @P6 BRA `(.L_x_174) ;  /* 0x0000000000a06947 */ /* 0x000fea0003800000 */
[----:B------:R-:W-:Y:S01]  /*94d0*/  IMAD.MOV.U32 R6, RZ, RZ, R3 ;  /* 0x000000ffff067224 */ /* 0x000fe200078e0003 */
[----:B------:R-:W-:Y:S01]  /*94e0*/  UMOV UR45, URZ ;  /* 0x0000003f002d7c82 */ /* 0x000fe20008000000 */
[----:B------:R-:W-:Y:S01]  /*94f0*/  ULDC UR6, c[0x0][0xc3c] ;  /* 0x00030f0000067ab9 */ /* 0x000fe20000000800 */
[----:B------:R-:W-:-:S05]  /*9500*/  ULDC UR5, c[0x0][0xc3c] ;  /* 0x00030f0000057ab9 */ /* 0x000fca0000000800 */
.L_x_178:
[----:B------:R-:W-:-:S03]  /*9510*/  UIADD3 UR4, UR45, 0x1f, URZ ;  /* 0x0000001f2d047890 */ /* 0x000fc6000fffe03f */
[----:B------:R-:W-:Y:S01]  /*9520*/  UMOV UR45, UR5 ;  /* 0x00000005002d7c82 */ /* 0x000fe20008000000 */
[----:B------:R-:W-:-:S06]  /*9530*/  UISETP.GE.AND UP0, UPT, UR4, UR6, UPT ;  /* 0x000000060400728c */ /* 0x000fcc000bf06270 */
[----:B------:R-:W-:-:S13]  /*9540*/  PLOP3.LUT P6, PT, PT, PT, UP0, 0x40, 0x0 ;  /* 0x000000000000781c */ /* 0x000fda0003fce808 */
[----:B------:R-:W-:Y:S05]  /*9550*/  @!P6 BRA `(.L_x_175) ;  /* 0x000000040034e947 */ /* 0x000fea0003800000 */
[----:B------:R-:W-:Y:S01]  /*9560*/  UMOV UR45, UR4 ;  /* 0x00000004002d7c82 */ /* 0x000fe20008000000 */
[----:B------:R-:W-:Y:S01]  /*9570*/  BSSY B0, `(.L_x_176) ;  /* 0x0000008000007945 */ /* 0x000fe20003800000 */
[----:B------:R-:W-:Y:S02]  /*9580*/  VIADD R9, R5, UR45 ;  /* 0x0000002d05097c36 */ /* 0x000fe40008000000 */
[----:B------:R-:W-:-:S03]  /*9590*/  IMAD.MOV.U32 R4, RZ, RZ, RZ ;  /* 0x000000ffff047224 */ /* 0x000fc600078e00ff */
[----:B------:R-:W-:-:S13]  /*95a0*/  ISETP.GE.OR P6, PT, R9, UR6, !P0 ;  /* 0x0000000609007c0c */ /* 0x000fda000c7c6670 */
[----:B------:R-:W-:Y:S05]  /*95b0*/  @P6 BRA `(.L_x_177) ;  /* 0x00000000000c6947 */ /* 0x000fea0003800000 */
[----:B------:R-:W0:Y:S02]  /*95c0*/  LDC.64 R2, c[0x0][0xc80] ;  /* 0x00032000ff027b82 */ /* 0x000e240000000a00 */
[----:B0-----:R-:W-:-:S05]  /*95d0*/  IMAD.WIDE R2, R9, 0x4, R2 ;  /* 0x0000000409027825 */ /* 0x001fca00078e0202 */
[----:B------:R0:W5:Y:S02]  /*95e0*/  LDG.E R4, desc[UR52][R2.64] ;  /* 0x0000003402047981 */ /* 0x000164000c1e1900 */
.L_x_177:
[----:B------:R-:W-:Y:S05]  /*95f0*/  BSYNC B0 ;  /* 0x0000000000007941 */ /* 0x000fea0003800000 */
.L_x_176:
[----:B0----5:R-:W0:Y:S02]  /*9600*/  SHFL.UP PT, R2, R4, 0x1, RZ ;  /* 0x0420000004027989 */ /* 0x021e2400000e00ff */
[----:B0-----:R-:W-:-:S05]  /*9610*/  SEL R3, R2, RZ, P1 ;  /* 0x000000ff02037207 */ /* 0x001fca0000800000 */
[----:B------:R-:W-:-:S05]  /*9620*/  IMAD.IADD R3, R4, 0x1, R3 ;  /* 0x0000000104037824 */ /* 0x000fca00078e0203 */
[----:B------:R-:W0:Y:S02]  /*9630*/  SHFL.UP PT, R2, R3, 0x2, RZ ;  /* 0x0440000003027989 */ /* 0x000e2400000e00ff */
        /* <DEDUP_REMOVED lines=10> */
[----:B------:R-:W-:Y:S02]  /*96e0*/  IMAD.IADD R8, R10, 0x1, R9 ;  /* 0x000000010a087824 */ /* 0x000fe400078e0209 */
[----:B------:R-:W0:Y:S03]  /*96f0*/  LDC R9, c[0x0][0xc38] ;  /* 0x00030e00ff097b82 */ /* 0x000e260000000800 */
[----:B------:R-:W0:Y:S02]  /*9700*/  SHFL.IDX PT, R12, R8, 0x1f, 0x1f ;  /* 0x03e01f00080c7f89 */ /* 0x000e2400000e0000 */
[----:B0-----:R-:W-:-:S04]  /*9710*/  IMAD R3, R12, R9, RZ ;  /* 0x000000090c037224 */ /* 0x001fc800078e02ff */
[----:B------:R-:W-:-:S05]  /*9720*/  IMAD.IADD R6, R3, 0x1, R6 ;  /* 0x0000000103067824 */ /* 0x000fca00078e0206 */
[----:B------:R-:W-:-:S13]  /*9730*/  ISETP.GT.AND P6, PT, R6, R7, PT ;  /* 0x000000070600720c */ /* 0x000fda0003fc4270 */
[----:B------:R-:W-:Y:S05]  /*9740*/  @!P6 BRA `(.L_x_178) ;  /* 0xfffffffc0070e947 */ /* 0x000fea000383ffff */
.L_x_174:
[----:B------:R-:W-:-:S04]  /*9750*/  IMAD.IADD R11, R6, 0x1, -R3 ;  /* 0x00000001060b7824 */ /* 0x000fc800078e0a03 */
[----:B------:R-:W-:-:S05]  /*9760*/  IMAD R2, R8, R9, R11 ;  /* 0x0000000908027224 */ /* 0x000fca00078e020b */
[----:B------:R-:W-:-:S13]  /*9770*/  ISETP.GT.AND P0, PT, R2, R7, PT ;  /* 0x000000070200720c */ /* 0x000fda0003f04270 */
[----:B------:R-:W-:Y:S02]  /*9780*/  VOTEU.ANY UR5, UPT, !P0 ;  /* 0x0000000000057886 */ /* 0x000fe400040e0100 */
[----:B------:R-:W-:Y:S02]  /*9790*/  UPOPC UR4, UR5 ;  /* 0x00000005000472bf */ /* 0x000fe40008000000 */
[----:B------:R-:W-:-:S04]  /*97a0*/  ISETP.NE.AND P0, PT, RZ, UR5, PT ;  /* 0x00000005ff007c0c */ /* 0x000fc8000bf05270 */
[----:B------:R-:W-:-:S05]  /*97b0*/  IMAD.U32 R13, RZ, RZ, UR4 ;  /* 0x00000004ff0d7e24 */ /* 0x000fca000f8e00ff */
[----:B------:R-:W0:Y:S02]  /*97c0*/  SHFL.IDX PT, R4, R4, R13, 0x1f ;  /* 0x00001f0d04047589 */ /* 0x000e2400000e0000 */
[----:B0-----:R-:W-:-:S04]  /*97d0*/  IABS R6, R4 ;  /* 0x0000000400067213 */ /* 0x001fc80000000000 */
[----:B------:R-:W0:Y:S08]  /*97e0*/  I2F.RP R10, R6 ;  /* 0x00000006000a7306 */ /* 0x000e300000209400 */
[----:B0-----:R-:W0:Y:S02]  /*97f0*/  MUFU.RCP R10, R10 ;  /* 0x0000000a000a7308 */ /* 0x001e240000001000 */
[----:B0-----:R-:W-:-:S06]  /*9800*/  VIADD R2, R10, 0xffffffe ;  /* 0x0ffffffe0a027836 */ /* 0x001fcc0000000000 */
[----:B------:R0:W1:Y:S01]  /*9810*/  F2I.FTZ.U32.TRUNC.NTZ R3, R2 ;  /* 0x0000000200037305 */ /* 0x000062000021f000 */
[----:B------:R-:W-:Y:S05]  /*9820*/  @!P0 BRA `(.L_x_179) ;  /* 0x00000000000c8947 */ /* 0x000fea0003800000 */
[----:B------:R-:W-:-:S06]  /*9830*/  UIADD3 UR5, UR4, -0x1, URZ ;  /* 0xffffffff04057890 */ /* 0x000fcc000fffe03f */
[----:B------:R-:W-:-:S05]  /*9840*/  IMAD.U32 R13, RZ, RZ, UR5 ;  /* 0x00000005ff0d7e24 */ /* 0x000fca000f8e00ff */
[----:B------:R2:W3:Y:S02]  /*9850*/  SHFL.IDX PT, R24, R8, R13, 0x1f ;  /* 0x00001f0d08187589 */ /* 0x0004e400000e0000 */
.L_x_179:
[----:B01----:R-:W-:Y:S01]  /*9860*/  IMAD.MOV R2, RZ, RZ, -R3 ;  /* 0x000000ffff027224 */ /* 0x003fe200078e0a03 */
[----:B------:R-:W-:Y:S01]  /*9870*/  UIADD3 UR45, UR4, UR45, URZ ;  /* 0x0000002d042d7290 */ /* 0x000fe2000fffe03f */
[----:B---3--:R-:W-:Y:S02]  /*9880*/  IMAD R24, R24, R9, R11 ;  /* 0x0000000918187224 */ /* 0x008fe400078e020b */
[----:B------:R-:W-:Y:S01]  /*9890*/  IMAD.MOV.U32 R11, RZ, RZ, R2 ;  /* 0x000000ffff0b7224 */ /* 0x000fe200078e0002 */
[----:B------:R-:W-:Y:S01]  /*98a0*/  IABS R2, R4 ;  /* 0x0000000400027213 */ /* 0x000fe20000000000 */
[----:B------:R-:W-:Y:S02]  /*98b0*/  IMAD.IADD R9, R7, 0x1, -R24 ;  /* 0x0000000107097824 */ /* 0x000fe400078e0a18 */
[----:B------:R-:W-:Y:S02]  /*98c0*/  IMAD R7, R11, R6, RZ ;  /* 0x000000060b077224 */ /* 0x000fe400078e02ff */
[----:B------:R-:W-:Y:S01]  /*98d0*/  IMAD.MOV R10, RZ, RZ, -R2 ;  /* 0x000000ffff0a7224 */ /* 0x000fe200078e0a02 */
[----:B--2---:R-:W-:Y:S01]  /*98e0*/  IABS R8, R9 ;  /* 0x0000000900087213 */ /* 0x004fe20000000000 */
[----:B------:R-:W-:-:S04]  /*98f0*/  IMAD.MOV.U32 R2, RZ, RZ, RZ ;  /* 0x000000ffff027224 */ /* 0x000fc800078e00ff */
[----:B------:R-:W-:-:S04]  /*9900*/  IMAD.HI.U32 R2, R3, R7, R2 ;  /* 0x0000000703027227 */ /* 0x000fc800078e0002 */
[----:B------:R-:W-:Y:S02]  /*9910*/  IMAD.MOV.U32 R3, RZ, RZ, R8 ;  /* 0x000000ffff037224 */ /* 0x000fe400078e0008 */
[----:B------:R-:W-:Y:S02]  /*9920*/  IMAD.MOV.U32 R7, RZ, RZ, R10 ;  /* 0x000000ffff077224 */ /* 0x000fe400078e000a */
[----:B------:R-:W-:-:S04]  /*9930*/  IMAD.HI.U32 R2, R2, R3, RZ ;  /* 0x0000000302027227 */ /* 0x000fc800078e00ff */
[----:B------:R-:W-:-:S05]  /*9940*/  IMAD R3, R2, R7, R3 ;  /* 0x0000000702037224 */ /* 0x000fca00078e0203 */
[----:B------:R-:W-:-:S13]  /*9950*/  ISETP.GT.U32.AND P1, PT, R6, R3, PT ;  /* 0x000000030600720c */ /* 0x000fda0003f24070 */
[----:B------:R-:W-:Y:S02]  /*9960*/  @!P1 IMAD.IADD R3, R3, 0x1, -R6 ;  /* 0x0000000103039824 */ /* 0x000fe400078e0a06 */
[----:B------:R-:W-:Y:S01]  /*9970*/  @!P1 VIADD R2, R2, 0x1 ;  /* 0x0000000102029836 */ /* 0x000fe20000000000 */
[----:B------:R-:W-:Y:S02]  /*9980*/  ISETP.NE.AND P1, PT, R4, RZ, PT ;  /* 0x000000ff0400720c */ /* 0x000fe40003f25270 */
[----:B------:R-:W-:Y:S02]  /*9990*/  ISETP.GE.U32.AND P0, PT, R3, R6, PT ;  /* 0x000000060300720c */ /* 0x000fe40003f06070 */
[----:B------:R-:W-:-:S04]  /*99a0*/  LOP3.LUT R3, R9, R4, RZ, 0x3c, !PT ;  /* 0x0000000409037212 */ /* 0x000fc800078e3cff */
[----:B------:R-:W-:-:S07]  /*99b0*/  ISETP.GE.AND P2, PT, R3, RZ, PT ;  /* 0x000000ff0300720c */ /* 0x000fce0003f46270 */
[----:B------:R-:W-:-:S06]  /*99c0*/  @P0 VIADD R2, R2, 0x1 ;  /* 0x0000000102020836 */ /* 0x000fcc0000000000 */
[----:B------:R-:W-:Y:S01]  /*99d0*/  @!P2 IMAD.MOV R2, RZ, RZ, -R2 ;  /* 0x000000ffff02a224 */ /* 0x000fe200078e0a02 */
[----:B------:R-:W-:-:S04]  /*99e0*/  @!P1 LOP3.LUT R2, RZ, R4, RZ, 0x33, !PT ;  /* 0x00000004ff029212 */ /* 0x000fc800078e33ff */
[----:B------:R-:W-:Y:S01]  /*99f0*/  R2UR UR36, R2 ;  /* 0x00000000022472ca */ /* 0x000fe200000e0000 */
[----:B------:R-:W-:-:S04]  /*9a00*/  IMAD.MOV R25, RZ, RZ, -R2 ;  /* 0x000000ffff197224 */ /* 0x000fc800078e0a02 */
[----:B------:R-:W-:Y:S01]  /*9a10*/  IMAD R25, R4, R25, R9 ;  /* 0x0000001904197224 */ /* 0x000fe200078e0209 */
[----:B------:R-:W-:Y:S09]  /*9a20*/  BRA `(.L_x_180) ;  /* 0x00000000000c7947 */ /* 0x000ff20003800000 */
.L_x_175:
[----:B------:R-:W-:Y:S01]  /*9a30*/  IMAD.MOV.U32 R24, RZ, RZ, R7 ;  /* 0x000000ffff187224 */ /* 0x000fe200078e0007 */
[----:B------:R-:W-:Y:S01]  /*9a40*/  UMOV UR36, URZ ;  /* 0x0000003f00247c82 */ /* 0x000fe20008000000 */
[----:B------:R-:W-:-:S07]  /*9a50*/  IMAD.MOV.U32 R25, RZ, RZ, RZ ;  /* 0x000000ffff197224 */ /* 0x000fce00078e00ff */
.L_x_180:
[----:B------:R-:W-:Y:S01]  /*9a60*/  ISETP.NE.AND P0, PT, R5, RZ, PT ;  /* 0x000000ff0500720c */ /* 0x000fe20003f05270 */
[----:B------:R-:W-:Y:S02]  /*9a70*/  IMAD.U32 R26, RZ, RZ, UR36 ;  /* 0x00000024ff1a7e24 */ /* 0x000fe4000f8e00ff */
[----:B------:R-:W-:-:S10]  /*9a80*/  IMAD.U32 R27, RZ, RZ, UR45 ;  /* 0x0000002dff1b7e24 */ /* 0x000fd4000f8e00ff */
[----:B------:R-:W0:Y:S01]  /*9a90*/  @!P0 S2R R3, SR_CgaCtaId ;  /* 0x0000000000038919 */ /* 0x000e220000008800 */
[----:B------:R-:W-:-:S04]  /*9aa0*/  @!P0 MOV R2, 0x400 ;  /* 0x0000040000028802 */ /* 0x000fc80000000f00 */
[----:B0-----:R-:W-:-:S05]  /*9ab0*/  @!P0 LEA R2, R3, R2, 0x18 ;  /* 0x0000000203028211 */ /* 0x001fca00078ec0ff */
[----:B------:R0:W-:Y:S01]  /*9ac0*/  @!P0 STS.128 [R2+0x19cd0], R24 ;  /* 0x019cd01802008388 */ /* 0x0001e20000000c00 */
[----:B------:R-:W-:Y:S06]  /*9ad0*/  BAR.ARV 0x5, 0x200 ;  /* 0x0148000000007b1d */ /* 0x000fec0000002000 */
.L_x_173:
[----:B------:R-:W-:Y:S01]  /*9ae0*/  ULDC UR4, c[0x0][0xc3c] ;  /* 0x00030f0000047ab9 */ /* 0x000fe20000000800 */
[----:B------:R1:W-:Y:S01]  /*9af0*/  STL [R1+0x8], RZ ;  /* 0x000008ff01007387 */ /* 0x0003e20000100800 */
[----:B------:R-:W-:Y:S01]  /*9b00*/  UISETP.GE.AND UP0, UPT, UR45, UR4, UPT ;  /* 0x000000042d00728c */ /* 0x000fe2000bf06270 */
[----:B------:R-:W-:Y:S02]  /*9b10*/  IMAD.MOV.U32 R19, RZ, RZ, 0x1 ;  /* 0x00000001ff137424 */ /* 0x000fe400078e00ff */
[----:B------:R-:W-:-:S03]  /*9b20*/  IMAD.MOV.U32 R18, RZ, RZ, RZ ;  /* 0x000000ffff127224 */ /* 0x000fc600078e00ff */
[----:B------:R-:W-:-:S13]  /*9b30*/  PLOP3.LUT P0, PT, PT, PT, UP0, 0x80, 0x0 ;  /* 0x000000000000781c */ /* 0x000fda0003f0f008 */
[----:B-1----:R-:W-:Y:S05]  /*9b40*/  @P0 BRA `(.L_x_181) ;  /* 0x0000004000880947 */ /* 0x002fea0003800000 */
[----:B------:R-:W1:Y:S01]  /*9b50*/  S2R R12, SR_TID.X ;  /* 0x00000000000c7919 */ /* 0x000e620000002100 */
[----:B------:R-:W2:Y:S01]  /*9b60*/  S2UR UR5, SR_CgaCtaId ;  /* 0x00000000000579c3 */ /* 0x000ea20000008800 */
[----:B------:R-:W-:Y:S01]  /*9b70*/  IMAD.SHL.U32 R9, R0, 0x800, RZ ;  /* 0x0000080000097824 */ /* 0x000fe200078e00ff */
[----:B------:R-:W-:Y:S01]  /*9b80*/  UMOV UR4, 0x400 ;  /* 0x0000040000047882 */ /* 0x000fe20000000000 */
[----:B------:R-:W-:Y:S01]  /*9b90*/  IMAD.MOV.U32 R29, RZ, RZ, 0x40 ;  /* 0x00000040ff1d7424 */ /* 0x000fe200078e00ff */
[----:B------:R-:W-:Y:S01]  /*9ba0*/  ULDC UR43, c[0x0][0xc] ;  /* 0x00000300002b7ab9 */ /* 0x000fe20000000800 */
[----:B------:R-:W-:Y:S01]  /*9bb0*/  IMAD.MOV.U32 R19, RZ, RZ, 0x1 ;  /* 0x00000001ff137424 */ /* 0x000fe200078e00ff */
[----:B------:R-:W-:Y:S01]  /*9bc0*/  ULOP3.LUT UR38, UR42, 0x1, URZ, 0xfc, !UPT ;  /* 0x000000012a267892 */ /* 0x000fe2000f8efc3f */
[----:B------:R-:W-:Y:S01]  /*9bd0*/  IMAD.MOV.U32 R18, RZ, RZ, RZ ;  /* 0x000000ffff127224 */ /* 0x000fe200078e00ff */
[----:B------:R-:W-:Y:S01]  /*9be0*/  ULOP3.LUT UR44, UR42, 0x2, URZ, 0xfc, !UPT ;  /* 0x000000022a2c7892 */ /* 0x000fe2000f8efc3f */
[----:B------:R-:W-:Y:S01]  /*9bf0*/  ULDC.64 UR50, c[0x0][0x198] ;  /* 0x0000660000327ab9 */ /* 0x000fe20000000a00 */
[----:B--2---:R-:W-:-:S06]  /*9c00*/  ULEA UR4, UR5, UR4, 0x18 ;  /* 0x0000000405047291 */ /* 0x004fcc000f8ec03f */
[----:B------:R-:W-:Y:S01]  /*9c10*/  IMAD.U32 R17, RZ, RZ, UR4 ;  /* 0x00000004ff117e24 */ /* 0x000fe2000f8e00ff */
[C---:B-1----:R-:W-:Y:S01]  /*9c20*/  LOP3.LUT R10, R12.reuse, 0x7f, RZ, 0xc0, !PT ;  /* 0x0000007f0c0a7812 */ /* 0x042fe200078ec0ff */
[C---:B------:R-:W-:Y:S01]  /*9c30*/  IMAD.SHL.U32 R3, R12.reuse, 0x20, RZ ;  /* 0x000000200c037824 */ /* 0x040fe200078e00ff */
[----:B------:R-:W-:Y:S01]  /*9c40*/  SHF.R.U32.HI R4, RZ, 0x1, R12 ;  /* 0x00000001ff047819 */ /* 0x000fe2000001160c */
[C---:B0-----:R-:W-:Y:S01]  /*9c50*/  IMAD.SHL.U32 R2, R12.reuse, 0x10, RZ ;  /* 0x000000100c027824 */ /* 0x041fe200078e00ff */
[----:B------:R-:W-:Y:S01]  /*9c60*/  LOP3.LUT P0, RZ, R12, 0x4, RZ, 0xc0, !PT ;  /* 0x000000040cff7812 */ /* 0x000fe2000780c0ff */
[----:B------:R-:W-:Y:S01]  /*9c70*/  IMAD.SHL.U32 R6, R10, 0x10, RZ ;  /* 0x000000100a067824 */ /* 0x000fe200078e00ff */
[C---:B------:R-:W-:Y:S01]  /*9c80*/  LOP3.LUT R5, R3.reuse, 0x360, RZ, 0xc0, !PT ;  /* 0x0000036003057812 */ /* 0x040fe200078ec0ff */
[C---:B------:R-:W-:Y:S01]  /*9c90*/  IMAD.SHL.U32 R0, R12.reuse, 0x80, RZ ;  /* 0x000000800c007824 */ /* 0x040fe200078e00ff */
[----:B------:R-:W-:Y:S01]  /*9ca0*/  LOP3.LUT R3, R3, 0x80, RZ, 0xc0, !PT ;  /* 0x0000008003037812 */ /* 0x000fe200078ec0ff */
[----:B------:R-:W-:Y:S01]  /*9cb0*/  IMAD.SHL.U32 R11, R12, 0x2, RZ ;  /* 0x000000020c0b7824 */ /* 0x000fe200078e00ff */
[----:B------:R-:W-:Y:S01]  /*9cc0*/  LOP3.LUT R7, R2, 0x60, RZ, 0xc0, !PT ;  /* 0x0000006002077812 */ /* 0x000fe200078ec0ff */
[----:B------:R-:W-:Y:S01]  /*9cd0*/  IMAD.SHL.U32 R8, R12, 0x4, RZ ;  /* 0x000000040c087824 */ /* 0x000fe200078e00ff */
[----:B------:R-:W-:-:S02]  /*9ce0*/  LOP3.LUT R3, R3, 0x10, R4, 0xf8, !PT ;  /* 0x0000001003037812 */ /* 0x000fc400078ef804 */
[----:B------:R-:W-:Y:S02]  /*9cf0*/  LOP3.LUT R4, R4, 0x20, RZ, 0xc0, !PT ;  /* 0x0000002004047812 */ /* 0x000fe400078ec0ff */
[--C-:B------:R-:W-:Y:S02]  /*9d00*/  LOP3.LUT R5, R5, 0x400, R6.reuse, 0xf8, !PT ;  /* 0x0000040005057812 */ /* 0x100fe400078ef806 */
[----:B------:R-:W-:Y:S02]  /*9d10*/  LOP3.LUT R13, R7, 0x700, R6, 0xf8, !PT ;  /* 0x00000700070d7812 */ /* 0x000fe400078ef806 */
[----:B------:R-:W-:Y:S02]  /*9d20*/  LOP3.LUT R7, R4, 0x10, R12, 0xf8, !PT ;  /* 0x0000001004077812 */ /* 0x000fe400078ef80c */
[----:B------:R-:W-:Y:S02]  /*9d30*/  LOP3.LUT R6, R2, 0x90, RZ, 0xc0, !PT ;  /* 0x0000009002067812 */ /* 0x000fe400078ec0ff */
[----:B------:R-:W-:-:S02]  /*9d40*/  LOP3.LUT R4, R0, 0x400, RZ, 0xc0, !PT ;  /* 0x0000040000047812 */ /* 0x000fc400078ec0ff */
[----:B------:R-:W-:Y:S02]  /*9d50*/  LOP3.LUT R7, R7, 0x380, R0, 0xf8, !PT ;  /* 0x0000038007077812 */ /* 0x000fe400078ef800 */
[----:B------:R-:W-:Y:S02]  /*9d60*/  LOP3.LUT R6, R6, 0x10, R11, 0x78, !PT ;  /* 0x0000001006067812 */ /* 0x000fe400078e780b */
[----:B------:R-:W-:Y:S02]  /*9d70*/  LOP3.LUT R0, R3, 0x10, R8, 0x78, !PT ;  /* 0x0000001003007812 */ /* 0x000fe400078e7808 */
[----:B------:R-:W-:Y:S02]  /*9d80*/  LOP3.LUT R4, R4, 0x800, R9, 0xf8, !PT ;  /* 0x0000080004047812 */ /* 0x000fe400078ef809 */
[----:B------:R-:W-:Y:S02]  /*9d90*/  LOP3.LUT R7, R7, 0x70, R2, 0x78, !PT ;  /* 0x0000007007077812 */ /* 0x000fe400078e7802 */
[----:B------:R-:W-:-:S02]  /*9da0*/  LOP3.LUT R6, R13, R6, RZ, 0xfc, !PT ;  /* 0x000000060d067212 */ /* 0x000fc400078efcff */
[----:B------:R-:W-:Y:S02]  /*9db0*/  LOP3.LUT R0, R5, R0, RZ, 0xfc, !PT ;  /* 0x0000000005007212 */ /* 0x000fe400078efcff */
[----:B------:R-:W-:Y:S01]  /*9dc0*/  LOP3.LUT R28, R4, R7, RZ, 0xfc, !PT ;  /* 0x00000007041c7212 */ /* 0x000fe200078efcff */
[----:B------:R-:W-:Y:S01]  /*9dd0*/  IMAD.IADD R4, R17, 0x1, R6 ;  /* 0x0000000111047824 */ /* 0x000fe200078e0206 */
[----:B------:R-:W-:Y:S01]  /*9de0*/  SHF.R.U32.HI R3, RZ, 0x1, R10 ;  /* 0x00000001ff037819 */ /* 0x000fe2000001160a */
[----:B------:R0:W-:Y:S01]  /*9df0*/  STL [R1], R0 ;  /* 0x0000000001007387 */ /* 0x0001e20000100800 */
[----:B------:R-:W-:Y:S02]  /*9e00*/  LOP3.LUT R2, R2, 0x10, RZ, 0xc0, !PT ;  /* 0x0000001002027812 */ /* 0x000fe400078ec0ff */
[----:B------:R-:W-:Y:S01]  /*9e10*/  SEL R29, R29, 0xffffffc0, !P0 ;  /* 0xffffffc01d1d7807 */ /* 0x000fe20004000000 */
[----:B------:R1:W-:Y:S04]  /*9e20*/  STL [R1+0x8], RZ ;  /* 0x000008ff01007387 */ /* 0x0003e80000100800 */
[----:B------:R1:W-:Y:S01]  /*9e30*/  STL [R1+0x4], R4 ;  /* 0x0000040401007387 */ /* 0x0003e20000100800 */
[----:B0-----:R-:W-:-:S05]  /*9e40*/  IMAD.SHL.U32 R0, R12, 0x40, RZ ;  /* 0x000000400c007824 */ /* 0x001fca00078e00ff */
[----:B------:R-:W-:Y:S02]  /*9e50*/  LOP3.LUT R0, R3, 0x40, R0, 0xf8, !PT ;  /* 0x0000004003007812 */ /* 0x000fe400078ef800 */
[C---:B------:R-:W-:Y:S02]  /*9e60*/  LOP3.LUT R3, R2.reuse, 0x20, RZ, 0xfc, !PT ;  /* 0x0000002002037812 */ /* 0x040fe400078efcff */
[----:B-1----:R-:W-:-:S07]  /*9e70*/  LOP3.LUT R0, R2, 0x40, RZ, 0xfc, !PT ;  /* 0x0000004002007812 */ /* 0x002fce00078efcff */
.L_x_254:
[----:B------:R-:W-:Y:S01]  /*9e80*/  ULDC.64 UR4, c[0x0][0xc88] ;  /* 0x0003220000047ab9 */ /* 0x000fe20000000a00 */
[----:B------:R-:W-:Y:S01]  /*9e90*/  ULDC.64 UR6, c[0x0][0xa18] ;  /* 0x0002860000067ab9 */ /* 0x000fe20000000a00 */
[----:B------:R-:W-:-:S06]  /*9ea0*/  UIMAD.WIDE UR4, UR45, 0x4, UR4 ;  /* 0x000000042d0478a5 */ /* 0x000fcc000f8e0204 */
[----:B0-----:R-:W-:Y:S02]  /*9eb0*/  IMAD.U32 R2, RZ, RZ, UR4 ;  /* 0x00000004ff027e24 */ /* 0x001fe4000f8e00ff */
[----:B------:R-:W-:Y:S01]  /*9ec0*/  IMAD.U32 R3, RZ, RZ, UR5 ;  /* 0x00000005ff037e24 */ /* 0x000fe2000f8e00ff */
[----:B------:R-:W-:Y:S01]  /*9ed0*/  UISETP.NE.U32.AND UP0, UPT, UR6, URZ, UPT ;  /* 0x0000003f0600728c */ /* 0x000fe2000bf05070 */
[----:B------:R-:W-:-:S03]  /*9ee0*/  ULDC.64 UR4, c[0x0][0xa28] ;  /* 0x00028a0000047ab9 */ /* 0x000fc60000000a00 */
[----:B------:R-:W2:Y:S01]  /*9ef0*/  LDG.E R2, desc[UR52][R2.64] ;  /* 0x0000003402027981 */ /* 0x000ea2000c1e1900 */
[----:B------:R-:W-:Y:S02]  /*9f00*/  UISETP.NE.AND.EX UP0, UPT, UR7, URZ, UPT, UP0 ;  /* 0x0000003f0700728c */ /* 0x000fe4000bf05300 */
[----:B------:R-:W-:Y:S01]  /*9f10*/  UISETP.NE.U32.AND UP1, UPT, UR4, URZ, UPT ;  /* 0x0000003f0400728c */ /* 0x000fe2000bf25070 */
[----:B------:R-:W-:-:S03]  /*9f20*/  ULDC UR8, c[0x0][0x288] ;  /* 0x0000a20000087ab9 */ /* 0x000fc60000000800 */
[----:B------:R-:W-:Y:S01]  /*9f30*/  UISETP.NE.AND.EX UP1, UPT, UR5, URZ, UPT, UP1 ;  /* 0x0000003f0500728c */ /* 0x000fe2000bf25310 */
[----:B------:R-:W-:Y:S01]  /*9f40*/  PLOP3.LUT P3, PT, PT, PT, UP0, 0x80, 0x0 ;  /* 0x000000000000781c */ /* 0x000fe20003f6f008 */
[----:B------:R-:W-:-:S04]  /*9f50*/  IMAD.U32 R27, RZ, RZ, UR8 ;  /* 0x00000008ff1b7e24 */ /* 0x000fc8000f8e00ff */
[----:B------:R-:W-:Y:S02]  /*9f60*/  PLOP3.LUT P2, PT, PT, PT, UP1, 0x80, 0x0 ;  /* 0x000000000000781c */ /* 0x000fe40003f4f018 */
[----:B--2---:R-:W-:-:S13]  /*9f70*/  R2UR UR46, R2 ;  /* 0x00000000022e72ca */ /* 0x004fda00000e0000 */
[----:B------:R-:W-:Y:S02]  /*9f80*/  USHF.R.S32.HI UR48, URZ, 0x1f, UR46 ;  /* 0x0000001f3f307899 */ /* 0x000fe4000801142e */
[----:B------:R-:W-:Y:S02]  /*9f90*/  USHF.L.U32 UR47, UR46, 0x2, URZ ;  /* 0x000000022e2f7899 */ /* 0x000fe4000800063f */
[----:B------:R-:W-:Y:S02]  /*9fa0*/  USHF.L.U64.HI UR49, UR46, 0x2, UR48 ;  /* 0x000000022e317899 */ /* 0x000fe40008010230 */
[----:B------:R-:W-:Y:S02]  /*9fb0*/  @UP0 UIADD3 UR6, UP3, UR47, UR6, URZ ;  /* 0x000000062f060290 */ /* 0x000fe4000ff7e03f */
[----:B------:R-:W-:Y:S02]  /*9fc0*/  @UP1 ULEA UR4, UP2, UR46, UR4, 0x2 ;  /* 0x000000042e041291 */ /* 0x000fe4000f84103f */
[----:B------:R-:W-:-:S02]  /*9fd0*/  @UP0 UIADD3.X UR7, UR49, UR7, URZ, UP3, !UPT ;  /* 0x0000000731070290 */ /* 0x000fc40009ffe43f */
[----:B------:R-:W-:Y:S01]  /*9fe0*/  @UP1 ULEA.HI.X UR5, UR46, UR5, UR48, 0x2, UP2 ;  /* 0x000000052e051291 */ /* 0x000fe200090f1430 */
[----:B------:R-:W-:-:S03]  /*9ff0*/  IMAD.U32 R2, RZ, RZ, UR6 ;  /* 0x00000006ff027e24 */ /* 0x000fc6000f8e00ff */
[----:B------:R-:W-:Y:S01]  /*a000*/  IMAD.U32 R3, RZ, RZ, UR7 ;  /* 0x00000007ff037e24 */ /* 0x000fe2000f8e00ff */
[----:B------:R-:W-:-:S04]  /*a010*/  ULDC.64 UR6, c[0x0][0xa08] ;  /* 0x0002820000067ab9 */ /* 0x000fc80000000a00 */
[----:B------:R0:W5:Y:S01]  /*a020*/  @P3 LDG.E R27, desc[UR52][R2.64] ;  /* 0x00000034021b3981 */ /* 0x000162000c1e1900 */
[----:B------:R-:W-:Y:S01]  /*a030*/  ISETP.NE.U32.AND P1, PT, RZ, UR6, PT ;  /* 0x00000006ff007c0c */ /* 0x000fe2000bf25070 */
[----:B------:R-:W-:Y:S01]  /*a040*/  UIADD3 UR6, UP1, UR47, UR6, URZ ;  /* 0x000000062f067290 */ /* 0x000fe2000ff3e03f */
[----:B0-----:R-:W-:Y:S02]  /*a050*/  IMAD.U32 R2, RZ, RZ, UR4 ;  /* 0x00000004ff027e24 */ /* 0x001fe4000f8e00ff */
[----:B------:R-:W-:Y:S01]  /*a060*/  IMAD.U32 R3, RZ, RZ, UR5 ;  /* 0x00000005ff037e24 */ /* 0x000fe2000f8e00ff */
[----:B------:R-:W-:Y:S02]  /*a070*/  ULDC.64 UR4, c[0x0][0xa00] ;  /* 0x0002800000047ab9 */ /* 0x000fe40000000a00 */
[----:B------:R-:W-:Y:S01]  /*a080*/  ISETP.NE.U32.AND P0, PT, RZ, UR4, PT ;  /* 0x00000004ff007c0c */ /* 0x000fe2000bf05070 */
[----:B------:R-:W-:Y:S01]  /*a090*/  UIADD3 UR4, UP0, UR47, UR4, URZ ;  /* 0x000000042f047290 */ /* 0x000fe2000ff1e03f */
[----:B------:R-:W-:Y:S01]  /*a0a0*/  ISETP.NE.AND.EX P1, PT, RZ, UR7, PT, P1 ;  /* 0x00000007ff007c0c */ /* 0x000fe2000bf25310 */
[----:B------:R0:W2:Y:S01]  /*a0b0*/  @P2 LDG.E R0, desc[UR52][R2.64] ;  /* 0x0000003402002981 */ /* 0x0000a2000c1e1900 */
[----:B------:R-:W-:Y:S01]  /*a0c0*/  ISETP.NE.AND.EX P0, PT, RZ, UR5, PT, P0 ;  /* 0x00000005ff007c0c */ /* 0x000fe2000bf05300 */
[----:B------:R-:W-:Y:S01]  /*a0d0*/  UIADD3.X UR5, UR49, UR5, URZ, UP0, !UPT ;  /* 0x0000000531057290 */ /* 0x000fe200087fe43f */
[----:B------:R-:W-:Y:S01]  /*a0e0*/  IMAD.U32 R4, RZ, RZ, UR6 ;  /* 0x00000006ff047e24 */ /* 0x000fe2000f8e00ff */
[----:B------:R-:W-:Y:S01]  /*a0f0*/  UIADD3.X UR7, UR49, UR7, URZ, UP1, !UPT ;  /* 0x0000000731077290 */ /* 0x000fe20008ffe43f */
[----:B0-----:R-:W-:-:S03]  /*a100*/  IMAD.U32 R2, RZ, RZ, UR4 ;  /* 0x00000004ff027e24 */ /* 0x001fc6000f8e00ff */
[----:B------:R-:W-:Y:S02]  /*a110*/  IMAD.U32 R3, RZ, RZ, UR5 ;  /* 0x00000005ff037e24 */ /* 0x000fe4000f8e00ff */
[----:B------:R-:W-:-:S04]  /*a120*/  IMAD.U32 R5, RZ, RZ, UR7 ;  /* 0x00000007ff057e24 */ /* 0x000fc8000f8e00ff */
[----:B------:R0:W5:Y:S04]  /*a130*/  @P0 LDG.E R7, desc[UR52][R2.64] ;  /* 0x0000003402070981 */ /* 0x000168000c1e1900 */
[----:B------:R0:W5:Y:S01]  /*a140*/  @P1 LDG.E R6, desc[UR52][R4.64] ;  /* 0x0000003404061981 */ /* 0x000162000c1e1900 */
[----:B------:R-:W-:Y:S01]  /*a150*/  UMOV UR40, URZ ;  /* 0x0000003f00287c82 */ /* 0x000fe20008000000 */
[----:B--2---:R-:W-:Y:S01]  /*a160*/  @P2 R2UR UR40, R0 ;  /* 0x00000000002822ca */ /* 0x004fe200000e0000 */
[----:B01----:R-:W-:-:S14]  /*a170*/  @P3 BRA `(.L_x_182) ;  /* 0x0000000000103947 */ /* 0x003fdc0003800000 */
[----:B------:R-:W-:Y:S05]  /*a180*/  @!P0 BRA `(.L_x_182) ;  /* 0x00000000000c8947 */ /* 0x000fea0003800000 */
[----:B------:R-:W2:Y:S04]  /*a190*/  LDG.E R0, desc[UR52][R2.64] ;  /* 0x0000003402007981 */ /* 0x000ea8000c1e1900 */
[----:B-----5:R-:W2:Y:S02]  /*a1a0*/  LDG.E R27, desc[UR52][R2.64+0x4] ;  /* 0x00000434021b7981 */ /* 0x020ea4000c1e1900 */
[----:B--2---:R-:W-:-:S07]  /*a1b0*/  IMAD.IADD R27, R27, 0x1, -R0 ;  /* 0x000000011b1b7824 */ /* 0x004fce00078e0a00 */
.L_x_182:
[----:B------:R-:W-:Y:S01]  /*a1c0*/  UMOV UR54, URZ ;  /* 0x0000003f00367c82 */ /* 0x000fe20008000000 */
[----:B------:R-:W-:Y:S01]  /*a1d0*/  ULDC.64 UR6, c[0x0][0xa20] ;  /* 0x0002880000067ab9 */ /* 0x000fe20000000a00 */
[----:B-----5:R-:W-:Y:S01]  /*a1e0*/  @P0 R2UR UR54, R7 ;  /* 0x00000000073602ca */ /* 0x020fe200000e0000 */
[----:B------:R-:W-:Y:S01]  /*a1f0*/  UMOV UR41, URZ ;  /* 0x0000003f00297c82 */ /* 0x000fe20008000000 */
[----:B------:R-:W-:Y:S01]  /*a200*/  ISETP.NE.U32.AND P0, PT, RZ, UR6, PT ;  /* 0x00000006ff007c0c */ /* 0x000fe2000bf05070 */
[----:B------:R-:W-:Y:S01]  /*a210*/  ULDC.64 UR4, c[0x0][0x418] ;  /* 0x0001060000047ab9 */ /* 0x000fe20000000a00 */
[----:B------:R-:W-:Y:S01]  /*a220*/  @P1 R2UR UR41, R6 ;  /* 0x00000000062912ca */ /* 0x000fe200000e0000 */
[----:B------:R-:W-:Y:S01]  /*a230*/  UISETP.NE.U32.AND UP0, UPT, UR4, URZ, UPT ;  /* 0x0000003f0400728c */ /* 0x000fe2000bf05070 */
[----:B------:R-:W-:Y:S01]  /*a240*/  ISETP.NE.AND.EX P0, PT, RZ, UR7, PT, P0 ;  /* 0x00000007ff007c0c */ /* 0x000fe2000bf05300 */
[----:B------:R-:W-:Y:S01]  /*a250*/  IMAD.U32 R22, RZ, RZ, UR46 ;  /* 0x0000002eff167e24 */ /* 0x000fe2000f8e00ff */
[----:B------:R-:W-:Y:S01]  /*a260*/  ULDC UR4, c[0x0][0x424] ;  /* 0x0001090000047ab9 */ /* 0x000fe20000000800 */
[----:B------:R-:W-:-:S03]  /*a270*/  UISETP.NE.AND.EX UP0, UPT, UR5, URZ, UPT, UP0 ;  /* 0x0000003f0500728c */ /* 0x000fc6000bf05300 */
[----:B------:R-:W-:Y:S01]  /*a280*/  ULDC UR5, c[0x0][0x2f0] ;  /* 0x0000bc0000057ab9 */ /* 0x000fe20000000800 */
[----:B------:R-:W-:-:S04]  /*a290*/  USEL UR4, UR4, 0x1, UP0 ;  /* 0x0000000104047887 */ /* 0x000fc80008000000 */
[----:B------:R-:W-:Y:S02]  /*a2a0*/  UIMAD UR4, UR4, UR5, URZ ;  /* 0x00000005040472a4 */ /* 0x000fe4000f8e023f */
[----:B------:R-:W-:Y:S01]  /*a2b0*/  UIADD3 UR41, UR41, UR40, URZ ;  /* 0x0000002829297290 */ /* 0x000fe2000fffe03f */
[----:B------:R-:W-:Y:S11]  /*a2c0*/  @!P0 BRA `(.L_x_183) ;  /* 0x00000000001c8947 */ /* 0x000ff60003800000 */
[----:B------:R-:W-:-:S04]  /*a2d0*/  UIADD3 UR4, UP0, UR47, UR6, URZ ;  /* 0x000000062f047290 */ /* 0x000fc8000ff1e03f */
[----:B------:R-:W-:Y:S02]  /*a2e0*/  UIADD3.X UR5, UR49, UR7, URZ, UP0, !UPT ;  /* 0x0000000731057290 */ /* 0x000fe400087fe43f */
[----:B------:R-:W-:-:S04]  /*a2f0*/  IMAD.U32 R2, RZ, RZ, UR4 ;  /* 0x00000004ff027e24 */ /* 0x000fc8000f8e00ff */
[----:B------:R-:W-:-:S05]  /*a300*/  IMAD.U32 R3, RZ, RZ, UR5 ;  /* 0x00000005ff037e24 */ /* 0x000fca000f8e00ff */
[----:B------:R-:W2:Y:S02]  /*a310*/  LDG.E R2, desc[UR52][R2.64] ;  /* 0x0000003402027981 */ /* 0x000ea4000c1e1900 */
[----:B--2---:R-:W-:Y:S01]  /*a320*/  R2UR UR4, R2 ;  /* 0x00000000020472ca */ /* 0x004fe200000e0000 */
[----:B------:R-:W-:-:S14]  /*a330*/  BRA `(.L_x_184) ;  /* 0x0000000000187947 */ /* 0x000fdc0003800000 */
.L_x_183:
[----:B------:R-:W-:Y:S05]  /*a340*/  @!P1 BRA `(.L_x_184) ;  /* 0x0000000000149947 */ /* 0x000fea0003800000 */
[----:B------:R-:W2:Y:S04]  /*a350*/  LDG.E R2, desc[UR52][R4.64] ;  /* 0x0000003404027981 */ /* 0x000ea8000c1e1900 */
[----:B------:R-:W3:Y:S01]  /*a360*/  LDG.E R0, desc[UR52][R4.64+0x4] ;  /* 0x0000043404007981 */ /* 0x000ee2000c1e1900 */
[----:B--2---:R-:W-:Y:S02]  /*a370*/  R2UR UR5, R2 ;  /* 0x00000000020572ca */ /* 0x004fe400000e0000 */
[----:B---3--:R-:W-:-:S13]  /*a380*/  R2UR UR4, R0 ;  /* 0x00000000000472ca */ /* 0x008fda00000e0000 */
[----:B------:R-:W-:-:S12]  /*a390*/  UIADD3 UR4, -UR5, UR4, URZ ;  /* 0x0000000405047290 */ /* 0x000fd8000fffe13f */
.L_x_184:
[----:B------:R-:W-:Y:S01]  /*a3a0*/  UIADD3 UR40, -UR40, UR4, URZ ;  /* 0x0000000428287290 */ /* 0x000fe2000fffe13f */
[----:B------:R-:W-:Y:S03]  /*a3b0*/  BSSY B7, `(.L_x_185) ;  /* 0x0000302000077945 */ /* 0x000fe60003800000 */
[----:B------:R-:W-:Y:S02]  /*a3c0*/  UIADD3 UR39, UR40, 0x7f, URZ ;  /* 0x0000007f28277890 */ /* 0x000fe4000fffe03f */
[----:B------:R-:W-:Y:S02]  /*a3d0*/  ISETP.LT.AND P0, PT, RZ, UR40, PT ;  /* 0x00000028ff007c0c */ /* 0x000fe4000bf01270 */
[----:B------:R-:W-:-:S04]  /*a3e0*/  USHF.R.S32.HI UR4, URZ, 0x1f, UR39 ;  /* 0x0000001f3f047899 */ /* 0x000fc80008011427 */
[----:B------:R-:W-:-:S07]  /*a3f0*/  ULEA.HI UR39, UR4, UR39, URZ, 0x7 ;  /* 0x0000002704277291 */ /* 0x000fce000f8f383f */
[----:B------:R-:W-:Y:S05]  /*a400*/  @P0 BRA `(.L_x_186) ;  /* 0x0000000000440947 */ /* 0x000fea0003800000 */
[----:B------:R-:W0:Y:S02]  /*a410*/  S2R R0, SR_TID.X ;  /* 0x0000000000007919 */ /* 0x000e240000002100 */
[----:B0-----:R-:W-:-:S04]  /*a420*/  LOP3.LUT R0, R0, 0x7f, RZ, 0xc0, !PT ;  /* 0x0000007f00007812 */ /* 0x001fc800078ec0ff */
[----:B------:R-:W-:-:S13]  /*a430*/  ISETP.NE.AND P0, PT, R0, RZ, PT ;  /* 0x000000ff0000720c */ /* 0x000fda0003f05270 */
[----:B------:R-:W-:Y:S05]  /*a440*/  @P0 BRA `(.L_x_187) ;  /* 0x0000002c00e00947 */ /* 0x000fea0003800000 */
[----:B------:R-:W0:Y:S01]  /*a450*/  S2R R5, SR_LANEID ;  /* 0x0000000000057919 */ /* 0x000e220000000000 */
[----:B------:R-:W-:Y:S01]  /*a460*/  VOTEU.ANY UR4, UPT, PT ;  /* 0x0000000000047886 */ /* 0x000fe200038e0100 */
[----:B------:R-:W1:Y:S01]  /*a470*/  LDC.64 R2, c[0x0][0xc60] ;  /* 0x00031800ff027b82 */ /* 0x000e620000000a00 */
[----:B------:R-:W0:Y:S02]  /*a480*/  FLO.U32 R0, UR4 ;  /* 0x0000000400007d00 */ /* 0x000e2400080e0000 */
[----:B0-----:R-:W-:-:S06]  /*a490*/  ISETP.EQ.U32.AND P0, PT, R0, R5, PT ;  /* 0x000000050000720c */ /* 0x001fcc0003f02070 */
[----:B------:R-:W1:Y:S07]  /*a4a0*/  POPC R5, UR4 ;  /* 0x0000000400057d09 */ /* 0x000e6e0008000000 */
[----:B-1----:R-:W2:Y:S01]  /*a4b0*/  @P0 ATOMG.E.ADD.STRONG.GPU PT, R3, desc[UR52][R2.64], R5 ;  /* 0x00000005020309a8 */ /* 0x002ea200081ee1f4 */
[----:B------:R-:W0:Y:S02]  /*a4c0*/  S2R R4, SR_LTMASK ;  /* 0x0000000000047919 */ /* 0x000e240000003900 */
[----:B0-----:R-:W-:-:S04]  /*a4d0*/  LOP3.LUT R4, R4, UR4, RZ, 0xc0, !PT ;  /* 0x0000000404047c12 */ /* 0x001fc8000f8ec0ff */
[----:B------:R-:W0:Y:S01]  /*a4e0*/  POPC R7, R4 ;  /* 0x0000000400077309 */ /* 0x000e220000000000 */
[----:B--2---:R-:W0:Y:S02]  /*a4f0*/  SHFL.IDX PT, R0, R3, R0, 0x1f ;  /* 0x00001f0003007589 */ /* 0x004e2400000e0000 */
[----:B0-----:R-:W-:Y:S01]  /*a500*/  IADD3 R24, R0, UR43, R7 ;  /* 0x0000002b00187c10 */ /* 0x001fe2000fffe007 */
[----:B------:R-:W-:Y:S06]  /*a510*/  BRA `(.L_x_187) ;  /* 0x0000002c00ac7947 */ /* 0x000fec0003800000 */
.L_x_186:
[----:B------:R-:W-:Y:S01]  /*a520*/  VIADD R0, R17, 0x13800 ;  /* 0x0001380011007836 */ /* 0x000fe20000000000 */
[----:B------:R-:W-:Y:S04]  /*a530*/  BSSY B6, `(.L_x_188) ;  /* 0x0000013000067945 */ /* 0x000fe80003800000 */
        /* <DEDUP_REMOVED lines=18> */
.L_x_189:
[----:B------:R-:W-:Y:S05]  /*a660*/  BSYNC B6 ;  /* 0x0000000000067941 */ /* 0x000fea0003800000 */
.L_x_188:
[----:B------:R-:W-:Y:S01]  /*a670*/  VIADD R0, R17, 0x9000 ;  /* 0x0000900011007836 */ /* 0x000fe20000000000 */
[----:B------:R-:W-:Y:S01]  /*a680*/  LOP3.LUT R23, R23, 0xfffffffe, RZ, 0xc0, !PT ;  /* 0xfffffffe17177812 */ /* 0x000fe200078ec0ff */
[----:B------:R-:W-:Y:S03]  /*a690*/  BSSY B6, `(.L_x_190) ;  /* 0x0000014000067945 */ /* 0x000fe60003800000 */
[----:B------:R-:W-:-:S13]  /*a6a0*/  LOP3.LUT P0, RZ, R0, 0x9f, RZ, 0xc0, !PT ;  /* 0x0000009f00ff7812 */ /* 0x000fda000780c0ff */
[----:B------:R-:W-:Y:S01]  /*a6b0*/  @P0 LOP3.LUT R23, R23, 0x1, RZ, 0xfc, !PT ;  /* 0x0000000117170812 */ /* 0x000fe200078efcff */
[----:B------:R-:W-:Y:S06]  /*a6c0*/  @!P0 BRA `(.L_x_191) ;  /* 0x0000000000408947 */ /* 0x000fec0003800000 */
        /* <DEDUP_REMOVED lines=16> */
.L_x_191:
[----:B------:R-:W-:Y:S05]  /*a7d0*/  BSYNC B6 ;  /* 0x0000000000067941 */ /* 0x000fea0003800000 */
.L_x_190:
        /* <DEDUP_REMOVED lines=20> */
.L_x_193:
[----:B------:R-:W-:Y:S05]  /*a920*/  BSYNC B6 ;  /* 0x0000000000067941 */ /* 0x000fea0003800000 */
.L_x_192:
[----:B------:R-:W-:Y:S01]  /*a930*/  LOP3.LUT P6, RZ, R23, 0x1, RZ, 0xc0, !PT ;  /* 0x0000000117ff7812 */ /* 0x000fe200078cc0ff */
[----:B------:R-:W-:-:S12]  /*a940*/  BSSY B6, `(.L_x_194) ;  /* 0x0000012000067945 */ /* 0x000fd80003800000 */
        /* <DEDUP_REMOVED lines=17> */
.L_x_195:
[----:B------:R-:W-:Y:S05]  /*aa60*/  BSYNC B6 ;  /* 0x0000000000067941 */ /* 0x000fea0003800000 */
.L_x_194:
[----:B------:R-:W-:Y:S02]  /*aa70*/  ULDC.64 UR4, c[0x0][0x9f8] ;  /* 0x00027e0000047ab9 */ /* 0x000fe40000000a00 */
[----:B------:R-:W-:-:S04]  /*aa80*/  UISETP.NE.U32.AND UP0, UPT, UR4, URZ, UPT ;  /* 0x0000003f0400728c */ /* 0x000fc8000bf05070 */
[----:B------:R-:W-:-:S06]  /*aa90*/  UISETP.NE.AND.EX UP0, UPT, UR5, URZ, UPT, UP0 ;  /* 0x0000003f0500728c */ /* 0x000fcc000bf05300 */
[----:B------:R-:W-:-:S05]  /*aaa0*/  PLOP3.LUT P0, PT, PT, PT, UP0, 0x80, 0x0 ;  /* 0x000000000000781c */ /* 0x000fca0003f0f008 */
[----:B------:R-:W-:-:S04]  /*aab0*/  @UP0 UIADD3 UR4, UP1, UR47, UR4, URZ ;  /* 0x000000042f040290 */ /* 0x000fc8000ff3e03f */
[----:B------:R-:W-:Y:S02]  /*aac0*/  @UP0 UIADD3.X UR5, UR49, UR5, URZ, UP1, !UPT ;  /* 0x0000000531050290 */ /* 0x000fe40008ffe43f */
[----:B------:R-:W-:-:S04]  /*aad0*/  IMAD.U32 R2, RZ, RZ, UR4 ;  /* 0x00000004ff027e24 */ /* 0x000fc8000f8e00ff */
[----:B------:R-:W-:Y:S01]  /*aae0*/  IMAD.U32 R3, RZ, RZ, UR5 ;  /* 0x00000005ff037e24 */ /* 0x000fe2000f8e00ff */
[----:B------:R-:W0:Y:S01]  /*aaf0*/  S2R R16, SR_TID.X ;  /* 0x0000000000107919 */ /* 0x000e220000002100 */
[----:B------:R-:W-:-:S03]  /*ab00*/  ULDC.64 UR4, c[0x0][0xa08] ;  /* 0x0002820000047ab9 */ /* 0x000fc60000000a00 */
[----:B------:R1:W2:Y:S02]  /*ab10*/  @P0 LDG.E R22, desc[UR52][R2.64] ;  /* 0x0000003402160981 */ /* 0x0002a4000c1e1900 */
[----:B-1----:R-:W1:Y:S01]  /*ab20*/  LDC.64 R2, c[0x0][0x418] ;  /* 0x00010600ff027b82 */ /* 0x002e620000000a00 */
[----:B0-----:R-:W-:-:S04]  /*ab30*/  SHF.R.U32.HI R20, RZ, 0x5, R16 ;  /* 0x00000005ff147819 */ /* 0x001fc80000011610 */
[----:B------:R-:W-:Y:S02]  /*ab40*/  LOP3.LUT R20, R20, 0x3, RZ, 0xc0, !PT ;  /* 0x0000000314147812 */ /* 0x000fe400078ec0ff */
[----:B-1----:R-:W-:Y:S01]  /*ab50*/  LOP3.LUT P0, RZ, R2, UR4, RZ, 0xfc, !PT ;  /* 0x0000000402ff7c12 */ /* 0x002fe2000f80fcff */
[----:B------:R-:W-:-:S03]  /*ab60*/  UMOV UR4, 0xffffffff ;  /* 0xffffffff00047882 */ /* 0x000fc60000000000 */
[----:B------:R-:W-:Y:S02]  /*ab70*/  LOP3.LUT P0, RZ, R3, UR5, RZ, 0xfc, P0 ;  /* 0x0000000503ff7c12 */ /* 0x000fe4000800fcff */
[----:B--2---:R-:W-:Y:S02]  /*ab80*/  SHF.R.S32.HI R26, RZ, 0x1f, R22 ;  /* 0x0000001fff1a7819 */ /* 0x004fe40000011416 */
[----:B------:R-:W-:Y:S01]  /*ab90*/  SEL R16, R22, RZ, !P0 ;  /* 0x000000ff16107207 */ /* 0x000fe20004000000 */
[----:B------:R-:W-:Y:S08]  /*aba0*/  BRA.DIV UR4, `(.L_x_196) ;  /* 0x0000003604dc7947 */ /* 0x000ff0000b800000 */
[----:B------:R0:W1:Y:S02]  /*abb0*/  SHFL.IDX PT, R14, R20, RZ, 0x1f ;  /* 0x00001fff140e7589 */ /* 0x00006400000e0000 */
.L_x_273:
        /* <DEDUP_REMOVED lines=10> */
.L_x_276:
[----:B------:R-:W-:Y:S05]  /*ac60*/  @!P6 BRA `(.L_x_197) ;  /* 0x0000000400a0e947 */ /* 0x000fea0003800000 */
[----:B------:R-:W-:-:S04]  /*ac70*/  ISETP.NE.U32.AND P0, PT, R2, RZ, PT ;  /* 0x000000ff0200720c */ /* 0x000fc80003f05070 */
[----:B------:R-:W-:-:S13]  /*ac80*/  ISETP.NE.AND.EX P0, PT, R3, RZ, PT, P0 ;  /* 0x000000ff0300720c */ /* 0x000fda0003f05300 */
[----:B------:R-:W-:Y:S05]  /*ac90*/  @!P0 BRA `(.L_x_199) ;  /* 0x0000000000448947 */ /* 0x000fea0003800000 */
[----:B------:R-:W1:Y:S01]  /*aca0*/  LDC R7, c[0x0][0x43c] ;  /* 0x00010f00ff077b82 */ /* 0x000e620000000800 */
[----:B------:R-:W-:Y:S01]  /*acb0*/  ULDC.64 UR4, c[0x0][0x428] ;  /* 0x00010a0000047ab9 */ /* 0x000fe20000000a00 */
[----:B-1----:R-:W-:-:S13]  /*acc0*/  ISETP.NE.AND P0, PT, R7, 0x1, PT ;  /* 0x000000010700780c */ /* 0x002fda0003f05270 */
[----:B------:R-:W1:Y:S02]  /*acd0*/  @P0 LDC.64 R4, c[0x0][0x440] ;  /* 0x00011000ff040b82 */ /* 0x000e640000000a00 */
[----:B-1----:R-:W-:-:S04]  /*ace0*/  @P0 IMAD.HI.U32 R6, R0, R4, RZ ;  /* 0x0000000400060227 */ /* 0x002fc800078e00ff */
[----:B------:R-:W-:Y:S01]  /*acf0*/  IMAD.MOV.U32 R4, RZ, RZ, R0 ;  /* 0x000000ffff047224 */ /* 0x000fe200078e0000 */
[----:B------:R-:W-:Y:S01]  /*ad00*/  @P0 SHF.R.U32.HI R4, RZ, R5, R6 ;  /* 0x00000005ff040219 */ /* 0x000fe20000011606 */
[----:B------:R-:W-:-:S04]  /*ad10*/  IMAD R6, R26, UR4, RZ ;  /* 0x000000041a067c24 */ /* 0x000fc8000f8e02ff */
[----:B------:R-:W-:Y:S02]  /*ad20*/  IMAD.MOV R5, RZ, RZ, -R4 ;  /* 0x000000ffff057224 */ /* 0x000fe400078e0a04 */
[----:B------:R-:W-:Y:S02]  /*ad30*/  IMAD R6, R22, UR5, R6 ;  /* 0x0000000516067c24 */ /* 0x000fe4000f8e0206 */
[----:B------:R-:W-:Y:S01]  /*ad40*/  IMAD R0, R7, R5, R0 ;  /* 0x0000000507007224 */ /* 0x000fe200078e0200 */
[----:B------:R-:W-:-:S03]  /*ad50*/  SHF.R.S32.HI R5, RZ, 0x1f, R4 ;  /* 0x0000001fff057819 */ /* 0x000fc60000011404 */
[----:B------:R-:W-:-:S04]  /*ad60*/  IMAD.WIDE.U32 R4, R22, UR4, R4 ;  /* 0x0000000416047c25 */ /* 0x000fc8000f8e0004 */
[----:B------:R-:W-:Y:S01]  /*ad70*/  IMAD.IADD R6, R5, 0x1, R6 ;  /* 0x0000000105067824 */ /* 0x000fe200078e0206 */
[----:B------:R-:W-:-:S04]  /*ad80*/  LEA R2, P0, R4, R2, 0x2 ;  /* 0x0000000204027211 */ /* 0x000fc800078010ff */
[----:B------:R-:W-:-:S05]  /*ad90*/  LEA.HI.X R3, R4, R3, R6, 0x2, P0 ;  /* 0x0000000304037211 */ /* 0x000fca00000f1406 */
[----:B------:R1:W5:Y:S04]  /*ada0*/  LDG.E R16, desc[UR52][R2.64] ;  /* 0x0000003402107981 */ /* 0x000368000c1e1900 */
.L_x_199:
[----:B-1----:R-:W1:Y:S01]  /*adb0*/  S2R R2, SR_TID.X ;  /* 0x0000000000027919 */ /* 0x002e620000002100 */
[----:B------:R-:W-:Y:S02]  /*adc0*/  SHF.L.U32 R3, R19, 0x1f, RZ ;  /* 0x0000001f13037819 */ /* 0x000fe400000006ff */
[----:B-1----:R-:W-:Y:S01]  /*add0*/  LOP3.LUT R4, R2, 0x7f, RZ, 0xc0, !PT ;  /* 0x0000007f02047812 */ /* 0x002fe200078ec0ff */
[----:B------:R-:W-:-:S03]  /*ade0*/  IMAD R2, R18, 0x8, R17 ;  /* 0x0000000812027824 */ /* 0x000fc600078e0211 */
[----:B------:R-:W-:Y:S01]  /*adf0*/  ISETP.NE.AND P1, PT, R4, RZ, PT ;  /* 0x000000ff0400720c */ /* 0x000fe20003f25270 */
[----:B------:R-:W1:Y:S02]  /*ae00*/  SYNCS.PHASECHK.TRANS64.TRYWAIT P0, [R2+URZ+0x19c80], R3 ;  /* 0x019c8003020075a7 */ /* 0x000e64000800017f */
[----:B-1----:R-:W-:Y:S10]  /*ae10*/  @!P0 BRA `(.L_x_200) ;  /* 0x0000003400808947 */ /* 0x002ff40003800000 */
.L_x_277:
[----:B------:R-:W-:Y:S05]  /*ae20*/  @P1 BRA `(.L_x_201) ;  /* 0x00000000001c1947 */ /* 0x000fea0003800000 */
[----:B------:R-:W2:Y:S01]  /*ae30*/  S2R R4, SR_TID.X ;  /* 0x0000000000047919 */ /* 0x000ea20000002100 */
[----:B------:R-:W-:-:S04]  /*ae40*/  IMAD.MOV.U32 R5, RZ, RZ, 0x3000 ;  /* 0x00003000ff057424 */ /* 0x000fc800078e00ff */
[----:B------:R3:W-:Y:S01]  /*ae50*/  SYNCS.ARRIVE.TRANS64 RZ, [R2+URZ+0x19c70], R5 ;  /* 0x019c700502ff79a7 */ /* 0x0007e2000800003f */
[----:B--2---:R-:W-:-:S04]  /*ae60*/  LOP3.LUT R4, R4, 0x1f, RZ, 0xc0, !PT ;  /* 0x0000001f04047812 */ /* 0x004fc800078ec0ff */
[----:B------:R-:W-:-:S13]  /*ae70*/  ISETP.NE.AND P0, PT, R4, RZ, PT ;  /* 0x000000ff0400720c */ /* 0x000fda0003f05270 */
[----:B---3--:R-:W-:Y:S05]  /*ae80*/  @!P0 BRA `(.L_x_201) ;  /* 0x0000000000048947 */ /* 0x008fea0003800000 */
[----:B------:R-:W-:Y:S01]  /*ae90*/  BPT.TRAP 0x1 ;  /* 0x000000040000795c */ /* 0x000fe20000300000 */
.L_x_201:
[----:B------:R-:W-:Y:S01]  /*aea0*/  IMAD R4, R18, 0x3000, R17 ;  /* 0x0000300012047824 */ /* 0x000fe200078e0211 */
[----:B------:R-:W-:Y:S01]  /*aeb0*/  R2UR UR33, R2 ;  /* 0x00000000022172ca */ /* 0x000fe200000e0000 */
[----:B------:R-:W-:Y:S01]  /*aec0*/  UIADD3 UR4, UP0, UR50, 0x470, URZ ;  /* 0x0000047032047890 */ /* 0x000fe2000ff1e03f */
[----:B------:R-:W-:Y:S01]  /*aed0*/  LEA R0, R0, UR41, 0x7 ;  /* 0x0000002900007c11 */ /* 0x000fe2000f8e38ff */
[----:B------:R-:W-:Y:S01]  /*aee0*/  UMOV UR6, 0x0 ;  /* 0x0000000000067882 */ /* 0x000fe20000000000 */
[----:B------:R-:W-:Y:S01]  /*aef0*/  R2UR UR8, R4 ;  /* 0x00000000040872ca */ /* 0x000fe200000e0000 */
[----:B------:R-:W-:Y:S01]  /*af00*/  UIADD3.X UR5, URZ, UR51, URZ, UP0, !UPT ;  /* 0x000000333f057290 */ /* 0x000fe200087fe43f */
[----:B-----5:R-:W-:Y:S01]  /*af10*/  R2UR UR37, R16 ;  /* 0x00000000102572ca */ /* 0x020fe200000e0000 */
[----:B------:R-:W-:Y:S01]  /*af20*/  UMOV UR7, 0x14f00000 ;  /* 0x14f0000000077882 */ /* 0x000fe20000000000 */
[----:B------:R-:W-:Y:S01]  /*af30*/  R2UR UR35, R0 ;  /* 0x00000000002372ca */ /* 0x000fe200000e0000 */
[----:B------:R-:W-:Y:S01]  /*af40*/  UMOV UR34, URZ ;  /* 0x0000003f00227c82 */ /* 0x000fe20008000000 */
[----:B------:R-:W-:Y:S01]  /*af50*/  UMOV UR18, 0x20 ;  /* 0x0000002000127882 */ /* 0x000fe20000000000 */
[----:B------:R-:W-:Y:S01]  /*af60*/  UMOV UR20, UR36 ;  /* 0x0000002400147c82 */ /* 0x000fe20008000000 */
[----:B------:R-:W-:Y:S01]  /*af70*/  UMOV UR10, 0x40 ;  /* 0x00000040000a7882 */ /* 0x000fe20000000000 */
[----:B------:R-:W-:Y:S01]  /*af80*/  UIADD3 UR33, UR33, 0x19c70, URZ ;  /* 0x00019c7021217890 */ /* 0x000fe2000fffe03f */
[----:B------:R-:W-:-:S03]  /*af90*/  UMOV UR12, UR36 ;  /* 0x00000024000c7c82 */ /* 0x000fc60008000000 */
[----:B------:R-:W-:Y:S02]  /*afa0*/  UIADD3 UR32, UR8, 0x9000, URZ ;  /* 0x0000900008207890 */ /* 0x000fe4000fffe03f */
[----:B------:R-:W-:Y:S02]  /*afb0*/  UIADD3 UR16, UR8, 0xa000, URZ ;  /* 0x0000a00008107890 */ /* 0x000fe4000fffe03f */
        /* <DEDUP_REMOVED lines=8> */
[----:B------:R2:W-:Y:S01]  /*b040*/  UTMALDG.4D [UR16], [UR4], desc[UR6] ;  /* 0x00000610040075b4 */ /* 0x0005e20008019000 */
[----:B------:R2:W-:Y:S01]  /*b050*/  UTMALDG.4D [UR8], [UR4], desc[UR6] ;  /* 0x00000608040075b4 */ /* 0x0005e20008019000 */
[----:B------:R-:W3:Y:S02]  /*b060*/  SYNCS.PHASECHK.TRANS64.TRYWAIT P0, [R2+URZ+0x19c40], R3 ;  /* 0x019c4003020075a7 */ /* 0x000ee4000800017f */
[----:B--23--:R-:W-:Y:S05]  /*b070*/  @!P0 BRA `(.L_x_202) ;  /* 0x0000003000fc8947 */ /* 0x00cfea0003800000 */
.L_x_278:
        /* <DEDUP_REMOVED lines=8> */
.L_x_203:
        /* <DEDUP_REMOVED lines=31> */
.L_x_197:
[----:B------:R-:W-:Y:S05]  /*b2f0*/  WARPSYNC.ALL ;  /* 0x0000000000007948 */ /* 0x000fea0003800000 */
[----:B------:R-:W-:Y:S01]  /*b300*/  VIADD R0, R17, 0xf000 ;  /* 0x0000f00011007836 */ /* 0x000fe20000000000 */
[----:B------:R-:W-:Y:S01]  /*b310*/  USHF.R.S32.HI UR4, URZ, 0x1f, UR54 ;  /* 0x0000001f3f047899 */ /* 0x000fe20008011436 */
[----:B------:R-:W-:Y:S01]  /*b320*/  BAR.SYNC.DEFER_BLOCKING 0x8, 0x200 ;  /* 0x0208000000007b1d */ /* 0x000fe20000010000 */
[----:B------:R-:W-:Y:S02]  /*b330*/  USHF.R.S32.HI UR47, URZ, 0x1f, UR36 ;  /* 0x0000001f3f2f7899 */ /* 0x000fe40008011424 */
[----:B------:R-:W-:-:S03]  /*b340*/  LOP3.LUT P0, RZ, R0, 0x9f, RZ, 0xc0, !PT ;  /* 0x0000009f00ff7812 */ /* 0x000fc6000780c0ff */
[----:B------:R-:W-:Y:S01]  /*b350*/  ULDC.64 UR6, c[0x0][0x298] ;  /* 0x0000a60000067ab9 */ /* 0x000fe20000000a00 */
[----:B------:R-:W-:Y:S01]  /*b360*/  ULDC.64 UR8, c[0x0][0xa00] ;  /* 0x0002800000087ab9 */ /* 0x000fe20000000a00 */
[----:B------:R-:W-:Y:S01]  /*b370*/  UIMAD UR4, UR4, UR6, URZ ;  /* 0x00000006040472a4 */ /* 0x000fe2000f8e023f */
[----:B------:R-:W-:Y:S01]  /*b380*/  BSSY B6, `(.L_x_204) ;  /* 0x0000019000067945 */ /* 0x000fe20003800000 */
[----:B------:R-:W-:Y:S02]  /*b390*/  UISETP.NE.U32.AND UP0, UPT, UR8, URZ, UPT ;  /* 0x0000003f0800728c */ /* 0x000fe4000bf05070 */
[----:B------:R-:W-:Y:S02]  /*b3a0*/  UIMAD.WIDE.U32 UR56, UR54, UR6, URZ ;  /* 0x00000006363872a5 */ /* 0x000fe4000f8e003f */
[----:B------:R-:W-:Y:S02]  /*b3b0*/  UIMAD UR4, UR54, UR7, UR4 ;  /* 0x00000007360472a4 */ /* 0x000fe4000f8e0204 */
[----:B------:R-:W-:-:S02]  /*b3c0*/  UISETP.NE.AND.EX UP0, UPT, UR9, URZ, UPT, UP0 ;  /* 0x0000003f0900728c */ /* 0x000fc4000bf05300 */
[----:B------:R-:W-:Y:S02]  /*b3d0*/  UIADD3 UR49, UR57, UR4, URZ ;  /* 0x0000000439317290 */ /* 0x000fe4000fffe03f */
[----:B------:R-:W-:Y:S02]  /*b3e0*/  USEL UR46, UR46, URZ, !UP0 ;  /* 0x0000003f2e2e7287 */ /* 0x000fe4000c000000 */
[----:B------:R-:W-:Y:S01]  /*b3f0*/  USEL UR37, UR48, URZ, !UP0 ;  /* 0x0000003f30257287 */ /* 0x000fe2000c000000 */
[----:B------:R-:W-:Y:S11]  /*b400*/  @!P0 BRA `(.L_x_205) ;  /* 0x0000000000408947 */ /* 0x000ff60003800000 */
[----:B-12---:R-:W-:Y:S01]  /*b410*/  MOV R2, 0x0 ;  /* 0x0000000000027802 */ /* 0x006fe20000000f00 */
[----:B------:R-:W-:Y:S01]  /*b420*/  ULDC.64 UR6, c[0x4][0x98] ;  /* 0x0100260000067ab9 */ /* 0x000fe20000000a00 */
[----:B------:R-:W-:Y:S01]  /*b430*/  ULDC.64 UR8, c[0x4][0xa0] ;  /* 0x0100280000087ab9 */ /* 0x000fe20000000a00 */
[----:B------:R-:W-:Y:S01]  /*b440*/  ULDC.64 UR4, c[0x4][0x28] ;  /* 0x01000a0000047ab9 */ /* 0x000fe20000000a00 */
[----:B------:R-:W-:Y:S02]  /*b450*/  IMAD.U32 R4, RZ, RZ, UR6 ;  /* 0x00000006ff047e24 */ /* 0x000fe4000f8e00ff */
[----:B------:R-:W1:Y:S01]  /*b460*/  LDC.64 R2, c[0x4][R2] ;  /* 0x0100000002027b82 */ /* 0x000e620000000a00 */
        /* <DEDUP_REMOVED lines=8> */
[----:B0-----:R-:W-:-:S07]  /*b4f0*/  LEPC R20, `(.L_x_205) ;  /* 0x000000001014794e */ /* 0x001fce0000000000 */
[----:B-1----:R-:W-:Y:S05]  /*b500*/  CALL.ABS.NOINC R2 ;  /* 0x0000000002007343 */ /* 0x002fea0003c00000 */
.L_x_205:
[----:B------:R-:W-:Y:S05]  /*b510*/  BSYNC B6 ;  /* 0x0000000000067941 */ /* 0x000fea0003800000 */
.L_x_204:
[----:B------:R-:W3:Y:S01]  /*b520*/  LDC R7, c[0x0][0x448] ;  /* 0x00011200ff077b82 */ /* 0x000ee20000000800 */
[----:B-12---:R-:W0:Y:S01]  /*b530*/  S2R R2, SR_TID.X ;  /* 0x0000000000027919 */ /* 0x006e220000002100 */
[----:B------:R-:W-:Y:S01]  /*b540*/  ULDC.64 UR8, c[0x0][0x2d8] ;  /* 0x0000b60000087ab9 */ /* 0x000fe20000000a00 */
[----:B------:R-:W-:Y:S01]  /*b550*/  UMOV UR48, UR56 ;  /* 0x0000003800307c82 */ /* 0x000fe20008000000 */
[----:B------:R-:W-:Y:S01]  /*b560*/  UIMAD UR6, UR47, UR8, URZ ;  /* 0x000000082f0672a4 */ /* 0x000fe2000f8e023f */
[----:B------:R-:W1:Y:S01]  /*b570*/  S2R R21, SR_TID.X ;  /* 0x0000000000157919 */ /* 0x000e620000002100 */
[----:B------:R-:W-:Y:S02]  /*b580*/  UIMAD.WIDE.U32 UR4, UR36, UR8, UR48 ;  /* 0x00000008240472a5 */ /* 0x000fe4000f8e0030 */
[----:B------:R-:W-:Y:S01]  /*b590*/  UIMAD UR6, UR36, UR9, UR6 ;  /* 0x00000009240672a4 */ /* 0x000fe2000f8e0206 */
[----:B------:R-:W-:Y:S02]  /*b5a0*/  ULDC.64 UR10, c[0x0][0x280] ;  /* 0x0000a000000a7ab9 */ /* 0x000fe40000000a00 */
[----:B------:R-:W-:Y:S01]  /*b5b0*/  ULDC.64 UR8, c[0x0][0x2e0] ;  /* 0x0000b80000087ab9 */ /* 0x000fe20000000a00 */
[----:B------:R-:W-:-:S02]  /*b5c0*/  UIADD3 UR5, UR5, UR6, URZ ;  /* 0x0000000605057290 */ /* 0x000fc4000fffe03f */
[----:B------:R-:W-:Y:S02]  /*b5d0*/  UIMAD UR6, UR37, UR8, URZ ;  /* 0x00000008250672a4 */ /* 0x000fe4000f8e023f */
[----:B------:R-:W-:Y:S02]  /*b5e0*/  UIMAD.WIDE.U32 UR4, UR46, UR8, UR4 ;  /* 0x000000082e0472a5 */ /* 0x000fe4000f8e0004 */
[----:B------:R-:W-:-:S03]  /*b5f0*/  UIMAD UR6, UR46, UR9, UR6 ;  /* 0x000000092e0672a4 */ /* 0x000fc6000f8e0206 */
[----:B------:R-:W-:Y:S01]  /*b600*/  ULDC.64 UR8, c[0x0][0x2c8] ;  /* 0x0000b20000087ab9 */ /* 0x000fe20000000a00 */
[----:B------:R-:W-:Y:S01]  /*b610*/  UIADD3 UR5, UR5, UR6, URZ ;  /* 0x0000000605057290 */ /* 0x000fe2000fffe03f */
[----:B---3--:R-:W-:Y:S02]  /*b620*/  ISETP.NE.AND P0, PT, R7, 0x1, PT ;  /* 0x000000010700780c */ /* 0x008fe40003f05270 */
[----:B------:R-:W-:Y:S01]  /*b630*/  ULDC.64 UR6, c[0x0][0x2d0] ;  /* 0x0000b40000067ab9 */ /* 0x000fe20000000a00 */
[C---:B0-----:R-:W-:Y:S01]  /*b640*/  LOP3.LUT R20, R2.reuse, 0x7f, RZ, 0xc0, !PT ;  /* 0x0000007f02147812 */ /* 0x041fe200078ec0ff */
[----:B------:R-:W-:-:S09]  /*b650*/  IMAD.SHL.U32 R2, R2, 0x40, RZ ;  /* 0x0000004002027824 */ /* 0x000fd200078e00ff */
[----:B------:R-:W0:Y:S01]  /*b660*/  @P0 LDC R3, c[0x0][0x44c] ;  /* 0x00011300ff030b82 */ /* 0x000e220000000800 */
[----:B------:R-:W-:Y:S01]  /*b670*/  SHF.R.U32.HI R20, RZ, 0x1, R20 ;  /* 0x00000001ff147819 */ /* 0x000fe20000011614 */
[----:B-1----:R-:W-:-:S03]  /*b680*/  IMAD.SHL.U32 R21, R21, 0x10, RZ ;  /* 0x0000001015157824 */ /* 0x002fc600078e00ff */
[----:B------:R-:W-:Y:S02]  /*b690*/  LOP3.LUT R2, R20, 0x40, R2, 0xf8, !PT ;  /* 0x0000004014027812 */ /* 0x000fe400078ef802 */
[----:B------:R-:W-:Y:S01]  /*b6a0*/  LOP3.LUT R21, R21, 0x10, RZ, 0xc0, !PT ;  /* 0x0000001015157812 */ /* 0x000fe200078ec0ff */
[----:B------:R-:W1:Y:S01]  /*b6b0*/  @P0 LDC R5, c[0x0][0x450] ;  /* 0x00011400ff050b82 */ /* 0x000e620000000800 */
[----:B------:R-:W2:Y:S01]  /*b6c0*/  S2R R20, SR_TID.X ;  /* 0x0000000000147919 */ /* 0x000ea20000002100 */
[----:B------:R-:W-:Y:S01]  /*b6d0*/  IMAD R6, R25, 0xc0, R2 ;  /* 0x000000c019067824 */ /* 0x000fe200078e0202 */
[C---:B------:R-:W-:Y:S02]  /*b6e0*/  LOP3.LUT R9, R21.reuse, 0x20, RZ, 0xfc, !PT ;  /* 0x0000002015097812 */ /* 0x040fe400078efcff */
[----:B------:R-:W-:Y:S01]  /*b6f0*/  LOP3.LUT R11, R21, 0x40, RZ, 0xfc, !PT ;  /* 0x00000040150b7812 */ /* 0x000fe200078efcff */
[----:B------:R-:W-:Y:S02]  /*b700*/  IMAD.MOV.U32 R2, RZ, RZ, R6 ;  /* 0x000000ffff027224 */ /* 0x000fe400078e0006 */
[----:B0-----:R-:W-:-:S05]  /*b710*/  @P0 IMAD.HI.U32 R0, R6, R3, RZ ;  /* 0x0000000306000227 */ /* 0x001fca00078e00ff */
[----:B-1----:R-:W-:Y:S01]  /*b720*/  @P0 SHF.R.U32.HI R2, RZ, R5, R0 ;  /* 0x00000005ff020219 */ /* 0x002fe20000011600 */
[----:B------:R-:W-:-:S03]  /*b730*/  IMAD.U32 R5, RZ, RZ, UR6 ;  /* 0x00000006ff057e24 */ /* 0x000fc6000f8e00ff */
[----:B------:R-:W-:-:S05]  /*b740*/  SHF.R.S32.HI R0, RZ, 0x1f, R2 ;  /* 0x0000001fff007819 */ /* 0x000fca0000011402 */
[----:B------:R-:W-:Y:S02]  /*b750*/  IMAD R3, R0, UR6, RZ ;  /* 0x0000000600037c24 */ /* 0x000fe4000f8e02ff */
[----:B------:R-:W-:Y:S02]  /*b760*/  IMAD.MOV R0, RZ, RZ, -R2 ;  /* 0x000000ffff007224 */ /* 0x000fe400078e0a02 */
[C---:B------:R-:W-:Y:S02]  /*b770*/  IMAD R4, R2.reuse, UR7, R3 ;  /* 0x0000000702047c24 */ /* 0x040fe4000f8e0203 */
[----:B------:R-:W-:-:S04]  /*b780*/  IMAD.WIDE.U32 R2, R2, R5, UR4 ;  /* 0x0000000402027e25 */ /* 0x000fc8000f8e0005 */
[----:B------:R-:W-:Y:S02]  /*b790*/  IMAD R0, R7, R0, R6 ;  /* 0x0000000007007224 */ /* 0x000fe400078e0206 */
[----:B------:R-:W-:Y:S02]  /*b7a0*/  IMAD.IADD R3, R3, 0x1, R4 ;  /* 0x0000000103037824 */ /* 0x000fe400078e0204 */
[----:B------:R-:W-:Y:S01]  /*b7b0*/  VIADD R6, R6, 0x80 ;  /* 0x0000008006067836 */ /* 0x000fe20000000000 */
[----:B------:R-:W-:Y:S01]  /*b7c0*/  SHF.R.S32.HI R4, RZ, 0x1f, R0 ;  /* 0x0000001fff047819 */ /* 0x000fe20000011400 */
[----:B------:R-:W-:-:S04]  /*b7d0*/  IMAD.WIDE.U32 R2, R0, UR8, R2 ;  /* 0x0000000800027c25 */ /* 0x000fc8000f8e0002 */
[----:B------:R-:W-:Y:S02]  /*b7e0*/  IMAD R4, R4, UR8, RZ ;  /* 0x0000000804047c24 */ /* 0x000fe4000f8e02ff */
[----:B--2---:R-:W-:Y:S02]  /*b7f0*/  IMAD.SHL.U32 R10, R20, 0x10, RZ ;  /* 0x00000010140a7824 */ /* 0x004fe400078e00ff */
[----:B------:R-:W-:Y:S01]  /*b800*/  IMAD R4, R0, UR9, R4 ;  /* 0x0000000900047c24 */ /* 0x000fe2000f8e0204 */
[----:B------:R-:W-:Y:S02]  /*b810*/  IADD3 R0, P1, R2, UR10, RZ ;  /* 0x0000000a02007c10 */ /* 0x000fe4000ff3e0ff */
[----:B------:R-:W0:Y:S01]  /*b820*/  @P0 LDC R2, c[0x0][0x44c] ;  /* 0x00011300ff020b82 */ /* 0x000e220000000800 */
[----:B------:R-:W-:Y:S02]  /*b830*/  LOP3.LUT R10, R10, 0x10, RZ, 0xc0, !PT ;  /* 0x000000100a0a7812 */ /* 0x000fe400078ec0ff */
[----:B------:R-:W-:-:S05]  /*b840*/  IADD3.X R4, R3, UR11, R4, P1, !PT ;  /* 0x0000000b03047c10 */ /* 0x000fca0008ffe404 */
[----:B------:R-:W1:Y:S01]  /*b850*/  @P0 LDC R3, c[0x0][0x450] ;  /* 0x00011400ff030b82 */ /* 0x000e620000000800 */
[----:B0-----:R-:W-:-:S04]  /*b860*/  @P0 IMAD.HI.U32 R8, R6, R2, RZ ;  /* 0x0000000206080227 */ /* 0x001fc800078e00ff */
[----:B------:R-:W-:Y:S01]  /*b870*/  IMAD.MOV.U32 R2, RZ, RZ, R6 ;  /* 0x000000ffff027224 */ /* 0x000fe200078e0006 */
[----:B-1----:R-:W-:-:S05]  /*b880*/  @P0 SHF.R.U32.HI R2, RZ, R3, R8 ;  /* 0x00000003ff020219 */ /* 0x002fca0000011608 */
[----:B------:R-:W-:-:S04]  /*b890*/  IMAD.MOV R3, RZ, RZ, -R2 ;  /* 0x000000ffff037224 */ /* 0x000fc800078e0a02 */
[----:B------:R-:W-:Y:S01]  /*b8a0*/  IMAD R6, R7, R3, R6 ;  /* 0x0000000307067224 */ /* 0x000fe200078e0206 */
[----:B------:R-:W-:-:S05]  /*b8b0*/  SHF.R.S32.HI R3, RZ, 0x1f, R2 ;  /* 0x0000001fff037819 */ /* 0x000fca0000011402 */
[----:B------:R-:W-:-:S04]  /*b8c0*/  IMAD R3, R3, UR6, RZ ;  /* 0x0000000603037c24 */ /* 0x000fc8000f8e02ff */
[C---:B------:R-:W-:Y:S02]  /*b8d0*/  IMAD R8, R2.reuse, UR7, R3 ;  /* 0x0000000702087c24 */ /* 0x040fe4000f8e0203 */
[----:B------:R-:W-:Y:S01]  /*b8e0*/  IMAD.WIDE.U32 R2, R2, R5, UR4 ;  /* 0x0000000402027e25 */ /* 0x000fe2000f8e0005 */
[----:B------:R-:W-:Y:S01]  /*b8f0*/  ULDC UR4, c[0x0][0x2b8] ;  /* 0x0000ae0000047ab9 */ /* 0x000fe20000000800 */
[----:B------:R-:W-:Y:S02]  /*b900*/  SHF.R.S32.HI R5, RZ, 0x1f, R6 ;  /* 0x0000001fff057819 */ /* 0x000fe40000011406 */
[----:B------:R-:W-:Y:S01]  /*b910*/  ISETP.GE.AND P1, PT, R9, UR4, PT ;  /* 0x0000000409007c0c */ /* 0x000fe2000bf26270 */
[----:B------:R-:W-:Y:S01]  /*b920*/  IMAD.IADD R3, R3, 0x1, R8 ;  /* 0x0000000103037824 */ /* 0x000fe200078e0208 */
[----:B------:R0:W5:Y:S01]  /*b930*/  LDL R9, [R1+0x4] ;  /* 0x0000040001097983 */ /* 0x0001620000100800 */
[----:B------:R-:W-:Y:S01]  /*b940*/  IMAD R5, R5, UR8, RZ ;  /* 0x0000000805057c24 */ /* 0x000fe2000f8e02ff */
[----:B------:R-:W-:Y:S01]  /*b950*/  ISETP.GE.AND P2, PT, R10, UR4, PT ;  /* 0x000000040a007c0c */ /* 0x000fe2000bf46270 */
[----:B------:R-:W-:-:S04]  /*b960*/  IMAD.WIDE.U32 R2, R6, UR8, R2 ;  /* 0x0000000806027c25 */ /* 0x000fc8000f8e0002 */
[----:B------:R-:W-:Y:S01]  /*b970*/  IMAD R6, R6, UR9, R5 ;  /* 0x0000000906067c24 */ /* 0x000fe2000f8e0205 */
[----:B------:R-:W-:-:S04]  /*b980*/  IADD3 R5, P0, R2, UR10, RZ ;  /* 0x0000000a02057c10 */ /* 0x000fc8000ff1e0ff */
[----:B------:R-:W-:Y:S02]  /*b990*/  IADD3.X R6, R3, UR11, R6, P0, !PT ;  /* 0x0000000b03067c10 */ /* 0x000fe400087fe406 */
[----:B------:R-:W-:Y:S01]  /*b9a0*/  ISETP.GE.AND P0, PT, R11, UR4, PT ;  /* 0x000000040b007c0c */ /* 0x000fe2000bf06270 */
[----:B------:R-:W-:Y:S01]  /*b9b0*/  UMOV UR4, 0xffffffff ;  /* 0xffffffff00047882 */ /* 0x000fe20000000000 */
[----:B------:R-:W-:-:S04]  /*b9c0*/  LOP3.LUT R20, R20, 0x7f, RZ, 0xc0, !PT ;  /* 0x0000007f14147812 */ /* 0x000fc800078ec0ff */
[----:B------:R-:W-:Y:S01]  /*b9d0*/  SHF.R.U32.HI R8, RZ, 0x1, R20 ;  /* 0x00000001ff087819 */ /* 0x000fe20000011614 */
[----:B0-----:R-:W-:Y:S06]  /*b9e0*/  BRA.DIV UR4, `(.L_x_206) ;  /* 0x0000002a04b47947 */ /* 0x001fec000b800000 */
[----:B------:R-:W0:Y:S01]  /*b9f0*/  SHFL.IDX PT, R3, R0, RZ, 0x1e1f ;  /* 0x001e1fff00037589 */ /* 0x000e2200000e0000 */
[----:B------:R-:W-:Y:S02]  /*ba00*/  IMAD R27, R27, R7, RZ ;  /* 0x000000071b1b7224 */ /* 0x000fe400078e02ff */
[----:B------:R-:W-:Y:S01]  /*ba10*/  IMAD R25, R25, 0xc0, R8 ;  /* 0x000000c019197824 */ /* 0x000fe200078e0208 */
[----:B------:R-:W1:Y:S03]  /*ba20*/  SHFL.IDX PT, R2, R4, RZ, 0x1e1f ;  /* 0x001e1fff04027589 */ /* 0x000e6600000e0000 */
[C---:B------:R-:W-:Y:S01]  /*ba30*/  VIADD R8, R25.reuse, 0x40 ;  /* 0x0000004019087836 */ /* 0x040fe20000000000 */
[----:B------:R-:W-:Y:S01]  /*ba40*/  ISETP.GE.AND P4, PT, R25, R27, PT ;  /* 0x0000001b1900720c */ /* 0x000fe20003f86270 */
[----:B------:R-:W2:Y:S04]  /*ba50*/  SHFL.IDX PT, R14, R0, 0x1, 0x1e1f ;  /* 0x003e1f00000e7f89 */ /* 0x000ea800000e0000 */
[----:B------:R-:W3:Y:S04]  /*ba60*/  SHFL.IDX PT, R4, R4, 0x1, 0x1e1f ;  /* 0x003e1f0004047f89 */ /* 0x000ee800000e0000 */
[----:B------:R-:W4:Y:S04]  /*ba70*/  SHFL.IDX PT, R6, R6, RZ, 0x1e1f ;  /* 0x001e1fff06067589 */ /* 0x000f2800000e0000 */
[----:B0-----:R-:W-:-:S05]  /*ba80*/  @!P4 IADD3 R7, P3, R10, R3, RZ ;  /* 0x000000030a07c210 */ /* 0x001fca0007f7e0ff */
[----:B-1----:R-:W-:Y:S02]  /*ba90*/  @!P4 IMAD.X R3, RZ, RZ, R2, P3 ;  /* 0x000000ffff03c224 */ /* 0x002fe400018e0602 */
[----:B------:R-:W-:-:S05]  /*baa0*/  @!P4 IMAD.MOV.U32 R2, RZ, RZ, R7 ;  /* 0x000000ffff02c224 */ /* 0x000fca00078e0007 */
[----:B-----5:R-:W-:Y:S04]  /*bab0*/  @!P4 LDGSTS.E.BYPASS.LTC128B.128 [R9+0xf000], desc[UR52][R2.64], !P2 ;  /* 0x0f0000000209cfae */ /* 0x020fe8000d101d74 */
[----:B------:R-:W-:Y:S04]  /*bac0*/  @!P4 LDGSTS.E.BYPASS.LTC128B.128 [R9+0x10800], desc[UR52][R2.64+0x20], !P1 ;  /* 0x108000200209cfae */ /* 0x000fe8000c901d74 */
[----:B------:R0:W-:Y:S01]  /*bad0*/  @!P4 LDGSTS.E.BYPASS.LTC128B.128 [R9+0x12000], desc[UR52][R2.64+0x40], !P0 ;  /* 0x120000400209cfae */ /* 0x0001e2000c101d74 */
[----:B------:R-:W-:-:S13]  /*bae0*/  ISETP.GE.AND P4, PT, R8, R27, PT ;  /* 0x0000001b0800720c */ /* 0x000fda0003f86270 */
[----:B--2---:R-:W-:-:S05]  /*baf0*/  @!P4 IADD3 R14, P3, R10, R14, RZ ;  /* 0x0000000e0a0ec210 */ /* 0x004fca0007f7e0ff */
[----:B---3--:R-:W-:Y:S02]  /*bb00*/  @!P4 IMAD.X R7, RZ, RZ, R4, P3 ;  /* 0x000000ffff07c224 */ /* 0x008fe400018e0604 */
[----:B0-----:R-:W-:Y:S02]  /*bb10*/  @!P4 IMAD.MOV.U32 R2, RZ, RZ, R14 ;  /* 0x000000ffff02c224 */ /* 0x001fe400078e000e */
[----:B------:R-:W-:Y:S01]  /*bb20*/  @!P4 IMAD.MOV.U32 R3, RZ, RZ, R7 ;  /* 0x000000ffff03c224 */ /* 0x000fe200078e0007 */
[----:B------:R0:W1:Y:S04]  /*bb30*/  SHFL.IDX PT, R14, R5, RZ, 0x1e1f ;  /* 0x001e1fff050e7589 */ /* 0x00006800000e0000 */
[----:B------:R0:W-:Y:S04]  /*bb40*/  @!P4 LDGSTS.E.BYPASS.LTC128B.128 [R9+0xf800], desc[UR52][R2.64], !P2 ;  /* 0x0f8000000209cfae */ /* 0x0001e8000d101d74 */
[----:B------:R0:W-:Y:S04]  /*bb50*/  @!P4 LDGSTS.E.BYPASS.LTC128B.128 [R9+0x11000], desc[UR52][R2.64+0x20], !P1 ;  /* 0x110000200209cfae */ /* 0x0001e8000c901d74 */
[----:B----4-:R0:W-:Y:S02]  /*bb60*/  @!P4 LDGSTS.E.BYPASS.LTC128B.128 [R9+0x12800], desc[UR52][R2.64+0x40], !P0 ;  /* 0x128000400209cfae */ /* 0x0101e4000c101d74 */
.L_x_285:
[----:B------:R-:W-:Y:S01]  /*bb70*/  VIADD R0, R25, 0x80 ;  /* 0x0000008019007836 */ /* 0x000fe20000000000 */
[----:B------:R-:W-:Y:S04]  /*bb80*/  BSSY B0, `(.L_x_207) ;  /* 0x000000b000007945 */ /* 0x000fe80003800000 */
[----:B------:R-:W-:-:S13]  /*bb90*/  ISETP.GE.AND P3, PT, R0, R27, PT ;  /* 0x0000001b0000720c */ /* 0x000fda0003f66270 */
[----:B------:R-:W-:Y:S05]  /*bba0*/  @P3 BRA `(.L_x_208) ;  /* 0x0000000000203947 */ /* 0x000fea0003800000 */
[----:B01----:R-:W-:-:S05]  /*bbb0*/  IADD3 R2, P3, R10, R14, RZ ;  /* 0x0000000e0a027210 */ /* 0x003fca0007f7e0ff */
[----:B------:R-:W-:-:S05]  /*bbc0*/  IMAD.X R3, RZ, RZ, R6, P3 ;  /* 0x000000ffff037224 */ /* 0x000fca00018e0606 */
[----:B------:R-:W-:Y:S01]  /*bbd0*/  @!PT LDS RZ, [RZ] ;  /* 0x00000000fffff984 */ /* 0x000fe20000000800 */
[----:B------:R-:W-:Y:S01]  /*bbe0*/  @!PT LDS RZ, [RZ] ;  /* 0x00000000fffff984 */ /* 0x000fe20000000800 */
[----:B------:R-:W-:Y:S01]  /*bbf0*/  @!PT LDS RZ, [RZ] ;  /* 0x00000000fffff984 */ /* 0x000fe20000000800 */
[----:B------:R2:W-:Y:S04]  /*bc00*/  LDGSTS.E.BYPASS.LTC128B.128 [R9+0x10000], desc[UR52][R2.64], !P2 ;  /* 0x1000000002097fae */ /* 0x0005e8000d101d74 */
[----:B------:R2:W-:Y:S04]  /*bc10*/  LDGSTS.E.BYPASS.LTC128B.128 [R9+0x11800], desc[UR52][R2.64+0x20], !P1 ;  /* 0x1180002002097fae */ /* 0x0005e8000c901d74 */
[----:B------:R2:W-:Y:S02]  /*bc20*/  LDGSTS.E.BYPASS.LTC128B.128 [R9+0x13000], desc[UR52][R2.64+0x40], !P0 ;  /* 0x1300004002097fae */ /* 0x0005e4000c101d74 */
.L_x_208:
[----:B------:R-:W-:Y:S05]  /*bc30*/  BSYNC B0 ;  /* 0x0000000000007941 */ /* 0x000fea0003800000 */
.L_x_207:
[----:B------:R-:W-:Y:S01]  /*bc40*/  NOP ;  /* 0x0000000000007918 */ /* 0x000fe20000000000 */
[----:B------:R-:W-:-:S13]  /*bc50*/  PLOP3.LUT P0, PT, PT, PT, PT, 0x80, 0x0 ;  /* 0x000000000000781c */ /* 0x000fda0003f0f070 */
.L_x_209:
[----:B------:R-:W-:Y:S02]  /*bc60*/  PLOP3.LUT P1, PT, P1, P0, PT, 0xa2, 0x0 ;  /* 0x000000000000781c */ /* 0x000fe40000f21472 */
[----:B------:R-:W-:-:S08]  /*bc70*/  @P0 R2UR P1, UR4, R17 ;  /* 0x00000000110402ca */ /* 0x000fd00000020000 */
[----:B------:R-:W-:-:S05]  /*bc80*/  @P0 PLOP3.LUT P0, PT, P1, PT, PT, 0x80, 0x0 ;  /* 0x000000000000081c */ /* 0x000fca0000f0f070 */
[----:B------:R-:W-:Y:S01]  /*bc90*/  @!P1 SYNCS.ARRIVE.TRANS64.RED.A0T1 RZ, [UR4+0x19c00], RZ ;  /* 0x019c00ffffff99a7 */ /* 0x000fe20008200404 */
[----:B------:R-:W-:Y:S07]  /*bca0*/  @!P1 ARRIVES.LDGSTSBAR.64.TRANSCNT [UR4+0x19c00] ;  /* 0x019c0000ff0099b0 */ /* 0x000fee0008000a84 */
[----:B------:R-:W-:Y:S05]  /*bcb0*/  @P0 BRA.U.ANY `(.L_x_209) ;  /* 0xfffffffd00e80947 */ /* 0x000fea000393ffff */
[----:B0-2---:R-:W2:Y:S02]  /*bcc0*/  LDL.LU R2, [R1+0x8] ;  /* 0x0000080001027983 */ /* 0x005ea40000300800 */
[----:B--2---:R-:W-:-:S05]  /*bcd0*/  VIADD R2, R2, 0x1 ;  /* 0x0000000102027836 */ /* 0x004fca0000000000 */
[----:B------:R0:W-:Y:S01]  /*bce0*/  STL [R1+0x8], R2 ;  /* 0x0000080201007387 */ /* 0x0001e20000100800 */
[----:B------:R-:W-:-:S04]  /*bcf0*/  LEA.HI R0, R2, R2, RZ, 0x1 ;  /* 0x0000000202007211 */ /* 0x000fc800078f08ff */
[----:B------:R-:W-:-:S05]  /*bd00*/  LOP3.LUT R0, R0, 0xfffffffe, RZ, 0xc0, !PT ;  /* 0xfffffffe00007812 */ /* 0x000fca00078ec0ff */
[----:B------:R-:W-:-:S05]  /*bd10*/  IMAD.IADD R0, R2, 0x1, -R0 ;  /* 0x0000000102007824 */ /* 0x000fca00078e0a00 */
[----:B------:R-:W-:Y:S01]  /*bd20*/  SHF.L.U32 R0, R0, 0x1f, RZ ;  /* 0x0000001f00007819 */ /* 0x000fe200000006ff */
[----:B------:R-:W-:Y:S01]  /*bd30*/  NOP ;  /* 0x0000000000007918 */ /* 0x000fe20000000000 */
[----:B------:R0:W-:Y:S01]  /*bd40*/  SYNCS.ARRIVE.TRANS64.A1T0 RZ, [R17+URZ+0x19c00], RZ ;  /* 0x019c00ff11ff79a7 */ /* 0x0001e2000810003f */
[----:B------:R-:W-:Y:S01]  /*bd50*/  BSSY B0, `(.L_x_210) ;  /* 0x0000003000007945 */ /* 0x000fe20003800000 */
[----:B------:R-:W2:Y:S03]  /*bd60*/  SYNCS.PHASECHK.TRANS64.TRYWAIT P0, [R17+URZ+0x19c20], R0 ;  /* 0x019c2000110075a7 */ /* 0x000ea6000800017f */
[----:B0-2---:R-:W-:Y:S05]  /*bd70*/  @!P0 BRA `(.L_x_211) ;  /* 0x0000002800b88947 */ /* 0x005fea0003800000 */
.L_x_286:
[----:B------:R-:W-:Y:S05]  /*bd80*/  BSYNC B0 ;  /* 0x0000000000007941 */ /* 0x000fea0003800000 */
.L_x_210:
[----:B------:R-:W-:-:S06]  /*bd90*/  UISETP.GE.AND UP0, UPT, UR40, 0x81, UPT ;  /* 0x000000812800788c */ /* 0x000fcc000bf06270 */
[----:B------:R-:W-:-:S13]  /*bda0*/  PLOP3.LUT P0, PT, PT, PT, UP0, 0x80, 0x0 ;  /* 0x000000000000781c */ /* 0x000fda0003f0f008 */
[----:B------:R-:W-:Y:S05]  /*bdb0*/  @!P0 BRA `(.L_x_212) ;  /* 0x0000000c00fc8947 */ /* 0x000fea0003800000 */
[----:B------:R-:W-:Y:S01]  /*bdc0*/  ULEA.HI.SX32 UR4, UR39, 0xfffffffe, 0x19 ;  /* 0xfffffffe27047891 */ /* 0x000fe2000f8fca3f */
[----:B------:R-:W-:Y:S02]  /*bdd0*/  IMAD.MOV.U32 R6, RZ, RZ, R19 ;  /* 0x000000ffff067224 */ /* 0x000fe400078e0013 */
[----:B------:R-:W-:-:S03]  /*bde0*/  IMAD.MOV.U32 R7, RZ, RZ, R18 ;  /* 0x000000ffff077224 */ /* 0x000fc600078e0012 */
[----:B0-----:R-:W-:-:S07]  /*bdf0*/  IMAD.U32 R0, RZ, RZ, UR4 ;  /* 0x00000004ff007e24 */ /* 0x001fce000f8e00ff */
.L_x_236:
[----:B------:R-:W-:Y:S01]  /*be00*/  LOP3.LUT P1, RZ, R23, 0x1, RZ, 0xc0, !PT ;  /* 0x0000000117ff7812 */ /* 0x000fe2000782c0ff */
[----:B------:R-:W-:Y:S01]  /*be10*/  VIADD R18, R7, 0x1 ;  /* 0x0000000107127836 */ /* 0x000fe20000000000 */
[----:B------:R-:W-:Y:S05]  /*be20*/  YIELD ;  /* 0x0000000000007946 */ /* 0x000fea0003800000 */
[----:B------:R-:W-:Y:S01]  /*be30*/  ISETP.NE.AND P0, PT, R18, 0x2, PT ;  /* 0x000000021200780c */ /* 0x000fe20003f05270 */
[----:B------:R-:W-:Y:S03]  /*be40*/  BSSY B0, `(.L_x_213) ;  /* 0x00000a3000007945 */ /* 0x000fe60003800000 */
[----:B------:R-:W-:-:S02]  /*be50*/  SEL R19, RZ, 0x1, P0 ;  /* 0x00000001ff137807 */ /* 0x000fc40000000000 */
[----:B------:R-:W-:Y:S02]  /*be60*/  SEL R18, R18, RZ, P0 ;  /* 0x000000ff12127207 */ /* 0x000fe40000000000 */
[----:B------:R-:W-:Y:S01]  /*be70*/  LOP3.LUT R19, R6, R19, RZ, 0x3c, !PT ;  /* 0x0000001306137212 */ /* 0x000fe200078e3cff */
[----:B0-----:R-:W-:Y:S06]  /*be80*/  @!P1 BRA `(.L_x_214) ;  /* 0x0000000800789947 */ /* 0x001fec0003800000 */
[----:B------:R-:W-:Y:S01]  /*be90*/  ULDC.64 UR4, c[0x0][0x418] ;  /* 0x0001060000047ab9 */ /* 0x000fe20000000a00 */
[----:B------:R-:W-:Y:S01]  /*bea0*/  IMAD.MOV.U32 R8, RZ, RZ, R0 ;  /* 0x000000ffff087224 */ /* 0x000fe200078e0000 */
[----:B------:R-:W-:-:S04]  /*beb0*/  ISETP.NE.U32.AND P0, PT, RZ, UR4, PT ;  /* 0x00000004ff007c0c */ /* 0x000fc8000bf05070 */
[----:B------:R-:W-:-:S13]  /*bec0*/  ISETP.NE.AND.EX P0, PT, RZ, UR5, PT, P0 ;  /* 0x00000005ff007c0c */ /* 0x000fda000bf05300 */
[----:B------:R-:W-:Y:S05]  /*bed0*/  @!P0 BRA `(.L_x_215) ;  /* 0x0000000000448947 */ /* 0x000fea0003800000 */
[----:B------:R-:W0:Y:S01]  /*bee0*/  LDC R8, c[0x0][0x43c] ;  /* 0x00010f00ff087b82 */ /* 0x000e220000000800 */
[----:B------:R-:W-:Y:S02]  /*bef0*/  ULDC.64 UR6, c[0x0][0x428] ;  /* 0x00010a0000067ab9 */ /* 0x000fe40000000a00 */
[----:B------:R-:W-:-:S04]  /*bf00*/  IMAD R5, R26, UR6, RZ ;  /* 0x000000061a057c24 */ /* 0x000fc8000f8e02ff */
[----:B------:R-:W-:Y:S01]  /*bf10*/  IMAD R5, R22, UR7, R5 ;  /* 0x0000000716057c24 */ /* 0x000fe2000f8e0205 */
[----:B0-----:R-:W-:-:S13]  /*bf20*/  ISETP.NE.AND P0, PT, R8, 0x1, PT ;  /* 0x000000010800780c */ /* 0x001fda0003f05270 */
[----:B------:R-:W0:Y:S02]  /*bf30*/  @P0 LDC.64 R2, c[0x0][0x440] ;  /* 0x00011000ff020b82 */ /* 0x000e240000000a00 */
[----:B0-----:R-:W-:-:S04]  /*bf40*/  @P0 IMAD.HI.U32 R4, R0, R2, RZ ;  /* 0x0000000200040227 */ /* 0x001fc800078e00ff */
[----:B------:R-:W-:Y:S01]  /*bf50*/  IMAD.MOV.U32 R2, RZ, RZ, R0 ;  /* 0x000000ffff027224 */ /* 0x000fe200078e0000 */
[----:B------:R-:W-:-:S05]  /*bf60*/  @P0 SHF.R.U32.HI R2, RZ, R3, R4 ;  /* 0x00000003ff020219 */ /* 0x000fca0000011604 */
[----:B------:R-:W-:-:S04]  /*bf70*/  IMAD.MOV R3, RZ, RZ, -R2 ;  /* 0x000000ffff037224 */ /* 0x000fc800078e0a02 */
[----:B------:R-:W-:Y:S01]  /*bf80*/  IMAD R8, R8, R3, R0 ;  /* 0x0000000308087224 */ /* 0x000fe200078e0200 */
[----:B------:R-:W-:-:S03]  /*bf90*/  SHF.R.S32.HI R3, RZ, 0x1f, R2 ;  /* 0x0000001fff037819 */ /* 0x000fc60000011402 */
[----:B------:R-:W-:-:S04]  /*bfa0*/  IMAD.WIDE.U32 R2, R22, UR6, R2 ;  /* 0x0000000616027c25 */ /* 0x000fc8000f8e0002 */
[----:B------:R-:W-:Y:S01]  /*bfb0*/  IMAD.IADD R5, R5, 0x1, R3 ;  /* 0x0000000105057824 */ /* 0x000fe200078e0203 */
[----:B------:R-:W-:-:S04]  /*bfc0*/  LEA R4, P0, R2, UR4, 0x2 ;  /* 0x0000000402047c11 */ /* 0x000fc8000f8010ff */
[----:B------:R-:W-:-:S05]  /*bfd0*/  LEA.HI.X R5, R2, UR5, R5, 0x2, P0 ;  /* 0x0000000502057c11 */ /* 0x000fca00080f1405 */
[----:B------:R0:W5:Y:S04]  /*bfe0*/  LDG.E R16, desc[UR52][R4.64] ;  /* 0x0000003404107981 */ /* 0x000168000c1e1900 */
.L_x_215:
[----:B------:R-:W2:Y:S01]  /*bff0*/  S2R R2, SR_TID.X ;  /* 0x0000000000027919 */ /* 0x000ea20000002100 */
[----:B0-----:R-:W-:Y:S01]  /*c000*/  IMAD R4, R18, 0x8, R17 ;  /* 0x0000000812047824 */ /* 0x001fe200078e0211 */
[----:B------:R-:W-:Y:S01]  /*c010*/  BSSY B1, `(.L_x_216) ;  /* 0x0000006000017945 */ /* 0x000fe20003800000 */
[----:B--2---:R-:W-:Y:S02]  /*c020*/  LOP3.LUT R3, R2, 0x7f, RZ, 0xc0, !PT ;  /* 0x0000007f02037812 */ /* 0x004fe400078ec0ff */
[----:B------:R-:W-:Y:S02]  /*c030*/  SHF.L.U32 R2, R19, 0x1f, RZ ;  /* 0x0000001f13027819 */ /* 0x000fe400000006ff */
[----:B------:R-:W-:Y:S02]  /*c040*/  ISETP.NE.AND P1, PT, R3, RZ, PT ;  /* 0x000000ff0300720c */ /* 0x000fe40003f25270 */
[----:B------:R-:W0:Y:S02]  /*c050*/  SYNCS.PHASECHK.TRANS64.TRYWAIT P0, [R4+URZ+0x19c80], R2 ;  /* 0x019c8002040075a7 */ /* 0x000e24000800017f */
[----:B0-----:R-:W-:Y:S09]  /*c060*/  @!P0 BRA `(.L_x_217) ;  /* 0x0000002800108947 */ /* 0x001ff20003800000 */
.L_x_287:
[----:B------:R-:W-:Y:S05]  /*c070*/  BSYNC B1 ;  /* 0x0000000000017941 */ /* 0x000fea0003800000 */
.L_x_216:
        /* <DEDUP_REMOVED lines=9> */
.L_x_219:
[----:B------:R-:W-:Y:S05]  /*c110*/  BSYNC B1 ;  /* 0x0000000000017941 */ /* 0x000fea0003800000 */
.L_x_218:
[----:B------:R-:W-:Y:S01]  /*c120*/  IMAD.MOV.U32 R5, RZ, RZ, RZ ;  /* 0x000000ffff057224 */ /* 0x000fe200078e00ff */
[----:B------:R-:W-:Y:S01]  /*c130*/  UIADD3 UR4, UP0, UR50, 0x470, URZ ;  /* 0x0000047032047890 */ /* 0x000fe2000ff1e03f */
[----:B------:R-:W-:Y:S01]  /*c140*/  IMAD R9, R18, 0x3000, R17 ;  /* 0x0000300012097824 */ /* 0x000fe200078e0211 */
[----:B------:R-:W-:Y:S01]  /*c150*/  PLOP3.LUT P0, PT, PT, PT, PT, 0x80, 0x0 ;  /* 0x000000000000781c */ /* 0x000fe20003f0f070 */
[----:B------:R-:W-:Y:S01]  /*c160*/  VIADD R3, R4, 0x19c70 ;  /* 0x00019c7004037836 */ /* 0x000fe20000000000 */
[----:B------:R-:W-:Y:S01]  /*c170*/  R2UR UR10, R5 ;  /* 0x00000000050a72ca */ /* 0x000fe200000e0000 */
[----:B------:R-:W-:Y:S01]  /*c180*/  VIADD R10, R9, 0x9000 ;  /* 0x00009000090a7836 */ /* 0x000fe20000000000 */
[----:B------:R-:W-:Y:S01]  /*c190*/  LEA R8, R8, UR41, 0x7 ;  /* 0x0000002908087c11 */ /* 0x000fe2000f8e38ff */
[----:B------:R-:W-:Y:S01]  /*c1a0*/  UIADD3.X UR5, URZ, UR51, URZ, UP0, !UPT ;  /* 0x000000333f057290 */ /* 0x000fe200087fe43f */
[----:B------:R-:W-:Y:S01]  /*c1b0*/  UMOV UR6, 0x0 ;  /* 0x0000000000067882 */ /* 0x000fe20000000000 */
[----:B------:R-:W-:-:S10]  /*c1c0*/  UMOV UR7, 0x14f00000 ;  /* 0x14f0000000077882 */ /* 0x000fd40000000000 */
.L_x_220:
        /* <DEDUP_REMOVED lines=16> */
.L_x_221:
        /* <DEDUP_REMOVED lines=16> */
.L_x_222:
        /* <DEDUP_REMOVED lines=13> */
.L_x_288:
[----:B------:R-:W-:Y:S05]  /*c4a0*/  BSYNC B1 ;  /* 0x0000000000017941 */ /* 0x000fea0003800000 */
.L_x_223:
[----:B------:R-:W-:Y:S01]  /*c4b0*/  BSSY B1, `(.L_x_225) ;  /* 0x000000b000017945 */ /* 0x000fe20003800000 */
[----:B0-2---:R-:W-:Y:S02]  /*c4c0*/  IMAD.MOV.U32 R2, RZ, RZ, 0x0 ;  /* 0x00000000ff027424 */ /* 0x005fe400078e00ff */
[----:B------:R-:W-:Y:S01]  /*c4d0*/  IMAD.MOV.U32 R3, RZ, RZ, 0x14f00000 ;  /* 0x14f00000ff037424 */ /* 0x000fe200078e00ff */
[----:B------:R-:W-:Y:S06]  /*c4e0*/  @P1 BRA `(.L_x_226) ;  /* 0x00000000001c1947 */ /* 0x000fec0003800000 */
[----:B------:R-:W0:Y:S02]  /*c4f0*/  S2R R12, SR_TID.X ;  /* 0x00000000000c7919 */ /* 0x000e240000002100 */
[----:B0-----:R-:W-:Y:S01]  /*c500*/  LOP3.LUT R13, R12, 0x1f, RZ, 0xc0, !PT ;  /* 0x0000001f0c0d7812 */ /* 0x001fe200078ec0ff */
[----:B------:R-:W-:-:S03]  /*c510*/  IMAD.MOV.U32 R12, RZ, RZ, 0x3000 ;  /* 0x00003000ff0c7424 */ /* 0x000fc600078e00ff */
[----:B------:R-:W-:Y:S01]  /*c520*/  ISETP.NE.AND P0, PT, R13, RZ, PT ;  /* 0x000000ff0d00720c */ /* 0x000fe20003f05270 */
[----:B------:R0:W-:-:S12]  /*c530*/  SYNCS.ARRIVE.TRANS64 RZ, [R4+URZ+0x19c30], R12 ;  /* 0x019c300c04ff79a7 */ /* 0x0001d8000800003f */
[----:B0-----:R-:W-:Y:S05]  /*c540*/  @!P0 BRA `(.L_x_226) ;  /* 0x0000000000048947 */ /* 0x001fea0003800000 */
[----:B------:R-:W-:Y:S01]  /*c550*/  BPT.TRAP 0x1 ;  /* 0x000000040000795c */ /* 0x000fe20000300000 */
.L_x_226:
[----:B------:R-:W-:Y:S05]  /*c560*/  BSYNC B1 ;  /* 0x0000000000017941 */ /* 0x000fea0003800000 */
.L_x_225:
        /* <DEDUP_REMOVED lines=8> */
.L_x_227:
        /* <DEDUP_REMOVED lines=9> */
[----:B0-----:R-:W-:Y:S05]  /*c680*/  @P0 BRA.U.ANY `(.L_x_227) ;  /* 0xfffffffd00d80947 */ /* 0x001fea000393ffff */
[----:B------:R-:W-:Y:S01]  /*c690*/  R2UR UR10, R10 ;  /* 0x000000000a0a72ca */ /* 0x000fe200000e0000 */
[----:B------:R-:W-:Y:S01]  /*c6a0*/  VIADD R5, R9, 0x14800 ;  /* 0x0001480009057836 */ /* 0x000fe20000000000 */
[----:B------:R-:W-:Y:S02]  /*c6b0*/  R2UR UR6, R2 ;  /* 0x00000000020672ca */ /* 0x000fe400000e0000 */
[----:B------:R-:W-:Y:S02]  /*c6c0*/  R2UR UR7, R3 ;  /* 0x00000000030772ca */ /* 0x000fe400000e0000 */
[----:B------:R-:W-:-:S13]  /*c6d0*/  PLOP3.LUT P0, PT, PT, PT, PT, 0x80, 0x0 ;  /* 0x000000000000781c */ /* 0x000fda0003f0f070 */
.L_x_228:
        /* <DEDUP_REMOVED lines=15> */
.L_x_229:
        /* <DEDUP_REMOVED lines=10> */
.L_x_214:
[----:B------:R-:W-:Y:S05]  /*c870*/  BSYNC B0 ;  /* 0x0000000000007941 */ /* 0x000fea0003800000 */
.L_x_213:
[----:B------:R-:W-:-:S06]  /*c880*/  UISETP.NE.AND UP0, UPT, UR38, 0x3, UPT ;  /* 0x000000032600788c */ /* 0x000fcc000bf05270 */
[----:B------:R-:W-:-:S13]  /*c890*/  PLOP3.LUT P0, PT, PT, PT, UP0, 0x80, 0x0 ;  /* 0x000000000000781c */ /* 0x000fda0003f0f008 */
[----:B------:R-:W-:Y:S05]  /*c8a0*/  @!P0 BRA `(.L_x_230) ;  /* 0x0000000000048947 */ /* 0x000fea0003800000 */
[----:B------:R-:W-:Y:S01]  /*c8b0*/  BPT.TRAP 0x1 ;  /* 0x000000040000795c */ /* 0x000fe20000300000 */
.L_x_230:
[----:B------:R-:W-:Y:S01]  /*c8c0*/  LOP3.LUT R2, R6, 0x1, RZ, 0x3c, !PT ;  /* 0x0000000106027812 */ /* 0x000fe200078e3cff */
[----:B------:R-:W-:Y:S01]  /*c8d0*/  IMAD R3, R7, 0x8, R17 ;  /* 0x0000000807037824 */ /* 0x000fe200078e0211 */
[----:B------:R-:W-:Y:S01]  /*c8e0*/  BSSY B0, `(.L_x_231) ;  /* 0x0000006000007945 */ /* 0x000fe20003800000 */
[----:B------:R-:W-:Y:S01]  /*c8f0*/  IMAD.U32 R4, RZ, RZ, UR44 ;  /* 0x0000002cff047e24 */ /* 0x000fe2000f8e00ff */
[----:B------:R-:W-:-:S04]  /*c900*/  SHF.L.U32 R2, R2, 0x1f, RZ ;  /* 0x0000001f02027819 */ /* 0x000fc800000006ff */
[----:B------:R-:W0:Y:S01]  /*c910*/  SYNCS.PHASECHK.TRANS64.TRYWAIT P0, [R3+URZ+0x19c70], R2 ;  /* 0x019c7002030075a7 */ /* 0x000e22000800017f */
[----:B------:R-:W-:Y:S01]  /*c920*/  ISETP.NE.AND P1, PT, R4, 0x3, PT ;  /* 0x000000030400780c */ /* 0x000fe20003f25270 */
[----:B0-----:R-:W-:-:S12]  /*c930*/  @!P0 BRA `(.L_x_232) ;  /* 0x0000002000048947 */ /* 0x001fd80003800000 */
.L_x_289:
[----:B------:R-:W-:Y:S05]  /*c940*/  BSYNC B0 ;  /* 0x0000000000007941 */ /* 0x000fea0003800000 */
.L_x_231:
[----:B------:R-:W-:Y:S05]  /*c950*/  @!P1 BRA `(.L_x_233) ;  /* 0x0000000000049947 */ /* 0x000fea0003800000 */
[----:B------:R-:W-:Y:S01]  /*c960*/  BPT.TRAP 0x1 ;  /* 0x000000040000795c */ /* 0x000fe20000300000 */
.L_x_233:
[----:B0-----:R-:W-:Y:S01]  /*c970*/  SHF.L.U32 R2, R6, 0x1f, RZ ;  /* 0x0000001f06027819 */ /* 0x001fe200000006ff */
[----:B------:R-:W-:-:S03]  /*c980*/  IMAD R10, R7, 0x3000, RZ ;  /* 0x00003000070a7824 */ /* 0x000fc600078e02ff */
[----:B------:R-:W0:Y:S02]  /*c990*/  SYNCS.PHASECHK.TRANS64.TRYWAIT P0, [R3+URZ+0x19c60], R2 ;  /* 0x019c6002030075a7 */ /* 0x000e24000800017f */
[----:B0-----:R-:W-:Y:S05]  /*c9a0*/  @!P0 BRA `(.L_x_234) ;  /* 0x0000001c00fc8947 */ /* 0x001fea0003800000 */
.L_x_290:
[----:B------:R-:W0:Y:S01]  /*c9b0*/  LDL R4, [R1] ;  /* 0x0000000001047983 */ /* 0x000e220000100800 */
[----:B------:R-:W-:Y:S05]  /*c9c0*/  WARPSYNC.ALL ;  /* 0x0000000000007948 */ /* 0x000fea0003800000 */
[----:B------:R-:W-:-:S05]  /*c9d0*/  LOP3.LUT R12, R10, R28, RZ, 0xfc, !PT ;  /* 0x0000001c0a0c7212 */ /* 0x000fca00078efcff */
[----:B------:R-:W-:Y:S01]  /*c9e0*/  IMAD.IADD R12, R17, 0x1, R12 ;  /* 0x00000001110c7824 */ /* 0x000fe200078e020c */
[----:B0-----:R-:W-:-:S05]  /*c9f0*/  LOP3.LUT R2, R10, R4, RZ, 0xfc, !PT ;  /* 0x000000040a027212 */ /* 0x001fca00078efcff */
[----:B------:R-:W-:-:S05]  /*ca00*/  IMAD.IADD R2, R17, 0x1, R2 ;  /* 0x0000000111027824 */ /* 0x000fca00078e0202 */
[----:B------:R-:W0:Y:S02]  /*ca10*/  LDSM.16.MT88.4 R4, [R2+0x9000] ;  /* 0x009000000204783b */ /* 0x000e240000004200 */
[C-C-:B0-----:R-:W-:Y:S02]  /*ca20*/  PRMT R8, R4.reuse, 0x6420, R5.reuse ;  /* 0x0000642004087816 */ /* 0x141fe40000000005 */
[----:B------:R-:W-:Y:S02]  /*ca30*/  PRMT R9, R4, 0x7531, R5 ;  /* 0x0000753104097816 */ /* 0x000fe40000000005 */
[C-C-:B------:R-:W-:Y:S02]  /*ca40*/  PRMT R10, R6.reuse, 0x6420, R7.reuse ;  /* 0x00006420060a7816 */ /* 0x140fe40000000007 */
[----:B------:R-:W-:-:S05]  /*ca50*/  PRMT R11, R6, 0x7531, R7 ;  /* 0x00007531060b7816 */ /* 0x000fca0000000007 */
[----:B------:R-:W-:Y:S04]  /*ca60*/  STSM.16.M88.4 [R12+0x3000], R8 ;  /* 0x003000080c007844 */ /* 0x000fe80000000200 */
[----:B------:R-:W0:Y:S02]  /*ca70*/  LDSM.16.MT88.4 R4, [R2+0xa000] ;  /* 0x00a000000204783b */ /* 0x000e240000004200 */
[C-C-:B0-----:R-:W-:Y:S02]  /*ca80*/  PRMT R8, R4.reuse, 0x6420, R5.reuse ;  /* 0x0000642004087816 */ /* 0x141fe40000000005 */
[----:B------:R-:W-:Y:S02]  /*ca90*/  PRMT R9, R4, 0x7531, R5 ;  /* 0x0000753104097816 */ /* 0x000fe40000000005 */
[----:B------:R-:W-:-:S02]  /*caa0*/  PRMT R10, R6, 0x6420, R7 ;  /* 0x00006420060a7816 */ /* 0x000fc40000000007 */
[----:B------:R-:W-:-:S05]  /*cab0*/  PRMT R11, R6, 0x7531, R7 ;  /* 0x00007531060b7816 */ /* 0x000fca0000000007 */
[----:B------:R-:W-:Y:S04]  /*cac0*/  STSM.16.M88.4 [R12+0x4000], R8 ;  /* 0x004000080c007844 */ /* 0x000fe80000000200 */
[----:B------:R-:W0:Y:S02]  /*cad0*/  LDSM.16.MT88.4 R4, [R2+0xb000] ;  /* 0x00b000000204783b */ /* 0x000e240000004200 */
[C-C-:B0-----:R-:W-:Y:S02]  /*cae0*/  PRMT R8, R4.reuse, 0x6420, R5.reuse ;  /* 0x0000642004087816 */ /* 0x141fe40000000005 */
[----:B------:R-:W-:Y:S02]  /*caf0*/  PRMT R9, R4, 0x7531, R5 ;  /* 0x0000753104097816 */ /* 0x000fe40000000005 */
[----:B------:R-:W-:-:S02]  /*cb00*/  PRMT R10, R6, 0x6420, R7 ;  /* 0x00006420060a7816 */ /* 0x000fc40000000007 */
[----:B------:R-:W-:-:S05]  /*cb10*/  PRMT R11, R6, 0x7531, R7 ;  /* 0x00007531060b7816 */ /* 0x000fca0000000007 */
[----:B------:R0:W-:Y:S04]  /*cb20*/  STSM.16.M88.4 [R12+0x5000], R8 ;  /* 0x005000080c007844 */ /* 0x0001e80000000200 */
[----:B------:R-:W2:Y:S01]  /*cb30*/  LDSM.16.MT88.4 R4, [R2+0x9800] ;  /* 0x009800000204783b */ /* 0x000ea20000004200 */
[----:B0-----:R-:W-:Y:S02]  /*cb40*/  IADD3 R12, R29, 0x3000, R12 ;  /* 0x000030001d0c7810 */ /* 0x001fe40007ffe00c */
[C-C-:B--2---:R-:W-:Y:S02]  /*cb50*/  PRMT R8, R4.reuse, 0x6420, R5.reuse ;  /* 0x0000642004087816 */ /* 0x144fe40000000005 */
[----:B------:R-:W-:Y:S02]  /*cb60*/  PRMT R9, R4, 0x7531, R5 ;  /* 0x0000753104097816 */ /* 0x000fe40000000005 */
[----:B------:R-:W-:-:S02]  /*cb70*/  PRMT R10, R6, 0x6420, R7 ;  /* 0x00006420060a7816 */ /* 0x000fc40000000007 */
[----:B------:R-:W-:-:S05]  /*cb80*/  PRMT R11, R6, 0x7531, R7 ;  /* 0x00007531060b7816 */ /* 0x000fca0000000007 */
[----:B------:R-:W-:Y:S04]  /*cb90*/  STSM.16.M88.4 [R12], R8 ;  /* 0x000000080c007844 */ /* 0x000fe80000000200 */
        /* <DEDUP_REMOVED lines=20> */
.L_x_235:
[----:B------:R-:W3:Y:S01]  /*cce0*/  S2R R2, SR_TID.X ;  /* 0x0000000000027919 */ /* 0x000ee20000002100 */
[----:B--2---:R2:W-:Y:S01]  /*ccf0*/  SYNCS.ARRIVE.TRANS64.A1T0 RZ, [R3+URZ+0x19c50], RZ ;  /* 0x019c50ff03ff79a7 */ /* 0x0045e2000810003f */
[----:B------:R-:W-:Y:S01]  /*cd00*/  IMAD.MOV.U32 R6, RZ, RZ, R19 ;  /* 0x000000ffff067224 */ /* 0x000fe200078e0013 */
[----:B------:R-:W-:Y:S02]  /*cd10*/  MOV R7, R18 ;  /* 0x0000001200077202 */ /* 0x000fe40000000f00 */
[----:B---3--:R-:W-:Y:S01]  /*cd20*/  LOP3.LUT R2, R2, 0x7f, RZ, 0xc0, !PT ;  /* 0x0000007f02027812 */ /* 0x008fe200078ec0ff */
[----:B------:R-:W-:Y:S03]  /*cd30*/  BAR.SYNC.DEFER_BLOCKING 0x2, 0x80 ;  /* 0x0082000000007b1d */ /* 0x000fe60000010000 */
[----:B------:R-:W-:-:S13]  /*cd40*/  ISETP.NE.AND P0, PT, R2, RZ, PT ;  /* 0x000000ff0200720c */ /* 0x000fda0003f05270 */
[----:B------:R-:W-:-:S05]  /*cd50*/  @!P0 VIADD R2, R3, 0x19c80 ;  /* 0x00019c8003028836 */ /* 0x000fca0000000000 */
[----:B------:R-:W-:-:S04]  /*cd60*/  @!P0 PRMT R2, RZ, 0x654, R2 ;  /* 0x00000654ff028816 */ /* 0x000fc80000000002 */
[----:B------:R2:W-:Y:S01]  /*cd70*/  @!P0 SYNCS.ARRIVE.TRANS64.RED.A1T0 RZ, [R2+URZ], RZ ;  /* 0x000000ff02ff89a7 */ /* 0x0005e2000810043f */
[C---:B------:R-:W-:Y:S01]  /*cd80*/  ISETP.GT.AND P0, PT, R0.reuse, RZ, PT ;  /* 0x000000ff0000720c */ /* 0x040fe20003f04270 */
[----:B------:R-:W-:-:S12]  /*cd90*/  VIADD R0, R0, 0xffffffff ;  /* 0xffffffff00007836 */ /* 0x000fd80000000000 */
[----:B--2---:R-:W-:Y:S05]  /*cda0*/  @P0 BRA `(.L_x_236) ;  /* 0xfffffff000140947 */ /* 0x004fea000383ffff */
.L_x_212:
[----:B------:R-:W2:Y:S01]  /*cdb0*/  S2R R2, SR_TID.X ;  /* 0x0000000000027919 */ /* 0x000ea20000002100 */
[----:B------:R-:W-:Y:S01]  /*cdc0*/  BSSY B0, `(.L_x_237) ;  /* 0x0000010000007945 */ /* 0x000fe20003800000 */
[----:B--2---:R-:W-:-:S04]  /*cdd0*/  LOP3.LUT R2, R2, 0x7f, RZ, 0xc0, !PT ;  /* 0x0000007f02027812 */ /* 0x004fc800078ec0ff */
[----:B------:R-:W-:-:S13]  /*cde0*/  ISETP.NE.AND P0, PT, R2, RZ, PT ;  /* 0x000000ff0200720c */ /* 0x000fda0003f05270 */
[----:B------:R-:W-:Y:S05]  /*cdf0*/  @P0 BRA `(.L_x_238) ;  /* 0x0000000000300947 */ /* 0x000fea0003800000 */
[----:B------:R-:W2:Y:S01]  /*ce00*/  S2R R5, SR_LANEID ;  /* 0x0000000000057919 */ /* 0x000ea20000000000 */
[----:B------:R-:W-:Y:S01]  /*ce10*/  VOTEU.ANY UR4, UPT, PT ;  /* 0x0000000000047886 */ /* 0x000fe200038e0100 */
[----:B------:R-:W3:Y:S01]  /*ce20*/  LDC.64 R2, c[0x0][0xc60] ;  /* 0x00031800ff027b82 */ /* 0x000ee20000000a00 */
[----:B0-----:R-:W2:Y:S02]  /*ce30*/  FLO.U32 R0, UR4 ;  /* 0x0000000400007d00 */ /* 0x001ea400080e0000 */
[----:B--2---:R-:W-:-:S06]  /*ce40*/  ISETP.EQ.U32.AND P1, PT, R0, R5, PT ;  /* 0x000000050000720c */ /* 0x004fcc0003f22070 */
[----:B------:R-:W3:Y:S07]  /*ce50*/  POPC R5, UR4 ;  /* 0x0000000400057d09 */ /* 0x000eee0008000000 */
[----:B---3--:R-:W2:Y:S01]  /*ce60*/  @P1 ATOMG.E.ADD.STRONG.GPU PT, R3, desc[UR52][R2.64], R5 ;  /* 0x00000005020319a8 */ /* 0x008ea200081ee1f4 */
[----:B------:R-:W0:Y:S02]  /*ce70*/  S2R R4, SR_LTMASK ;  /* 0x0000000000047919 */ /* 0x000e240000003900 */
[----:B0-----:R-:W-:-:S04]  /*ce80*/  LOP3.LUT R4, R4, UR4, RZ, 0xc0, !PT ;  /* 0x0000000404047c12 */ /* 0x001fc8000f8ec0ff */
[----:B------:R-:W0:Y:S01]  /*ce90*/  POPC R7, R4 ;  /* 0x0000000400077309 */ /* 0x000e220000000000 */
[----:B--2---:R-:W0:Y:S02]  /*cea0*/  SHFL.IDX PT, R0, R3, R0, 0x1f ;  /* 0x00001f0003007589 */ /* 0x004e2400000e0000 */
[----:B0-----:R-:W-:-:S07]  /*ceb0*/  IADD3 R24, R0, UR43, R7 ;  /* 0x0000002b00187c10 */ /* 0x001fce000fffe007 */
.L_x_238:
[----:B------:R-:W-:Y:S05]  /*cec0*/  BSYNC B0 ;  /* 0x0000000000007941 */ /* 0x000fea0003800000 */
.L_x_237:
[----:B------:R-:W-:-:S06]  /*ced0*/  UISETP.NE.AND UP0, UPT, UR38, 0x3, UPT ;  /* 0x000000032600788c */ /* 0x000fcc000bf05270 */
[----:B------:R-:W-:-:S13]  /*cee0*/  PLOP3.LUT P1, PT, PT, PT, UP0, 0x80, 0x0 ;  /* 0x000000000000781c */ /* 0x000fda0003f2f008 */
[----:B------:R-:W-:Y:S05]  /*cef0*/  @!P1 BRA `(.L_x_239) ;  /* 0x0000000000049947 */ /* 0x000fea0003800000 */
[----:B------:R-:W-:Y:S01]  /*cf00*/  BPT.TRAP 0x1 ;  /* 0x000000040000795c */ /* 0x000fe20000300000 */
.L_x_239:
[----:B0-----:R-:W-:Y:S01]  /*cf10*/  LOP3.LUT R0, R19, 0x1, RZ, 0x3c, !PT ;  /* 0x0000000113007812 */ /* 0x001fe200078e3cff */
[----:B------:R-:W-:Y:S01]  /*cf20*/  IMAD R3, R18, 0x8, R17 ;  /* 0x0000000812037824 */ /* 0x000fe200078e0211 */
[----:B------:R-:W-:Y:S01]  /*cf30*/  BSSY B0, `(.L_x_240) ;  /* 0x0000006000007945 */ /* 0x000fe20003800000 */
[----:B------:R-:W-:Y:S01]  /*cf40*/  IMAD.U32 R2, RZ, RZ, UR44 ;  /* 0x0000002cff027e24 */ /* 0x000fe2000f8e00ff */
[----:B------:R-:W-:-:S04]  /*cf50*/  SHF.L.U32 R0, R0, 0x1f, RZ ;  /* 0x0000001f00007819 */ /* 0x000fc800000006ff */
[----:B------:R-:W0:Y:S01]  /*cf60*/  SYNCS.PHASECHK.TRANS64.TRYWAIT P1, [R3+URZ+0x19c70], R0 ;  /* 0x019c7000030075a7 */ /* 0x000e22000802017f */
[----:B------:R-:W-:Y:S01]  /*cf70*/  ISETP.NE.AND P2, PT, R2, 0x3, PT ;  /* 0x000000030200780c */ /* 0x000fe20003f45270 */
[----:B0-----:R-:W-:-:S12]  /*cf80*/  @!P1 BRA `(.L_x_241) ;  /* 0x0000001800989947 */ /* 0x001fd80003800000 */
.L_x_291:
[----:B------:R-:W-:Y:S05]  /*cf90*/  BSYNC B0 ;  /* 0x0000000000007941 */ /* 0x000fea0003800000 */
.L_x_240:
[----:B------:R-:W-:Y:S05]  /*cfa0*/  @!P2 BRA `(.L_x_242) ;  /* 0x000000000004a947 */ /* 0x000fea0003800000 */
[----:B------:R-:W-:Y:S01]  /*cfb0*/  BPT.TRAP 0x1 ;  /* 0x000000040000795c */ /* 0x000fe20000300000 */
.L_x_242:
[----:B0-----:R-:W-:-:S04]  /*cfc0*/  SHF.L.U32 R0, R19, 0x1f, RZ ;  /* 0x0000001f13007819 */ /* 0x001fc800000006ff */
[----:B------:R-:W0:Y:S02]  /*cfd0*/  SYNCS.PHASECHK.TRANS64.TRYWAIT P1, [R3+URZ+0x19c60], R0 ;  /* 0x019c6000030075a7 */ /* 0x000e24000802017f */
[----:B0-----:R-:W-:Y:S05]  /*cfe0*/  @!P1 BRA `(.L_x_243) ;  /* 0x0000001800949947 */ /* 0x001fea0003800000 */
.L_x_292:
[----:B------:R-:W0:Y:S01]  /*cff0*/  LDL R2, [R1] ;  /* 0x0000000001027983 */ /* 0x000e220000100800 */
[----:B------:R-:W-:Y:S01]  /*d000*/  IMAD R11, R18, 0x3000, RZ ;  /* 0x00003000120b7824 */ /* 0x000fe200078e02ff */
[----:B------:R-:W-:Y:S05]  /*d010*/  WARPSYNC.ALL ;  /* 0x0000000000007948 */ /* 0x000fea0003800000 */
[C---:B0-----:R-:W-:Y:S02]  /*d020*/  LOP3.LUT R0, R11.reuse, R2, RZ, 0xfc, !PT ;  /* 0x000000020b007212 */ /* 0x041fe400078efcff */
[----:B------:R-:W-:-:S03]  /*d030*/  LOP3.LUT R2, R11, R28, RZ, 0xfc, !PT ;  /* 0x0000001c0b027212 */ /* 0x000fc600078efcff */
[C---:B------:R-:W-:Y:S02]  /*d040*/  IMAD.IADD R0, R17.reuse, 0x1, R0 ;  /* 0x0000000111007824 */ /* 0x040fe400078e0200 */
[----:B------:R-:W-:-:S03]  /*d050*/  IMAD.IADD R2, R17, 0x1, R2 ;  /* 0x0000000111027824 */ /* 0x000fc600078e0202 */
        /* <DEDUP_REMOVED lines=45> */
.L_x_244:
[----:B--2---:R-:W-:Y:S01]  /*d330*/  SYNCS.ARRIVE.TRANS64.A1T0 RZ, [R3+URZ+0x19c50], RZ ;  /* 0x019c50ff03ff79a7 */ /* 0x004fe2000810003f */
[----:B------:R-:W-:Y:S02]  /*d340*/  @!P0 VIADD R0, R3, 0x19c80 ;  /* 0x00019c8003008836 */ /* 0x000fe40000000000 */
[----:B------:R-:W-:-:S03]  /*d350*/  VIADD R18, R18, 0x1 ;  /* 0x0000000112127836 */ /* 0x000fc60000000000 */
[----:B------:R-:W-:Y:S01]  /*d360*/  @!P0 PRMT R0, RZ, 0x654, R0 ;  /* 0x00000654ff008816 */ /* 0x000fe20000000000 */
[----:B------:R-:W-:Y:S06]  /*d370*/  BAR.SYNC.DEFER_BLOCKING 0x2, 0x80 ;  /* 0x0082000000007b1d */ /* 0x000fec0000010000 */
[----:B------:R2:W-:Y:S01]  /*d380*/  @!P0 SYNCS.ARRIVE.TRANS64.RED.A1T0 RZ, [R0+URZ], RZ ;  /* 0x000000ff00ff89a7 */ /* 0x0005e2000810043f */
[----:B------:R-:W-:-:S04]  /*d390*/  ISETP.NE.AND P0, PT, R18, 0x2, PT ;  /* 0x000000021200780c */ /* 0x000fc80003f05270 */
[----:B------:R-:W-:Y:S02]  /*d3a0*/  SEL R18, R18, RZ, P0 ;  /* 0x000000ff12127207 */ /* 0x000fe40000000000 */
[----:B--2---:R-:W-:-:S04]  /*d3b0*/  SEL R0, RZ, 0x1, P0 ;  /* 0x00000001ff007807 */ /* 0x004fc80000000000 */
[----:B------:R-:W-:-:S07]  /*d3c0*/  LOP3.LUT R19, R19, R0, RZ, 0x3c, !PT ;  /* 0x0000000013137212 */ /* 0x000fce00078e3cff */
.L_x_187:
[----:B------:R-:W-:Y:S05]  /*d3d0*/  BSYNC B7 ;  /* 0x0000000000077941 */ /* 0x000fea0003800000 */
.L_x_185:
[----:B------:R-:W-:-:S13]  /*d3e0*/  LOP3.LUT P0, RZ, R23, 0x2, RZ, 0xc0, !PT ;  /* 0x0000000217ff7812 */ /* 0x000fda000780c0ff */
[----:B------:R-:W-:Y:S05]  /*d3f0*/  @!P0 BRA `(.L_x_245) ;  /* 0x0000000000288947 */ /* 0x000fea0003800000 */
[----:B------:R-:W2:Y:S08]  /*d400*/  S2UR UR5, SR_CgaCtaId ;  /* 0x00000000000579c3 */ /* 0x000eb00000008800 */
[----:B------:R-:W-:Y:S06]  /*d410*/  BAR.SYNC.DEFER_BLOCKING 0x5, 0x200 ;  /* 0x0148000000007b1d */ /* 0x000fec0000010000 */
[----:B------:R-:W-:-:S02]  /*d420*/  UMOV UR4, 0x400 ;  /* 0x0000040000047882 */ /* 0x000fc40000000000 */
[----:B--2---:R-:W-:-:S06]  /*d430*/  ULEA UR4, UR5, UR4, 0x18 ;  /* 0x0000000405047291 */ /* 0x004fcc000f8ec03f */
[----:B------:R-:W-:-:S05]  /*d440*/  IMAD.U32 R17, RZ, RZ, UR4 ;  /* 0x00000004ff117e24 */ /* 0x000fca000f8e00ff */
[----:B------:R-:W2:Y:S02]  /*d450*/  LDS.128 R24, [R17+0x19cd0] ;  /* 0x019cd00011187984 */ /* 0x000ea40000000c00 */
[----:B--2---:R-:W-:Y:S02]  /*d460*/  R2UR UR45, R27 ;  /* 0x000000001b2d72ca */ /* 0x004fe400000e0000 */
[----:B------:R-:W-:Y:S01]  /*d470*/  R2UR UR36, R26 ;  /* 0x000000001a2472ca */ /* 0x000fe200000e0000 */
[----:B------:R-:W-:Y:S06]  /*d480*/  BAR.ARV 0x4, 0x200 ;  /* 0x0108000000007b1d */ /* 0x000fec0000002000 */
[----:B------:R-:W-:Y:S08]  /*d490*/  BRA `(.L_x_246) ;  /* 0x0000000800247947 */ /* 0x000ff00003800000 */
.L_x_245:
[----:B------:R-:W0:Y:S01]  /*d4a0*/  S2R R0, SR_TID.X ;  /* 0x0000000000007919 */ /* 0x000e220000002100 */
[----:B------:R-:W-:Y:S01]  /*d4b0*/  ULDC UR4, c[0x0][0xc3c] ;  /* 0x00030f0000047ab9 */ /* 0x000fe20000000800 */
[----:B0-----:R-:W-:Y:S01]  /*d4c0*/  LOP3.LUT R8, R0, 0x1f, RZ, 0xc0, !PT ;  /* 0x0000001f00087812 */ /* 0x001fe200078ec0ff */
[----:B------:R-:W-:-:S03]  /*d4d0*/  IMAD.MOV.U32 R0, RZ, RZ, RZ ;  /* 0x000000ffff007224 */ /* 0x000fc600078e00ff */
[C---:B------:R-:W-:Y:S01]  /*d4e0*/  ISETP.NE.AND P0, PT, R8.reuse, 0x1f, PT ;  /* 0x0000001f0800780c */ /* 0x040fe20003f05270 */
[----:B------:R-:W-:-:S05]  /*d4f0*/  VIADD R5, R8, UR45 ;  /* 0x0000002d08057c36 */ /* 0x000fca0008000000 */
[----:B------:R-:W-:Y:S01]  /*d500*/  ISETP.GE.OR P1, PT, R5, UR4, !P0 ;  /* 0x0000000405007c0c */ /* 0x000fe2000c726670 */
[----:B------:R-:W-:-:S12]  /*d510*/  ULDC UR4, c[0x0][0xc3c] ;  /* 0x00030f0000047ab9 */ /* 0x000fd80000000800 */
[----:B------:R-:W0:Y:S02]  /*d520*/  @!P1 LDC.64 R2, c[0x0][0xc80] ;  /* 0x00032000ff029b82 */ /* 0x000e240000000a00 */
[----:B0-----:R-:W-:-:S05]  /*d530*/  @!P1 IMAD.WIDE R2, R5, 0x4, R2 ;  /* 0x0000000405029825 */ /* 0x001fca00078e0202 */
[----:B------:R-:W2:Y:S01]  /*d540*/  @!P1 LDG.E R0, desc[UR52][R2.64] ;  /* 0x0000003402009981 */ /* 0x000ea2000c1e1900 */
[C---:B------:R-:W-:Y:S02]  /*d550*/  ISETP.NE.AND P1, PT, R8.reuse, RZ, PT ;  /* 0x000000ff0800720c */ /* 0x040fe40003f25270 */
[C---:B------:R-:W-:Y:S02]  /*d560*/  ISETP.GE.U32.AND P2, PT, R8.reuse, 0x2, PT ;  /* 0x000000020800780c */ /* 0x040fe40003f46070 */
        /* <DEDUP_REMOVED lines=8> */
[----:B------:R-:W-:Y:S02]  /*d5f0*/  IMAD.IADD R4, R5, 0x1, R4 ;  /* 0x0000000105047824 */ /* 0x000fe400078e0204 */
[----:B------:R-:W-:Y:S04]  /*d600*/  SHFL.IDX PT, R5, R24, RZ, 0x1f ;  /* 0x00001fff18057589 */ /* 0x000fe800000e0000 */
[----:B------:R-:W0:Y:S02]  /*d610*/  SHFL.UP PT, R6, R4, 0x4, RZ ;  /* 0x0480000004067989 */ /* 0x000e2400000e00ff */
[----:B0-----:R-:W-:-:S05]  /*d620*/  SEL R3, R6, RZ, P3 ;  /* 0x000000ff06037207 */ /* 0x001fca0001800000 */
[----:B------:R-:W-:Y:S02]  /*d630*/  IMAD.IADD R6, R4, 0x1, R3 ;  /* 0x0000000104067824 */ /* 0x000fe400078e0203 */
[----:B------:R-:W-:Y:S04]  /*d640*/  SHFL.IDX PT, R4, R24, 0x1, 0x1f ;  /* 0x00201f0018047f89 */ /* 0x000fe800000e0000 */
        /* <DEDUP_REMOVED lines=11> */
[----:B------:R-:W-:Y:S05]  /*d700*/  @P6 BRA `(.L_x_247) ;  /* 0x0000000000906947 */ /* 0x000fea0003800000 */
.L_x_251:
[----:B------:R-:W-:-:S04]  /*d710*/  UIADD3 UR45, UR45, 0x1f, URZ ;  /* 0x0000001f2d2d7890 */ /* 0x000fc8000fffe03f */
[----:B------:R-:W-:-:S06]  /*d720*/  UISETP.GE.AND UP0, UPT, UR45, UR4, UPT ;  /* 0x000000042d00728c */ /* 0x000fcc000bf06270 */
[----:B------:R-:W-:-:S13]  /*d730*/  PLOP3.LUT P6, PT, PT, PT, UP0, 0x40, 0x0 ;  /* 0x000000000000781c */ /* 0x000fda0003fce808 */
[----:B------:R-:W-:Y:S05]  /*d740*/  @!P6 BRA `(.L_x_248) ;  /* 0x000000040034e947 */ /* 0x000fea0003800000 */
[----:B------:R-:W0:Y:S01]  /*d750*/  S2R R0, SR_TID.X ;  /* 0x0000000000007919 */ /* 0x000e220000002100 */
[----:B------:R-:W-:Y:S01]  /*d760*/  BSSY B0, `(.L_x_249) ;  /* 0x0000009000007945 */ /* 0x000fe20003800000 */
[----:B0-----:R-:W-:-:S05]  /*d770*/  LOP3.LUT R0, R0, 0x1f, RZ, 0xc0, !PT ;  /* 0x0000001f00007812 */ /* 0x001fca00078ec0ff */
[----:B------:R-:W-:Y:S02]  /*d780*/  VIADD R7, R0, UR45 ;  /* 0x0000002d00077c36 */ /* 0x000fe40008000000 */
[----:B------:R-:W-:-:S03]  /*d790*/  IMAD.MOV.U32 R0, RZ, RZ, RZ ;  /* 0x000000ffff007224 */ /* 0x000fc600078e00ff */
[----:B------:R-:W-:-:S13]  /*d7a0*/  ISETP.GE.OR P6, PT, R7, UR4, !P0 ;  /* 0x0000000407007c0c */ /* 0x000fda000c7c6670 */
[----:B------:R-:W-:Y:S05]  /*d7b0*/  @P6 BRA `(.L_x_250) ;  /* 0x00000000000c6947 */ /* 0x000fea0003800000 */
[----:B------:R-:W0:Y:S02]  /*d7c0*/  LDC.64 R2, c[0x0][0xc80] ;  /* 0x00032000ff027b82 */ /* 0x000e240000000a00 */
[----:B0-----:R-:W-:-:S05]  /*d7d0*/  IMAD.WIDE R2, R7, 0x4, R2 ;  /* 0x0000000407027825 */ /* 0x001fca00078e0202 */
[----:B------:R0:W5:Y:S02]  /*d7e0*/  LDG.E R0, desc[UR52][R2.64] ;  /* 0x0000003402007981 */ /* 0x000164000c1e1900 */
.L_x_250:
[----:B------:R-:W-:Y:S05]  /*d7f0*/  BSYNC B0 ;  /* 0x0000000000007941 */ /* 0x000fea0003800000 */
.L_x_249:
        /* <DEDUP_REMOVED lines=13> */
[----:B0-----:R-:W-:Y:S02]  /*d8d0*/  SEL R9, R2, RZ, P5 ;  /* 0x000000ff02097207 */ /* 0x001fe40002800000 */
[----:B------:R-:W0:Y:S03]  /*d8e0*/  LDC R2, c[0x0][0xc38] ;  /* 0x00030e00ff027b82 */ /* 0x000e260000000800 */
[----:B------:R-:W-:-:S05]  /*d8f0*/  IMAD.IADD R3, R8, 0x1, R9 ;  /* 0x0000000108037824 */ /* 0x000fca00078e0209 */
[----:B------:R-:W0:Y:S02]  /*d900*/  SHFL.IDX PT, R9, R3, 0x1f, 0x1f ;  /* 0x03e01f0003097f89 */ /* 0x000e2400000e0000 */
[----:B0-----:R-:W-:-:S04]  /*d910*/  IMAD R9, R9, R2, RZ ;  /* 0x0000000209097224 */ /* 0x001fc800078e02ff */
[----:B------:R-:W-:-:S05]  /*d920*/  IMAD.IADD R4, R9, 0x1, R4 ;  /* 0x0000000109047824 */ /* 0x000fca00078e0204 */
[----:B------:R-:W-:-:S13]  /*d930*/  ISETP.GT.AND P6, PT, R4, R5, PT ;  /* 0x000000050400720c */ /* 0x000fda0003fc4270 */
[----:B------:R-:W-:Y:S05]  /*d940*/  @!P6 BRA `(.L_x_251) ;  /* 0xfffffffc0070e947 */ /* 0x000fea000383ffff */
.L_x_247:
[----:B------:R-:W-:Y:S02]  /*d950*/  IMAD.IADD R7, R4, 0x1, -R9 ;  /* 0x0000000104077824 */ /* 0x000fe400078e0a09 */
[----:B------:R-:W-:Y:S02]  /*d960*/  IMAD.MOV.U32 R24, RZ, RZ, RZ ;  /* 0x000000ffff187224 */ /* 0x000fe400078e00ff */
        /* <DEDUP_REMOVED lines=11> */
[----:B------:R-:W0:Y:S01]  /*da20*/  F2I.FTZ.U32.TRUNC.NTZ R9, R9 ;  /* 0x0000000900097305 */ /* 0x000e22000021f000 */
[----:B------:R-:W-:Y:S05]  /*da30*/  @!P0 BRA `(.L_x_252) ;  /* 0x00000000000c8947 */ /* 0x000fea0003800000 */
[----:B------:R-:W-:-:S06]  /*da40*/  UIADD3 UR5, UR4, -0x1, URZ ;  /* 0xffffffff04057890 */ /* 0x000fcc000fffe03f */
[----:B------:R-:W-:-:S06]  /*da50*/  IMAD.U32 R24, RZ, RZ, UR5 ;  /* 0x00000005ff187e24 */ /* 0x000fcc000f8e00ff */
[----:B------:R2:W3:Y:S02]  /*da60*/  SHFL.IDX PT, R24, R3, R24, 0x1f ;  /* 0x00001f1803187589 */ /* 0x0004e400000e0000 */
.L_x_252:
[----:B0-2---:R-:W-:Y:S01]  /*da70*/  IMAD.MOV R3, RZ, RZ, -R9 ;  /* 0x000000ffff037224 */ /* 0x005fe200078e0a09 */
[----:B------:R-:W-:Y:S01]  /*da80*/  UIADD3 UR45, UR4, UR45, URZ ;  /* 0x0000002d042d7290 */ /* 0x000fe2000fffe03f */
[----:B---3--:R-:W-:Y:S02]  /*da90*/  IMAD R24, R24, R2, R7 ;  /* 0x0000000218187224 */ /* 0x008fe400078e0207 */
[----:B------:R-:W-:Y:S02]  /*daa0*/  IMAD R6, R3, R4, RZ ;  /* 0x0000000403067224 */ /* 0x000fe400078e02ff */
[----:B------:R-:W-:Y:S02]  /*dab0*/  IMAD.MOV.U32 R2, RZ, RZ, RZ ;  /* 0x000000ffff027224 */ /* 0x000fe400078e00ff */
[----:B------:R-:W-:Y:S02]  /*dac0*/  IMAD.MOV.U32 R3, RZ, RZ, R9 ;  /* 0x000000ffff037224 */ /* 0x000fe400078e0009 */
[----:B------:R-:W-:-:S02]  /*dad0*/  IMAD.IADD R25, R5, 0x1, -R24 ;  /* 0x0000000105197824 */ /* 0x000fc400078e0a18 */
[----:B------:R-:W-:Y:S01]  /*dae0*/  IMAD.HI.U32 R9, R9, R6, R2 ;  /* 0x0000000609097227 */ /* 0x000fe200078e0002 */
[----:B------:R-:W-:Y:S02]  /*daf0*/  IABS R3, R0 ;  /* 0x0000000000037213 */ /* 0x000fe40000000000 */
[----:B------:R-:W-:-:S03]  /*db00*/  IABS R2, R25 ;  /* 0x0000001900027213 */ /* 0x000fc60000000000 */
[----:B------:R-:W-:Y:S02]  /*db10*/  IMAD.MOV R3, RZ, RZ, -R3 ;  /* 0x000000ffff037224 */ /* 0x000fe400078e0a03 */
[----:B------:R-:W-:-:S04]  /*db20*/  IMAD.HI.U32 R9, R9, R2, RZ ;  /* 0x0000000209097227 */ /* 0x000fc800078e00ff */
[----:B------:R-:W-:Y:S01]  /*db30*/  IMAD R3, R9, R3, R2 ;  /* 0x0000000309037224 */ /* 0x000fe200078e0202 */
[----:B------:R-:W-:-:S04]  /*db40*/  LOP3.LUT R2, R25, R0, RZ, 0x3c, !PT ;  /* 0x0000000019027212 */ /* 0x000fc800078e3cff */
[----:B------:R-:W-:Y:S02]  /*db50*/  ISETP.GT.U32.AND P1, PT, R4, R3, PT ;  /* 0x000000030400720c */ /* 0x000fe40003f24070 */
[----:B------:R-:W-:-:S11]  /*db60*/  ISETP.GE.AND P2, PT, R2, RZ, PT ;  /* 0x000000ff0200720c */ /* 0x000fd60003f46270 */
[----:B------:R-:W-:Y:S02]  /*db70*/  @!P1 IMAD.IADD R3, R3, 0x1, -R4 ;  /* 0x0000000103039824 */ /* 0x000fe400078e0a04 */
[----:B------:R-:W-:Y:S01]  /*db80*/  @!P1 VIADD R9, R9, 0x1 ;  /* 0x0000000109099836 */ /* 0x000fe20000000000 */
[----:B------:R-:W-:Y:S02]  /*db90*/  ISETP.NE.AND P1, PT, R0, RZ, PT ;  /* 0x000000ff0000720c */ /* 0x000fe40003f25270 */
[----:B------:R-:W-:-:S13]  /*dba0*/  ISETP.GE.U32.AND P0, PT, R3, R4, PT ;  /* 0x000000040300720c */ /* 0x000fda0003f06070 */
[----:B------:R-:W-:-:S04]  /*dbb0*/  @P0 VIADD R9, R9, 0x1 ;  /* 0x0000000109090836 */ /* 0x000fc80000000000 */
[----:B------:R-:W-:Y:S01]  /*dbc0*/  @!P2 IMAD.MOV R9, RZ, RZ, -R9 ;  /* 0x000000ffff09a224 */ /* 0x000fe200078e0a09 */
[----:B------:R-:W-:-:S04]  /*dbd0*/  @!P1 LOP3.LUT R9, RZ, R0, RZ, 0x33, !PT ;  /* 0x00000000ff099212 */ /* 0x000fc800078e33ff */
[----:B------:R-:W-:Y:S01]  /*dbe0*/  R2UR UR36, R9 ;  /* 0x00000000092472ca */ /* 0x000fe200000e0000 */
[----:B------:R-:W-:-:S04]  /*dbf0*/  IMAD.MOV R9, RZ, RZ, -R9 ;  /* 0x000000ffff097224 */ /* 0x000fc800078e0a09 */
[----:B------:R-:W-:Y:S01]  /*dc00*/  IMAD R25, R0, R9, R25 ;  /* 0x0000000900197224 */ /* 0x000fe200078e0219 */
[----:B------:R-:W-:Y:S09]  /*dc10*/  BRA `(.L_x_253) ;  /* 0x0000000000107947 */ /* 0x000ff20003800000 */
.L_x_248:
[----:B------:R-:W-:Y:S01]  /*dc20*/  IMAD.MOV.U32 R24, RZ, RZ, R5 ;  /* 0x000000ffff187224 */ /* 0x000fe200078e0005 */
[----:B------:R-:W-:Y:S01]  /*dc30*/  ULDC UR45, c[0x0][0xc3c] ;  /* 0x00030f00002d7ab9 */ /* 0x000fe20000000800 */
[----:B------:R-:W-:Y:S01]  /*dc40*/  IMAD.MOV.U32 R25, RZ, RZ, RZ ;  /* 0x000000ffff197224 */ /* 0x000fe200078e00ff */
[----:B------:R-:W-:-:S06]  /*dc50*/  UMOV UR36, URZ ;  /* 0x0000003f00247c82 */ /* 0x000fcc0008000000 */
.L_x_253:
[----:B------:R-:W0:Y:S01]  /*dc60*/  S2R R0, SR_TID.X ;  /* 0x0000000000007919 */ /* 0x000e220000002100 */
[----:B------:R-:W-:Y:S02]  /*dc70*/  IMAD.U32 R6, RZ, RZ, UR36 ;  /* 0x00000024ff067e24 */ /* 0x000fe4000f8e00ff */
[----:B------:R-:W-:Y:S01]  /*dc80*/  IMAD.U32 R7, RZ, RZ, UR45 ;  /* 0x0000002dff077e24 */ /* 0x000fe2000f8e00ff */
[----:B------:R-:W-:Y:S01]  /*dc90*/  BAR.SYNC.DEFER_BLOCKING 0x4, 0x200 ;  /* 0x0108000000007b1d */ /* 0x000fe20000010000 */
[----:B------:R-:W-:Y:S02]  /*dca0*/  IMAD.MOV.U32 R4, RZ, RZ, R24 ;  /* 0x000000ffff047224 */ /* 0x000fe400078e0018 */
[----:B------:R-:W-:Y:S01]  /*dcb0*/  IMAD.MOV.U32 R5, RZ, RZ, R25 ;  /* 0x000000ffff057224 */ /* 0x000fe200078e0019 */
[----:B0-----:R-:W-:-:S04]  /*dcc0*/  LOP3.LUT R0, R0, 0x1f, RZ, 0xc0, !PT ;  /* 0x0000001f00007812 */ /* 0x001fc800078ec0ff */
[----:B------:R-:W-:-:S13]  /*dcd0*/  ISETP.NE.AND P0, PT, R0, RZ, PT ;  /* 0x000000ff0000720c */ /* 0x000fda0003f05270 */
[----:B------:R-:W0:Y:S01]  /*dce0*/  @!P0 S2R R3, SR_CgaCtaId ;  /* 0x0000000000038919 */ /* 0x000e220000008800 */
[----:B------:R-:W-:-:S04]  /*dcf0*/  @!P0 MOV R0, 0x400 ;  /* 0x0000040000008802 */ /* 0x000fc80000000f00 */
[----:B0-----:R-:W-:-:S05]  /*dd00*/  @!P0 LEA R17, R3, R0, 0x18 ;  /* 0x0000000003118211 */ /* 0x001fca00078ec0ff */
[----:B------:R0:W-:Y:S01]  /*dd10*/  @!P0 STS.128 [R17+0x19cd0], R4 ;  /* 0x019cd00411008388 */ /* 0x0001e20000000c00 */
[----:B------:R-:W-:Y:S06]  /*dd20*/  BAR.ARV 0x5, 0x200 ;  /* 0x0148000000007b1d */ /* 0x000fec0000002000 */
.L_x_246:
[----:B------:R-:W-:Y:S02]  /*dd30*/  ULDC UR4, c[0x0][0xc3c] ;  /* 0x00030f0000047ab9 */ /* 0x000fe40000000800 */
[----:B------:R-:W-:-:S06]  /*dd40*/  UISETP.GE.AND UP0, UPT, UR45, UR4, UPT ;  /* 0x000000042d00728c */ /* 0x000fcc000bf06270 */
[----:B------:R-:W-:-:S13]  /*dd50*/  PLOP3.LUT P0, PT, PT, PT, UP0, 0x80, 0x0 ;  /* 0x000000000000781c */ /* 0x000fda0003f0f008 */
[----:B------:R-:W-:Y:S05]  /*dd60*/  @!P0 BRA `(.L_x_254) ;  /* 0xffffffc000448947 */ /* 0x000fea000383ffff */
.L_x_181:
[----:B------:R-:W2:Y:S01]  /*dd70*/  LDL.LU R0, [R1+0x8] ;  /* 0x0000080001007983 */ /* 0x000ea20000300800 */
[----:B------:R-:W-:Y:S01]  /*dd80*/  BSSY B0, `(.L_x_255) ;  /* 0x000000b000007945 */ /* 0x000fe20003800000 */
[----:B0-----:R-:W0:Y:S01]  /*dd90*/  S2R R5, SR_CgaCtaId ;  /* 0x0000000000057919 */ /* 0x001e220000008800 */
[----:B--2---:R-:W-:-:S05]  /*dda0*/  VIADD R0, R0, 0x1 ;  /* 0x0000000100007836 */ /* 0x004fca0000000000 */
[----:B------:R-:W-:-:S04]  /*ddb0*/  LEA.HI R2, R0, R0, RZ, 0x1 ;  /* 0x0000000000027211 */ /* 0x000fc800078f08ff */
[----:B------:R-:W-:Y:S02]  /*ddc0*/  LOP3.LUT R3, R2, 0xfffffffe, RZ, 0xc0, !PT ;  /* 0xfffffffe02037812 */ /* 0x000fe400078ec0ff */
[----:B------:R-:W-:-:S03]  /*ddd0*/  MOV R2, 0x400 ;  /* 0x0000040000027802 */ /* 0x000fc60000000f00 */
[----:B------:R-:W-:Y:S01]  /*dde0*/  IMAD.IADD R0, R0, 0x1, -R3 ;  /* 0x0000000100007824 */ /* 0x000fe200078e0a03 */
[----:B0-----:R-:W-:-:S04]  /*ddf0*/  LEA R7, R5, R2, 0x18 ;  /* 0x0000000205077211 */ /* 0x001fc800078ec0ff */
[----:B------:R-:W-:-:S04]  /*de00*/  SHF.L.U32 R0, R0, 0x1f, RZ ;  /* 0x0000001f00007819 */ /* 0x000fc800000006ff */
[----:B------:R-:W0:Y:S02]  /*de10*/  SYNCS.PHASECHK.TRANS64.TRYWAIT P0, [R7+URZ+0x19c20], R0 ;  /* 0x019c2000070075a7 */ /* 0x000e24000800017f */
[----:B0-----:R-:W-:Y:S05]  /*de20*/  @!P0 BRA `(.L_x_256) ;  /* 0x0000000c00188947 */ /* 0x001fea0003800000 */
.L_x_293:
[----:B------:R-:W-:Y:S05]  /*de30*/  BSYNC B0 ;  /* 0x0000000000007941 */ /* 0x000fea0003800000 */
.L_x_255:
[----:B------:R-:W-:-:S03]  /*de40*/  UMOV UR4, 0xffffffff ;  /* 0xffffffff00047882 */ /* 0x000fc60000000000 */
[----:B------:R-:W-:Y:S05]  /*de50*/  BRA.DIV UR4, `(.L_x_257) ;  /* 0x0000000e04207947 */ /* 0x000fea000b800000 */
[----:B0-----:R-:W0:Y:S02]  /*de60*/  S2R R0, SR_TID.X ;  /* 0x0000000000007919 */ /* 0x001e240000002100 */
[----:B0-----:R-:W-:-:S04]  /*de70*/  SHF.R.U32.HI R0, RZ, 0x5, R0 ;  /* 0x00000005ff007819 */ /* 0x001fc80000011600 */
[----:B------:R-:W-:-:S05]  /*de80*/  LOP3.LUT R0, R0, 0x3, RZ, 0xc0, !PT ;  /* 0x0000000300007812 */ /* 0x000fca00078ec0ff */
[----:B-1----:R0:W1:Y:S02]  /*de90*/  SHFL.IDX PT, R14, R0, RZ, 0x1f ;  /* 0x00001fff000e7589 */ /* 0x00206400000e0000 */
.L_x_296:
[----:B-1----:R-:W-:Y:S01]  /*dea0*/  ISETP.NE.AND P0, PT, R14, RZ, PT ;  /* 0x000000ff0e00720c */ /* 0x002fe20003f05270 */
[----:B------:R-:W-:-:S12]  /*deb0*/  BSSY B0, `(.L_x_258) ;  /* 0x000002b000007945 */ /* 0x000fd80003800000 */
[----:B------:R-:W-:Y:S05]  /*dec0*/  @P0 BRA `(.L_x_259) ;  /* 0x0000000000a40947 */ /* 0x000fea0003800000 */
[----:B------:R-:W-:-:S03]  /*ded0*/  UMOV UR4, 0xffffffff ;  /* 0xffffffff00047882 */ /* 0x000fc60000000000 */
[----:B------:R-:W-:Y:S05]  /*dee0*/  BRA.DIV UR4, `(.L_x_260) ;  /* 0x0000000e04307947 */ /* 0x000fea000b800000 */
[----:B------:R-:W-:-:S13]  /*def0*/  ELECT P6, URZ, PT ;  /* 0x00000000003f782f */ /* 0x000fda00038c0000 */
.L_x_299:
[----:B------:R-:W-:Y:S05]  /*df00*/  @!P6 BRA `(.L_x_259) ;  /* 0x000000000094e947 */ /* 0x000fea0003800000 */
[----:B------:R-:W-:-:S06]  /*df10*/  ULOP3.LUT UR4, UR42, 0x2, URZ, 0xfc, !UPT ;  /* 0x000000022a047892 */ /* 0x000fcc000f8efc3f */
[----:B0-----:R-:W-:-:S05]  /*df20*/  IMAD.U32 R0, RZ, RZ, UR4 ;  /* 0x00000004ff007e24 */ /* 0x001fca000f8e00ff */
[----:B------:R-:W-:-:S13]  /*df30*/  ISETP.NE.AND P0, PT, R0, 0x3, PT ;  /* 0x000000030000780c */ /* 0x000fda0003f05270 */
[----:B------:R-:W-:Y:S05]  /*df40*/  @!P0 BRA `(.L_x_261) ;  /* 0x0000000000048947 */ /* 0x000fea0003800000 */
[----:B------:R-:W-:Y:S01]  /*df50*/  BPT.TRAP 0x1 ;  /* 0x000000040000795c */ /* 0x000fe20000300000 */
.L_x_261:
        /* <DEDUP_REMOVED lines=12> */
.L_x_300:
[----:B------:R-:W1:Y:S02]  /*e020*/  SYNCS.PHASECHK.TRANS64.TRYWAIT P1, [R3+URZ], R0 ;  /* 0x00000000030075a7 */ /* 0x000e64000802017f */
[----:B-1----:R-:W-:Y:S05]  /*e030*/  @!P1 BRA `(.L_x_263) ;  /* 0x0000000c00109947 */ /* 0x002fea0003800000 */
.L_x_301:
[----:B------:R-:W-:Y:S05]  /*e040*/  @!P0 BRA `(.L_x_264) ;  /* 0x0000000000048947 */ /* 0x000fea0003800000 */
[----:B------:R-:W-:Y:S01]  /*e050*/  BPT.TRAP 0x1 ;  /* 0x000000040000795c */ /* 0x000fe20000300000 */
.L_x_264:
[----:B-1----:R-:W-:-:S04]  /*e060*/  IMAD R3, R18, 0x8, R7 ;  /* 0x0000000812037824 */ /* 0x002fc800078e0207 */
[----:B------:R-:W1:Y:S02]  /*e070*/  SYNCS.PHASECHK.TRANS64.TRYWAIT P1, [R3+URZ+0x19c60], R4 ;  /* 0x019c6004030075a7 */ /* 0x000e64000802017f */
[----:B-1----:R-:W-:Y:S05]  /*e080*/  @!P1 BRA `(.L_x_265) ;  /* 0x0000000c00109947 */ /* 0x002fea0003800000 */
.L_x_302:
[----:B------:R-:W-:Y:S05]  /*e090*/  @!P0 BRA `(.L_x_266) ;  /* 0x0000000000048947 */ /* 0x000fea0003800000 */
[----:B------:R-:W-:Y:S01]  /*e0a0*/  BPT.TRAP 0x1 ;  /* 0x000000040000795c */ /* 0x000fe20000300000 */
.L_x_266:
[----:B0-----:R-:W-:-:S04]  /*e0b0*/  IMAD R5, R6, 0x8, R7 ;  /* 0x0000000806057824 */ /* 0x001fc800078e0207 */
[----:B------:R-:W0:Y:S02]  /*e0c0*/  SYNCS.PHASECHK.TRANS64.TRYWAIT P1, [R5+URZ+0x19c60], R0 ;  /* 0x019c6000050075a7 */ /* 0x000e24000802017f */
[----:B0-----:R-:W-:Y:S05]  /*e0d0*/  @!P1 BRA `(.L_x_267) ;  /* 0x0000000c00109947 */ /* 0x001fea0003800000 */
.L_x_303:
[----:B------:R-:W-:Y:S05]  /*e0e0*/  @!P0 BRA `(.L_x_268) ;  /* 0x0000000000048947 */ /* 0x000fea0003800000 */
[----:B------:R-:W-:Y:S01]  /*e0f0*/  BPT.TRAP 0x1 ;  /* 0x000000040000795c */ /* 0x000fe20000300000 */
.L_x_268:
[----:B------:R-:W2:Y:S02]  /*e100*/  SYNCS.PHASECHK.TRANS64.TRYWAIT P0, [R3+URZ+0x19c80], R4 ;  /* 0x019c8004030075a7 */ /* 0x000ea4000800017f */
[----:B--2---:R-:W-:Y:S05]  /*e110*/  @!P0 BRA `(.L_x_269) ;  /* 0x0000000c00148947 */ /* 0x004fea0003800000 */
.L_x_270:
[----:B---3--:R3:W4:Y:S02]  /*e120*/  SYNCS.PHASECHK.TRANS64.TRYWAIT P0, [R5+URZ+0x19c80], R0 ;  /* 0x019c8000050075a7 */ /* 0x008724000800017f */
[----:B----4-:R-:W-:Y:S05]  /*e130*/  @!P0 NANOSLEEP.SYNCS 0x989680 ;  /* 0x009896800000895d */ /* 0x010fea0003900000 */
[----:B------:R-:W4:Y:S02]  /*e140*/  @!P0 SYNCS.PHASECHK.TRANS64 P0, [R5+URZ+0x19c80], R0 ;  /* 0x019c8000050085a7 */ /* 0x000f24000800007f */
[----:B----4-:R-:W-:Y:S05]  /*e150*/  @!P0 BRA `(.L_x_270) ;  /* 0xfffffffc00f08947 */ /* 0x010fea000383ffff */
.L_x_259:
[----:B------:R-:W-:Y:S05]  /*e160*/  BSYNC B0 ;  /* 0x0000000000007941 */ /* 0x000fea0003800000 */
.L_x_258:
[----:B------:R-:W-:Y:S05]  /*e170*/  EXIT ;  /* 0x000000000000794d */ /* 0x000fea0003800000 */
.L_x_139:
[----:B0-----:R0:W1:Y:S02]  /*e180*/  SYNCS.PHASECHK.TRANS64.TRYWAIT P1, [R2+URZ+0x19c00], R11 ;  /* 0x019c000b020075a7 */ /* 0x001064000802017f */
[----:B-1----:R-:W-:Y:S05]  /*e190*/  @!P1 NANOSLEEP.SYNCS 0x989680 ;  /* 0x009896800000995d */ /* 0x002fea0003900000 */
[----:B------:R-:W1:Y:S02]  /*e1a0*/  @!P1 SYNCS.PHASECHK.TRANS64 P1, [R2+URZ+0x19c00], R11 ;  /* 0x019c000b020095a7 */ /* 0x000e64000802007f */
[----:B-1----:R-:W-:Y:S05]  /*e1b0*/  @!P1 BRA `(.L_x_139) ;  /* 0xfffffffc00f09947 */ /* 0x002fea000383ffff */
[----:B------:R-:W-:Y:S05]  /*e1c0*/  BRA `(.L_x_271) ;  /* 0xffffff3400b87947 */ /* 0x000fea000383ffff */
.L_x_143:
[----:B--2---:R2:W3:Y:S02]  /*e1d0*/  SYNCS.PHASECHK.TRANS64.TRYWAIT P1, [R4+URZ+0x19c30], R5 ;  /* 0x019c3005040075a7 */ /* 0x0044e4000802017f */
[----:B---3--:R-:W-:Y:S05]  /*e1e0*/  @!P1 NANOSLEEP.SYNCS 0x989680 ;  /* 0x009896800000995d */ /* 0x008fea0003900000 */
[----:B------:R-:W3:Y:S02]  /*e1f0*/  @!P1 SYNCS.PHASECHK.TRANS64 P1, [R4+URZ+0x19c30], R5 ;  /* 0x019c3005040095a7 */ /* 0x000ee4000802007f */
[----:B---3--:R-:W-:Y:S05]  /*e200*/  @!P1 BRA `(.L_x_143) ;  /* 0xfffffffc00f09947 */ /* 0x008fea000383ffff */
[----:B------:R-:W-:Y:S05]  /*e210*/  BRA `(.L_x_142) ;  /* 0xffffff3400e07947 */ /* 0x000fea000383ffff */
.L_x_148:
[----:B-1----:R1:W2:Y:S02]  /*e220*/  SYNCS.PHASECHK.TRANS64.TRYWAIT P1, [R6+URZ+0x19c30], R9 ;  /* 0x019c3009060075a7 */ /* 0x0022a4000802017f */
[----:B--2---:R-:W-:Y:S05]  /*e230*/  @!P1 NANOSLEEP.SYNCS 0x989680 ;  /* 0x009896800000995d */ /* 0x004fea0003900000 */
[----:B------:R-:W2:Y:S02]  /*e240*/  @!P1 SYNCS.PHASECHK.TRANS64 P1, [R6+URZ+0x19c30], R9 ;  /* 0x019c3009060095a7 */ /* 0x000ea4000802007f */
[----:B--2---:R-:W-:Y:S05]  /*e250*/  @!P1 BRA `(.L_x_148) ;  /* 0xfffffffc00f09947 */ /* 0x004fea000383ffff */
[----:B------:R-:W-:Y:S05]  /*e260*/  BRA `(.L_x_147) ;  /* 0xffffff6000247947 */ /* 0x000fea000383ffff */
.L_x_152:
[----:B-1----:R-:W-:-:S04]  /*e270*/  IMAD.U32 R10, RZ, RZ, UR11 ;  /* 0x0000000bff0a7e24 */ /* 0x002fc8000f8e00ff */
[----:B------:R1:W2:Y:S03]  /*e280*/  SYNCS.PHASECHK.TRANS64.TRYWAIT P1, [R10+URZ+0x19c50], R9 ;  /* 0x019c50090a0075a7 */ /* 0x0002a6000802017f */
[----:B--2---:R-:W-:Y:S05]  /*e290*/  @!P1 NANOSLEEP.SYNCS 0x989680 ;  /* 0x009896800000995d */ /* 0x004fea0003900000 */
[----:B------:R-:W2:Y:S02]  /*e2a0*/  @!P1 SYNCS.PHASECHK.TRANS64 P1, [R10+URZ+0x19c50], R9 ;  /* 0x019c50090a0095a7 */ /* 0x000ea4000802007f */
[----:B--2---:R-:W-:Y:S05]  /*e2b0*/  @!P1 BRA `(.L_x_152) ;  /* 0xfffffffc00ec9947 */ /* 0x004fea000383ffff */
[----:B------:R-:W-:Y:S05]  /*e2c0*/  BRA `(.L_x_151) ;  /* 0xffffff6000787947 */ /* 0x000fea000383ffff */
.L_x_158:
[----:B-1----:R1:W2:Y:S02]  /*e2d0*/  SYNCS.PHASECHK.TRANS64.TRYWAIT P1, [R15+URZ+0x19c50], R0 ;  /* 0x019c50000f0075a7 */ /* 0x0022a4000802017f */
[----:B--2---:R-:W-:Y:S05]  /*e2e0*/  @!P1 NANOSLEEP.SYNCS 0x989680 ;  /* 0x009896800000995d */ /* 0x004fea0003900000 */
[----:B------:R-:W2:Y:S02]  /*e2f0*/  @!P1 SYNCS.PHASECHK.TRANS64 P1, [R15+URZ+0x19c50], R0 ;  /* 0x019c50000f0095a7 */ /* 0x000ea4000802007f */
[----:B--2---:R-:W-:Y:S05]  /*e300*/  @!P1 BRA `(.L_x_158) ;  /* 0xfffffffc00f09947 */ /* 0x004fea000383ffff */
[----:B------:R-:W-:Y:S05]  /*e310*/  BRA `(.L_x_157) ;  /* 0xffffff8000d87947 */ /* 0x000fea000383ffff */
.L_x_196:
[----:B------:R-:W-:Y:S02]  /*e320*/  IMAD.MOV.U32 R13, RZ, RZ, R20 ;  /* 0x000000ffff0d7224 */ /* 0x000fe400078e0014 */
[----:B------:R-:W-:Y:S02]  /*e330*/  IMAD.MOV.U32 R12, RZ, RZ, RZ ;  /* 0x000000ffff0c7224 */ /* 0x000fe400078e00ff */
[----:B------:R-:W-:Y:S02]  /*e340*/  IMAD.MOV.U32 R11, RZ, RZ, 0x1f ;  /* 0x0000001fff0b7424 */ /* 0x000fe400078e00ff */
[----:B------:R-:W-:-:S07]  /*e350*/  IMAD.MOV.U32 R15, RZ, RZ, -0x1 ;  /* 0xffffffffff0f7424 */ /* 0x000fce00078e00ff */
[----:B------:R-:W-:Y:S05]  /*e360*/  WARPSYNC.COLLECTIVE R15, `(.L_x_272) ;  /* 0x000000000f087348 */ /* 0x000fea0003c00000 */
[----:B------:R0:W1:Y:S02]  /*e370*/  SHFL.IDX P6, R14, R13, R12, R11 ;  /* 0x0000000c0d0e7389 */ /* 0x00006400000c000b */
[----:B01----:R-:W-:Y:S01]  /*e380*/  ENDCOLLECTIVE ;  /* 0x000000000000791b */ /* 0x003fe20003800000 */
.L_x_272:
[----:B------:R-:W-:Y:S05]  /*e390*/  BRA `(.L_x_273) ;  /* 0xffffffc800087947 */ /* 0x000fea000383ffff */
.L_x_198:
[----:B------:R-:W-:Y:S01]  /*e3a0*/  BSSY B0, `(.L_x_274) ;  /* 0x0000006000007945 */ /* 0x000fe20003800000 */
[----:B------:R-:W-:-:S07]  /*e3b0*/  IMAD.MOV.U32 R15, RZ, RZ, -0x1 ;  /* 0xffffffffff0f7424 */ /* 0x000fce00078e00ff */
[----:B0-----:R-:W-:Y:S05]  /*e3c0*/  WARPSYNC.COLLECTIVE R15, `(.L_x_275) ;  /* 0x000000000f0c7348 */ /* 0x001fea0003c00000 */
[----:B------:R-:W-:Y:S02]  /*e3d0*/  ELECT P6, UR62, PT ;  /* 0x00000000003e782f */ /* 0x000fe400038c0000 */
[----:B------:R-:W-:Y:S01]  /*e3e0*/  MOV R14, UR62 ;  /* 0x0000003e000e7c02 */ /* 0x000fe20008000f00 */
[----:B0-----:R-:W-:Y:S10]  /*e3f0*/  ENDCOLLECTIVE ;  /* 0x000000000000791b */ /* 0x001ff40003800000 */
.L_x_275:
[----:B------:R-:W-:Y:S05]  /*e400*/  BSYNC B0 ;  /* 0x0000000000007941 */ /* 0x000fea0003800000 */
.L_x_274:
[----:B------:R-:W-:Y:S05]  /*e410*/  BRA `(.L_x_276) ;  /* 0xffffffc800107947 */ /* 0x000fea000383ffff */
.L_x_200:
[----:B-1----:R1:W2:Y:S02]  /*e420*/  SYNCS.PHASECHK.TRANS64.TRYWAIT P0, [R2+URZ+0x19c80], R3 ;  /* 0x019c8003020075a7 */ /* 0x0022a4000800017f */
[----:B--2---:R-:W-:Y:S05]  /*e430*/  @!P0 NANOSLEEP.SYNCS 0x989680 ;  /* 0x009896800000895d */ /* 0x004fea0003900000 */
[----:B------:R-:W2:Y:S02]  /*e440*/  @!P0 SYNCS.PHASECHK.TRANS64 P0, [R2+URZ+0x19c80], R3 ;  /* 0x019c8003020085a7 */ /* 0x000ea4000800007f */
[----:B--2---:R-:W-:Y:S05]  /*e450*/  @!P0 BRA `(.L_x_200) ;  /* 0xfffffffc00f08947 */ /* 0x004fea000383ffff */
[----:B------:R-:W-:Y:S05]  /*e460*/  BRA `(.L_x_277) ;  /* 0xffffffc8006c7947 */ /* 0x000fea000383ffff */
.L_x_202:
[----:B--2---:R2:W3:Y:S02]  /*e470*/  SYNCS.PHASECHK.TRANS64.TRYWAIT P0, [R2+URZ+0x19c40], R3 ;  /* 0x019c4003020075a7 */ /* 0x0044e4000800017f */
[----:B---3--:R-:W-:Y:S05]  /*e480*/  @!P0 NANOSLEEP.SYNCS 0x989680 ;  /* 0x009896800000895d */ /* 0x008fea0003900000 */
[----:B------:R-:W3:Y:S02]  /*e490*/  @!P0 SYNCS.PHASECHK.TRANS64 P0, [R2+URZ+0x19c40], R3 ;  /* 0x019c4003020085a7 */ /* 0x000ee4000800007f */
[----:B---3--:R-:W-:Y:S05]  /*e4a0*/  @!P0 BRA `(.L_x_202) ;  /* 0xfffffffc00f08947 */ /* 0x008fea000383ffff */
[----:B------:R-:W-:Y:S05]  /*e4b0*/  BRA `(.L_x_278) ;  /* 0xffffffc800f07947 */ /* 0x000fea000383ffff */
.L_x_206:
[----:B------:R-:W-:Y:S02]  /*e4c0*/  IMAD.MOV.U32 R13, RZ, RZ, R4 ;  /* 0x000000ffff0d7224 */ /* 0x000fe400078e0004 */
[----:B------:R-:W-:Y:S02]  /*e4d0*/  IMAD.MOV.U32 R12, RZ, RZ, RZ ;  /* 0x000000ffff0c7224 */ /* 0x000fe400078e00ff */
[----:B------:R-:W-:Y:S02]  /*e4e0*/  IMAD.MOV.U32 R11, RZ, RZ, 0x1e1f ;  /* 0x00001e1fff0b7424 */ /* 0x000fe400078e00ff */
[----:B------:R-:W-:Y:S02]  /*e4f0*/  IMAD.MOV.U32 R15, RZ, RZ, -0x1 ;  /* 0xffffffffff0f7424 */ /* 0x000fe400078e00ff */
[----:B------:R-:W-:Y:S02]  /*e500*/  IMAD R27, R27, R7, RZ ;  /* 0x000000071b1b7224 */ /* 0x000fe400078e02ff */
[----:B------:R-:W-:-:S07]  /*e510*/  IMAD R25, R25, 0xc0, R8 ;  /* 0x000000c019197824 */ /* 0x000fce00078e0208 */
[----:B-----5:R-:W-:Y:S05]  /*e520*/  WARPSYNC.COLLECTIVE R15, `(.L_x_279) ;  /* 0x000000000f087348 */ /* 0x020fea0003c00000 */
[----:B------:R0:W1:Y:S02]  /*e530*/  SHFL.IDX P6, R14, R13, R12, R11 ;  /* 0x0000000c0d0e7389 */ /* 0x00006400000c000b */
[----:B01---5:R-:W-:Y:S01]  /*e540*/  ENDCOLLECTIVE ;  /* 0x000000000000791b */ /* 0x023fe20003800000 */
.L_x_279:
[----:B------:R-:W-:Y:S01]  /*e550*/  ISETP.GE.AND P4, PT, R25, R27, PT ;  /* 0x0000001b1900720c */ /* 0x000fe20003f86270 */
[----:B------:R-:W-:Y:S02]  /*e560*/  IMAD.MOV.U32 R13, RZ, RZ, R0 ;  /* 0x000000ffff0d7224 */ /* 0x000fe400078e0000 */
[----:B------:R-:W-:-:S10]  /*e570*/  IMAD.MOV.U32 R2, RZ, RZ, R14 ;  /* 0x000000ffff027224 */ /* 0x000fd400078e000e */
[----:B------:R-:W-:Y:S05]  /*e580*/  WARPSYNC.COLLECTIVE R15, `(.L_x_280) ;  /* 0x000000000f087348 */ /* 0x000fea0003c00000 */
[----:B------:R0:W1:Y:S02]  /*e590*/  SHFL.IDX P6, R14, R13, R12, R11 ;  /* 0x0000000c0d0e7389 */ /* 0x00006400000c000b */
[----:B01----:R-:W-:Y:S01]  /*e5a0*/  ENDCOLLECTIVE ;  /* 0x000000000000791b */ /* 0x003fe20003800000 */
.L_x_280:
[----:B------:R-:W-:Y:S02]  /*e5b0*/  IMAD.MOV.U32 R13, RZ, RZ, R4 ;  /* 0x000000ffff0d7224 */ /* 0x000fe400078e0004 */
[----:B------:R-:W-:Y:S02]  /*e5c0*/  IMAD.MOV.U32 R12, RZ, RZ, 0x1 ;  /* 0x00000001ff0c7424 */ /* 0x000fe400078e00ff */
[----:B------:R-:W-:-:S07]  /*e5d0*/  IMAD.MOV.U32 R3, RZ, RZ, R14 ;  /* 0x000000ffff037224 */ /* 0x000fce00078e000e */
[----:B------:R-:W-:Y:S05]  /*e5e0*/  WARPSYNC.COLLECTIVE R15, `(.L_x_281) ;  /* 0x000000000f087348 */ /* 0x000fea0003c00000 */
[----:B------:R0:W1:Y:S02]  /*e5f0*/  SHFL.IDX P6, R14, R13, R12, R11 ;  /* 0x0000000c0d0e7389 */ /* 0x00006400000c000b */
[----:B01----:R-:W-:Y:S01]  /*e600*/  ENDCOLLECTIVE ;  /* 0x000000000000791b */ /* 0x003fe20003800000 */
.L_x_281:
[----:B------:R-:W-:-:S05]  /*e610*/  @!P4 IADD3 R7, P3, R10, R3, RZ ;  /* 0x000000030a07c210 */ /* 0x000fca0007f7e0ff */
[----:B------:R-:W-:Y:S02]  /*e620*/  @!P4 IMAD.X R3, RZ, RZ, R2, P3 ;  /* 0x000000ffff03c224 */ /* 0x000fe400018e0602 */
[----:B------:R-:W-:Y:S02]  /*e630*/  @!P4 IMAD.MOV.U32 R2, RZ, RZ, R7 ;  /* 0x000000ffff02c224 */ /* 0x000fe400078e0007 */
[----:B------:R-:W-:-:S03]  /*e640*/  IMAD.MOV.U32 R13, RZ, RZ, R0 ;  /* 0x000000ffff0d7224 */ /* 0x000fc600078e0000 */
[----:B------:R-:W-:Y:S01]  /*e650*/  @!PT LDS RZ, [RZ] ;  /* 0x00000000fffff984 */ /* 0x000fe20000000800 */
[----:B------:R-:W-:Y:S01]  /*e660*/  @!PT LDS RZ, [RZ] ;  /* 0x00000000fffff984 */ /* 0x000fe20000000800 */
[----:B------:R-:W-:Y:S01]  /*e670*/  @!PT LDS RZ, [RZ] ;  /* 0x00000000fffff984 */ /* 0x000fe20000000800 */
[----:B------:R0:W-:Y:S01]  /*e680*/  @!P4 LDGSTS.E.BYPASS.LTC128B.128 [R9+0xf000], desc[UR52][R2.64], !P2 ;  /* 0x0f0000000209cfae */ /* 0x0001e2000d101d74 */
[----:B------:R-:W-:-:S03]  /*e690*/  VIADD R0, R25, 0x40 ;  /* 0x0000004019007836 */ /* 0x000fc60000000000 */
[----:B------:R0:W-:Y:S04]  /*e6a0*/  @!P4 LDGSTS.E.BYPASS.LTC128B.128 [R9+0x10800], desc[UR52][R2.64+0x20], !P1 ;  /* 0x108000200209cfae */ /* 0x0001e8000c901d74 */
[----:B------:R0:W-:Y:S01]  /*e6b0*/  @!P4 LDGSTS.E.BYPASS.LTC128B.128 [R9+0x12000], desc[UR52][R2.64+0x40], !P0 ;  /* 0x120000400209cfae */ /* 0x0001e2000c101d74 */
[----:B------:R-:W-:Y:S01]  /*e6c0*/  IMAD.MOV.U32 R4, RZ, RZ, R14 ;  /* 0x000000ffff047224 */ /* 0x000fe200078e000e */
[----:B------:R-:W-:-:S13]  /*e6d0*/  ISETP.GE.AND P4, PT, R0, R27, PT ;  /* 0x0000001b0000720c */ /* 0x000fda0003f86270 */
[----:B0-----:R-:W-:Y:S05]  /*e6e0*/  WARPSYNC.COLLECTIVE R15, `(.L_x_282) ;  /* 0x000000000f087348 */ /* 0x001fea0003c00000 */
[----:B------:R1:W2:Y:S02]  /*e6f0*/  SHFL.IDX P6, R14, R13, R12, R11 ;  /* 0x0000000c0d0e7389 */ /* 0x0002a400000c000b */
[----:B012---:R-:W-:Y:S01]  /*e700*/  ENDCOLLECTIVE ;  /* 0x000000000000791b */ /* 0x007fe20003800000 */
.L_x_282:
[----:B------:R-:W-:Y:S02]  /*e710*/  IMAD.MOV.U32 R13, RZ, RZ, R6 ;  /* 0x000000ffff0d7224 */ /* 0x000fe400078e0006 */
[----:B------:R-:W-:Y:S01]  /*e720*/  IMAD.MOV.U32 R12, RZ, RZ, RZ ;  /* 0x000000ffff0c7224 */ /* 0x000fe200078e00ff */
[----:B------:R-:W-:-:S05]  /*e730*/  @!P4 IADD3 R14, P3, R10, R14, RZ ;  /* 0x0000000e0a0ec210 */ /* 0x000fca0007f7e0ff */
[----:B------:R-:W-:-:S08]  /*e740*/  @!P4 IMAD.MOV.U32 R2, RZ, RZ, R14 ;  /* 0x000000ffff02c224 */ /* 0x000fd000078e000e */
[----:B------:R-:W-:Y:S05]  /*e750*/  WARPSYNC.COLLECTIVE R15, `(.L_x_283) ;  /* 0x000000000f087348 */ /* 0x000fea0003c00000 */
[----:B------:R0:W1:Y:S02]  /*e760*/  SHFL.IDX P6, R14, R13, R12, R11 ;  /* 0x0000000c0d0e7389 */ /* 0x00006400000c000b */
[----:B01----:R-:W-:Y:S01]  /*e770*/  ENDCOLLECTIVE ;  /* 0x000000000000791b */ /* 0x003fe20003800000 */
.L_x_283:
[----:B------:R-:W-:-:S04]  /*e780*/  @!P4 IMAD.X R7, RZ, RZ, R4, P3 ;  /* 0x000000ffff07c224 */ /* 0x000fc800018e0604 */
[----:B------:R-:W-:-:S05]  /*e790*/  @!P4 IMAD.MOV.U32 R3, RZ, RZ, R7 ;  /* 0x000000ffff03c224 */ /* 0x000fca00078e0007 */
[----:B------:R-:W-:Y:S01]  /*e7a0*/  @!PT LDS RZ, [RZ] ;  /* 0x00000000fffff984 */ /* 0x000fe20000000800 */
[----:B------:R-:W-:Y:S01]  /*e7b0*/  @!PT LDS RZ, [RZ] ;  /* 0x00000000fffff984 */ /* 0x000fe20000000800 */
[----:B------:R-:W-:Y:S01]  /*e7c0*/  @!PT LDS RZ, [RZ] ;  /* 0x00000000fffff984 */ /* 0x000fe20000000800 */
[----:B------:R0:W-:Y:S01]  /*e7d0*/  @!P4 LDGSTS.E.BYPASS.LTC128B.128 [R9+0xf800], desc[UR52][R2.64], !P2 ;  /* 0x0f8000000209cfae */ /* 0x0001e2000d101d74 */
[----:B------:R-:W-:-:S03]  /*e7e0*/  IMAD.MOV.U32 R13, RZ, RZ, R5 ;  /* 0x000000ffff0d7224 */ /* 0x000fc600078e0005 */
[----:B------:R0:W-:Y:S04]  /*e7f0*/  @!P4 LDGSTS.E.BYPASS.LTC128B.128 [R9+0x11000], desc[UR52][R2.64+0x20], !P1 ;  /* 0x110000200209cfae */ /* 0x0001e8000c901d74 */
[----:B------:R0:W-:Y:S01]  /*e800*/  @!P4 LDGSTS.E.BYPASS.LTC128B.128 [R9+0x12800], desc[UR52][R2.64+0x40], !P0 ;  /* 0x128000400209cfae */ /* 0x0001e2000c101d74 */
[----:B------:R-:W-:-:S07]  /*e810*/  IMAD.MOV.U32 R6, RZ, RZ, R14 ;  /* 0x000000ffff067224 */ /* 0x000fce00078e000e */
[----:B0-----:R-:W-:Y:S05]  /*e820*/  WARPSYNC.COLLECTIVE R15, `(.L_x_284) ;  /* 0x000000000f087348 */ /* 0x001fea0003c00000 */
[----:B------:R1:W2:Y:S02]  /*e830*/  SHFL.IDX P6, R14, R13, R12, R11 ;  /* 0x0000000c0d0e7389 */ /* 0x0002a400000c000b */
[----:B012---:R-:W-:Y:S01]  /*e840*/  ENDCOLLECTIVE ;  /* 0x000000000000791b */ /* 0x007fe20003800000 */
.L_x_284:
[----:B------:R-:W-:Y:S05]  /*e850*/  BRA `(.L_x_285) ;  /* 0xffffffd000c47947 */ /* 0x000fea000383ffff */
.L_x_211:
[----:B0-----:R0:W2:Y:S02]  /*e860*/  SYNCS.PHASECHK.TRANS64.TRYWAIT P0, [R17+URZ+0x19c20], R0 ;  /* 0x019c2000110075a7 */ /* 0x0010a4000800017f */
[----:B--2---:R-:W-:Y:S05]  /*e870*/  @!P0 NANOSLEEP.SYNCS 0x989680 ;  /* 0x009896800000895d */ /* 0x004fea0003900000 */
[----:B------:R-:W2:Y:S02]  /*e880*/  @!P0 SYNCS.PHASECHK.TRANS64 P0, [R17+URZ+0x19c20], R0 ;  /* 0x019c2000110085a7 */ /* 0x000ea4000800007f */
[----:B--2---:R-:W-:Y:S05]  /*e890*/  @!P0 BRA `(.L_x_211) ;  /* 0xfffffffc00f08947 */ /* 0x004fea000383ffff */
[----:B------:R-:W-:Y:S05]  /*e8a0*/  BRA `(.L_x_286) ;  /* 0xffffffd400347947 */ /* 0x000fea000383ffff */
.L_x_217:
[----:B0-----:R0:W2:Y:S02]  /*e8b0*/  SYNCS.PHASECHK.TRANS64.TRYWAIT P0, [R4+URZ+0x19c80], R2 ;  /* 0x019c8002040075a7 */ /* 0x0010a4000800017f */
[----:B--2---:R-:W-:Y:S05]  /*e8c0*/  @!P0 NANOSLEEP.SYNCS 0x989680 ;  /* 0x009896800000895d */ /* 0x004fea0003900000 */
[----:B------:R-:W2:Y:S02]  /*e8d0*/  @!P0 SYNCS.PHASECHK.TRANS64 P0, [R4+URZ+0x19c80], R2 ;  /* 0x019c8002040085a7 */ /* 0x000ea4000800007f */
[----:B--2---:R-:W-:Y:S05]  /*e8e0*/  @!P0 BRA `(.L_x_217) ;  /* 0xfffffffc00f08947 */ /* 0x004fea000383ffff */
[----:B------:R-:W-:Y:S05]  /*e8f0*/  BRA `(.L_x_287) ;  /* 0xffffffd400dc7947 */ /* 0x000fea000383ffff */
.L_x_224:
[----:B--2---:R2:W3:Y:S02]  /*e900*/  SYNCS.PHASECHK.TRANS64.TRYWAIT P0, [R4+URZ+0x19c40], R2 ;  /* 0x019c4002040075a7 */ /* 0x0044e4000800017f */
[----:B---3--:R-:W-:Y:S05]  /*e910*/  @!P0 NANOSLEEP.SYNCS 0x989680 ;  /* 0x009896800000895d */ /* 0x008fea0003900000 */
[----:B------:R-:W3:Y:S02]  /*e920*/  @!P0 SYNCS.PHASECHK.TRANS64 P0, [R4+URZ+0x19c40], R2 ;  /* 0x019c4002040085a7 */ /* 0x000ee4000800007f */
[----:B---3--:R-:W-:Y:S05]  /*e930*/  @!P0 BRA `(.L_x_224) ;  /* 0xfffffffc00f08947 */ /* 0x008fea000383ffff */
[----:B------:R-:W-:Y:S05]  /*e940*/  BRA `(.L_x_288) ;  /* 0xffffffd800d47947 */ /* 0x000fea000383ffff */
.L_x_232:
[----:B0-----:R0:W2:Y:S02]  /*e950*/  SYNCS.PHASECHK.TRANS64.TRYWAIT P0, [R3+URZ+0x19c70], R2 ;  /* 0x019c7002030075a7 */ /* 0x0010a4000800017f */
[----:B--2---:R-:W-:Y:S05]  /*e960*/  @!P0 NANOSLEEP.SYNCS 0x989680 ;  /* 0x009896800000895d */ /* 0x004fea0003900000 */
[----:B------:R-:W2:Y:S02]  /*e970*/  @!P0 SYNCS.PHASECHK.TRANS64 P0, [R3+URZ+0x19c70], R2 ;  /* 0x019c7002030085a7 */ /* 0x000ea4000800007f */
[----:B--2---:R-:W-:Y:S05]  /*e980*/  @!P0 BRA `(.L_x_232) ;  /* 0xfffffffc00f08947 */ /* 0x004fea000383ffff */
[----:B------:R-:W-:Y:S05]  /*e990*/  BRA `(.L_x_289) ;  /* 0xffffffdc00e87947 */ /* 0x000fea000383ffff */
.L_x_234:
[----:B0-----:R0:W2:Y:S02]  /*e9a0*/  SYNCS.PHASECHK.TRANS64.TRYWAIT P0, [R3+URZ+0x19c60], R2 ;  /* 0x019c6002030075a7 */ /* 0x0010a4000800017f */
[----:B--2---:R-:W-:Y:S05]  /*e9b0*/  @!P0 NANOSLEEP.SYNCS 0x989680 ;  /* 0x009896800000895d */ /* 0x004fea0003900000 */
[----:B------:R-:W2:Y:S02]  /*e9c0*/  @!P0 SYNCS.PHASECHK.TRANS64 P0, [R3+URZ+0x19c60], R2 ;  /* 0x019c6002030085a7 */ /* 0x000ea4000800007f */
[----:B--2---:R-:W-:Y:S05]  /*e9d0*/  @!P0 BRA `(.L_x_234) ;  /* 0xfffffffc00f08947 */ /* 0x004fea000383ffff */
[----:B------:R-:W-:Y:S05]  /*e9e0*/  BRA `(.L_x_290) ;  /* 0xffffffdc00f07947 */ /* 0x000fea000383ffff */
.L_x_241:
[----:B0-----:R0:W2:Y:S02]  /*e9f0*/  SYNCS.PHASECHK.TRANS64.TRYWAIT P1, [R3+URZ+0x19c70], R0 ;  /* 0x019c7000030075a7 */ /* 0x0010a4000802017f */
[----:B--2---:R-:W-:Y:S05]  /*ea00*/  @!P1 NANOSLEEP.SYNCS 0x989680 ;  /* 0x009896800000995d */ /* 0x004fea0003900000 */
[----:B------:R-:W2:Y:S02]  /*ea10*/  @!P1 SYNCS.PHASECHK.TRANS64 P1, [R3+URZ+0x19c70], R0 ;  /* 0x019c7000030095a7 */ /* 0x000ea4000802007f */
[----:B--2---:R-:W-:Y:S05]  /*ea20*/  @!P1 BRA `(.L_x_241) ;  /* 0xfffffffc00f09947 */ /* 0x004fea000383ffff */
[----:B------:R-:W-:Y:S05]  /*ea30*/  BRA `(.L_x_291) ;  /* 0xffffffe400547947 */ /* 0x000fea000383ffff */
.L_x_243:
[----:B0-----:R0:W2:Y:S02]  /*ea40*/  SYNCS.PHASECHK.TRANS64.TRYWAIT P1, [R3+URZ+0x19c60], R0 ;  /* 0x019c6000030075a7 */ /* 0x0010a4000802017f */
[----:B--2---:R-:W-:Y:S05]  /*ea50*/  @!P1 NANOSLEEP.SYNCS 0x989680 ;  /* 0x009896800000995d */ /* 0x004fea0003900000 */
[----:B------:R-:W2:Y:S02]  /*ea60*/  @!P1 SYNCS.PHASECHK.TRANS64 P1, [R3+URZ+0x19c60], R0 ;  /* 0x019c6000030095a7 */ /* 0x000ea4000802007f */
[----:B--2---:R-:W-:Y:S05]  /*ea70*/  @!P1 BRA `(.L_x_243) ;  /* 0xfffffffc00f09947 */ /* 0x004fea000383ffff */
[----:B------:R-:W-:Y:S05]  /*ea80*/  BRA `(.L_x_292) ;  /* 0xffffffe400587947 */ /* 0x000fea000383ffff */
.L_x_256:
[----:B0-----:R0:W2:Y:S02]  /*ea90*/  SYNCS.PHASECHK.TRANS64.TRYWAIT P0, [R7+URZ+0x19c20], R0 ;  /* 0x019c2000070075a7 */ /* 0x0010a4000800017f */
[----:B--2---:R-:W-:Y:S05]  /*eaa0*/  @!P0 NANOSLEEP.SYNCS 0x989680 ;  /* 0x009896800000895d */ /* 0x004fea0003900000 */
[----:B------:R-:W2:Y:S02]  /*eab0*/  @!P0 SYNCS.PHASECHK.TRANS64 P0, [R7+URZ+0x19c20], R0 ;  /* 0x019c2000070085a7 */ /* 0x000ea4000800007f */
[----:B--2---:R-:W-:Y:S05]  /*eac0*/  @!P0 BRA `(.L_x_256) ;  /* 0xfffffffc00f08947 */ /* 0x004fea000383ffff */
[----:B------:R-:W-:Y:S05]  /*ead0*/  BRA `(.L_x_293) ;  /* 0xfffffff000d47947 */ /* 0x000fea000383ffff */
.L_x_257:
[----:B------:R-:W2:Y:S01]  /*eae0*/  S2R R2, SR_TID.X ;  /* 0x0000000000027919 */ /* 0x000ea20000002100 */
[----:B------:R-:W-:Y:S01]  /*eaf0*/  BSSY B0, `(.L_x_294) ;  /* 0x000000a000007945 */ /* 0x000fe20003800000 */
[----:B------:R-:W-:Y:S02]  /*eb00*/  IMAD.MOV.U32 R12, RZ, RZ, RZ ;  /* 0x000000ffff0c7224 */ /* 0x000fe400078e00ff */
[----:B------:R-:W-:Y:S02]  /*eb10*/  IMAD.MOV.U32 R11, RZ, RZ, 0x1f ;  /* 0x0000001fff0b7424 */ /* 0x000fe400078e00ff */
[----:B------:R-:W-:Y:S01]  /*eb20*/  IMAD.MOV.U32 R15, RZ, RZ, -0x1 ;  /* 0xffffffffff0f7424 */ /* 0x000fe200078e00ff */
[----:B--2---:R-:W-:-:S04]  /*eb30*/  SHF.R.U32.HI R2, RZ, 0x5, R2 ;  /* 0x00000005ff027819 */ /* 0x004fc80000011602 */
[----:B------:R-:W-:-:S05]  /*eb40*/  LOP3.LUT R2, R2, 0x3, RZ, 0xc0, !PT ;  /* 0x0000000302027812 */ /* 0x000fca00078ec0ff */
[----:B------:R-:W-:-:S07]  /*eb50*/  IMAD.MOV.U32 R13, RZ, RZ, R2 ;  /* 0x000000ffff0d7224 */ /* 0x000fce00078e0002 */
[----:B01----:R-:W-:Y:S05]  /*eb60*/  WARPSYNC.COLLECTIVE R15, `(.L_x_295) ;  /* 0x000000000f087348 */ /* 0x003fea0003c00000 */
[----:B-1----:R1:W2:Y:S02]  /*eb70*/  SHFL.IDX P6, R14, R13, R12, R11 ;  /* 0x0000000c0d0e7389 */ /* 0x0022a400000c000b */
[----:B012---:R-:W-:Y:S01]  /*eb80*/  ENDCOLLECTIVE ;  /* 0x000000000000791b */ /* 0x007fe20003800000 */
.L_x_295:
[----:B------:R-:W-:Y:S05]  /*eb90*/  BSYNC B0 ;  /* 0x0000000000007941 */ /* 0x000fea0003800000 */
.L_x_294:
[----:B------:R-:W-:Y:S05]  /*eba0*/  BRA `(.L_x_296) ;  /* 0xfffffff000bc7947 */ /* 0x000fea000383ffff */
.L_x_260:
[----:B------:R-:W-:Y:S01]  /*ebb0*/  BSSY B1, `(.L_x_297) ;  /* 0x0000006000017945 */ /* 0x000fe20003800000 */
[----:B------:R-:W-:-:S07]  /*ebc0*/  IMAD.MOV.U32 R15, RZ, RZ, -0x1 ;  /* 0xffffffffff0f7424 */ /* 0x000fce00078e00ff */
[----:B0-----:R-:W-:Y:S05]  /*ebd0*/  WARPSYNC.COLLECTIVE R15, `(.L_x_298) ;  /* 0x000000000f0c7348 */ /* 0x001fea0003c00000 */
[----:B------:R-:W-:Y:S02]  /*ebe0*/  ELECT P6, UR62, PT ;  /* 0x00000000003e782f */ /* 0x000fe400038c0000 */
[----:B------:R-:W-:Y:S01]  /*ebf0*/  MOV R14, UR62 ;  /* 0x0000003e000e7c02 */ /* 0x000fe20008000f00 */
[----:B0-----:R-:W-:Y:S10]  /*ec00*/  ENDCOLLECTIVE ;  /* 0x000000000000791b */ /* 0x001ff40003800000 */
.L_x_298:
[----:B------:R-:W-:Y:S05]  /*ec10*/  BSYNC B1 ;  /* 0x0000000000017941 */ /* 0x000fea0003800000 */
.L_x_297:
[----:B------:R-:W-:Y:S05]  /*ec20*/  BRA `(.L_x_299) ;  /* 0xfffffff000b47947 */ /* 0x000fea000383ffff */
.L_x_262:
[----:B0-----:R0:W1:Y:S02]  /*ec30*/  SYNCS.PHASECHK.TRANS64.TRYWAIT P1, [R5+URZ], R4 ;  /* 0x00000004050075a7 */ /* 0x001064000802017f */
[----:B-1----:R-:W-:Y:S05]  /*ec40*/  @!P1 NANOSLEEP.SYNCS 0x989680 ;  /* 0x009896800000995d */ /* 0x002fea0003900000 */
[----:B------:R-:W1:Y:S02]  /*ec50*/  @!P1 SYNCS.PHASECHK.TRANS64 P1, [R5+URZ], R4 ;  /* 0x00000004050095a7 */ /* 0x000e64000802007f */
[----:B-1----:R-:W-:Y:S05]  /*ec60*/  @!P1 BRA `(.L_x_262) ;  /* 0xfffffffc00f09947 */ /* 0x002fea000383ffff */
[----:B------:R-:W-:Y:S05]  /*ec70*/  BRA `(.L_x_300) ;  /* 0xfffffff000e87947 */ /* 0x000fea000383ffff */
.L_x_263:
[----:B-1----:R1:W2:Y:S02]  /*ec80*/  SYNCS.PHASECHK.TRANS64.TRYWAIT P1, [R3+URZ], R0 ;  /* 0x00000000030075a7 */ /* 0x0022a4000802017f */
[----:B--2---:R-:W-:Y:S05]  /*ec90*/  @!P1 NANOSLEEP.SYNCS 0x989680 ;  /* 0x009896800000995d */ /* 0x004fea0003900000 */
[----:B------:R-:W2:Y:S02]  /*eca0*/  @!P1 SYNCS.PHASECHK.TRANS64 P1, [R3+URZ], R0 ;  /* 0x00000000030095a7 */ /* 0x000ea4000802007f */
[----:B--2---:R-:W-:Y:S05]  /*ecb0*/  @!P1 BRA `(.L_x_263) ;  /* 0xfffffffc00f09947 */ /* 0x004fea000383ffff */
[----:B------:R-:W-:Y:S05]  /*ecc0*/  BRA `(.L_x_301) ;  /* 0xfffffff000dc7947 */ /* 0x000fea000383ffff */
.L_x_265:
[----:B-1----:R1:W2:Y:S02]  /*ecd0*/  SYNCS.PHASECHK.TRANS64.TRYWAIT P1, [R3+URZ+0x19c60], R4 ;  /* 0x019c6004030075a7 */ /* 0x0022a4000802017f */
[----:B--2---:R-:W-:Y:S05]  /*ece0*/  @!P1 NANOSLEEP.SYNCS 0x989680 ;  /* 0x009896800000995d */ /* 0x004fea0003900000 */
[----:B------:R-:W2:Y:S02]  /*ecf0*/  @!P1 SYNCS.PHASECHK.TRANS64 P1, [R3+URZ+0x19c60], R4 ;  /* 0x019c6004030095a7 */ /* 0x000ea4000802007f */
[----:B--2---:R-:W-:Y:S05]  /*ed00*/  @!P1 BRA `(.L_x_265) ;  /* 0xfffffffc00f09947 */ /* 0x004fea000383ffff */
[----:B------:R-:W-:Y:S05]  /*ed10*/  BRA `(.L_x_302) ;  /* 0xfffffff000dc7947 */ /* 0x000fea000383ffff */
.L_x_267:
[----:B0-----:R0:W2:Y:S02]  /*ed20*/  SYNCS.PHASECHK.TRANS64.TRYWAIT P1, [R5+URZ+0x19c60], R0 ;  /* 0x019c6000050075a7 */ /* 0x0010a4000802017f */
[----:B--2---:R-:W-:Y:S05]  /*ed30*/  @!P1 NANOSLEEP.SYNCS 0x989680 ;  /* 0x009896800000995d */ /* 0x004fea0003900000 */
[----:B------:R-:W2:Y:S02]  /*ed40*/  @!P1 SYNCS.PHASECHK.TRANS64 P1, [R5+URZ+0x19c60], R0 ;  /* 0x019c6000050095a7 */ /* 0x000ea4000802007f */
[----:B--2---:R-:W-:Y:S05]  /*ed50*/  @!P1 BRA `(.L_x_267) ;  /* 0xfffffffc00f09947 */ /* 0x004fea000383ffff */
[----:B------:R-:W-:Y:S05]  /*ed60*/  BRA `(.L_x_303) ;  /* 0xfffffff000dc7947 */ /* 0x000fea000383ffff */
.L_x_269:
[----:B--2---:R2:W3:Y:S02]  /*ed70*/  SYNCS.PHASECHK.TRANS64.TRYWAIT P0, [R3+URZ+0x19c80], R4 ;  /* 0x019c8004030075a7 */ /* 0x0044e4000800017f */
[----:B---3--:R-:W-:Y:S05]  /*ed80*/  @!P0 NANOSLEEP.SYNCS 0x989680 ;  /* 0x009896800000895d */ /* 0x008fea0003900000 */
[----:B------:R-:W3:Y:S02]  /*ed90*/  @!P0 SYNCS.PHASECHK.TRANS64 P0, [R3+URZ+0x19c80], R4 ;  /* 0x019c8004030085a7 */ /* 0x000ee4000800007f */
[----:B---3--:R-:W-:Y:S05]  /*eda0*/  @!P0 BRA `(.L_x_269) ;  /* 0xfffffffc00f08947 */ /* 0x008fea000383ffff */
[----:B------:R-:W-:Y:S05]  /*edb0*/  BRA `(.L_x_270) ;  /* 0xfffffff000d87947 */ /* 0x000fea000383ffff */
.L_x_304:
        /* <DEDUP_REMOVED lines=12> */
.L_x_2299:


//--------------------- .text._ZN7cutlass13device_kernelIN5flash11enable_sm90INS1_16FlashAttnFwdSm90INS1_25CollectiveMainloopFwdSm90ILi2EN4cute5tupleIJNS5_1CILi1EEES8_S8_EEENS6_IJNS7_ILi192EEENS7_ILi128EEENS7_ILi96EEEEEELi96ENS_12float_e4m3_tEfNS_4arch4Sm90ELb0ELb0ELb1ELb1ELb0ELb1ELb0ELb1ELb1ELb1ELb0ELb0EEENS1_21CollectiveEpilogueFwdINS6_IJSA_SC_SB_EEES9_NS_10bfloat16_tESG_Li384ELb1ELb1ELb0ELb1EEENS1_36VarlenDynamicPersistentTileSchedulerILi192ELi128ELi384ELi128ELb0ELb1ELb1ELb0ELb1ELb1EEEEEEEEEvNT_6ParamsE --------------------------
	.section	.text._ZN7cutlass13device_kernelIN5flash11enable_sm90INS1_16FlashAttnFwdSm90INS1_25CollectiveMainloopFwdSm90ILi2EN4cute5tupleIJNS5_1CILi1EEES8_S8_EEENS6_IJNS7_ILi192EEENS7_ILi128EEENS7_ILi96EEEEEELi96ENS_12float_e4m3_tEfNS_4arch4Sm90ELb0ELb0ELb1ELb1ELb0ELb1ELb0ELb1ELb1ELb1ELb0ELb0EEENS1_21CollectiveEpilogueFwdINS6_IJSA_SC_SB_EEES9_NS_10bfloat16_tESG_Li384ELb1ELb1ELb0ELb1EEENS1_36VarlenDynamicPersistentTileSchedulerILi192ELi128ELi384ELi128ELb0ELb1ELb1ELb0ELb1ELb1EEEEEEEEEvNT_6ParamsE,"ax",@progbits
	.align	128
.text._ZN7cutlass13device_kernelIN5flash11enable_sm90INS1_16FlashAttnFwdSm90INS1_25CollectiveMainloopFwdSm90ILi2EN4cute5tupleIJNS5_1CILi1EEES8_S8_EEENS6_IJNS7_ILi192EEENS7_ILi128EEENS7_ILi96EEEEEELi96ENS_12float_e4m3_tEfNS_4arch4Sm90ELb0ELb0ELb1ELb1ELb0ELb1ELb0ELb1ELb1ELb1ELb0ELb0EEENS1_21CollectiveEpilogueFwdINS6_IJSA_SC_SB_EEES9_NS_10bfloat16_tESG_Li384ELb1ELb1ELb0ELb1EEENS1_36VarlenDynamicPersistentTileSchedulerILi192ELi128ELi384ELi128ELb0ELb1ELb1ELb0ELb1ELb1EEEEEEEEEvNT_6ParamsE:
        .type           _ZN7cutlass13device_kernelIN5flash11enable_sm90INS1_16FlashAttnFwdSm90INS1_25CollectiveMainloopFwdSm90ILi2EN4cute5tupleIJNS5_1CILi1EEES8_S8_EEENS6_IJNS7_ILi192EEENS7_ILi128EEENS7_ILi96EEEEEELi96ENS_12float_e4m3_tEfNS_4arch4Sm90ELb0ELb0ELb1ELb1ELb0ELb1ELb0ELb1ELb1ELb1ELb0ELb0EEENS1_21CollectiveEpilogueFwdINS6_IJSA_SC_SB_EEES9_NS_10bfloat16_tESG_Li384ELb1ELb1ELb0ELb1EEENS1_36VarlenDynamicPersistentTileSchedulerILi192ELi128ELi384ELi128ELb0ELb1ELb1ELb0ELb1ELb1EEEEEEEEEvNT_6ParamsE,@function
        .size           _ZN7cutlass13device_kernelIN5flash11enable_sm90INS1_16FlashAttnFwdSm90INS1_25CollectiveMainloopFwdSm90ILi2EN4cute5tupleIJNS5_1CILi1EEES8_S8_EEENS6_IJNS7_ILi192EEENS7_ILi128EEENS7_ILi96EEEEEELi96ENS_12float_e4m3_tEfNS_4arch4Sm90ELb0ELb0ELb1ELb1ELb0ELb1ELb0ELb1ELb1ELb1ELb0ELb0EEENS1_21CollectiveEpilogueFwdINS6_IJSA_SC_SB_EEES9_NS_10bfloat16_tESG_Li384ELb1ELb1ELb0ELb1EEENS1_36VarlenDynamicPersistentTileSchedulerILi192ELi128ELi384ELi128ELb0ELb1ELb1ELb0ELb1ELb1EEEEEEEEEvNT_6ParamsE,(.L_x_2300 - _ZN7cutlass13device_kernelIN5flash11enable_sm90INS1_16FlashAttnFwdSm90INS1_25CollectiveMainloopFwdSm90ILi2EN4cute5tupleIJNS5_1CILi1EEES8_S8_EEENS6_IJNS7_ILi192EEENS7_ILi128EEENS7_ILi96EEEEEELi96ENS_12float_e4m3_tEfNS_4arch4Sm90ELb0ELb0ELb1ELb1ELb0ELb1ELb0ELb1ELb1ELb1ELb0ELb0EEENS1_21CollectiveEpilogueFwdINS6_IJSA_SC_SB_EEES9_NS_10bfloat16_tESG_Li384ELb1ELb1ELb0ELb1EEENS1_36VarlenDynamicPersistentTileSchedulerILi192ELi128ELi384ELi128ELb0ELb1ELb1ELb0ELb1ELb1EEEEEEEEEvNT_6ParamsE)
        .other          _ZN7cutlass13device_kernelIN5flash11enable_sm90INS1_16FlashAttnFwdSm90INS1_25CollectiveMainloopFwdSm90ILi2EN4cute5tupleIJNS5_1CILi1EEES8_S8_EEENS6_IJNS7_ILi192EEENS7_ILi128EEENS7_ILi96EEEEEELi96ENS_12float_e4m3_tEfNS_4arch4Sm90ELb0ELb0ELb1ELb1ELb0ELb1ELb0ELb1ELb1ELb1ELb0ELb0EEENS1_21CollectiveEpilogueFwdINS6_IJSA_SC_SB_EEES9_NS_10bfloat16_tESG_Li384ELb1ELb1ELb0ELb1EEENS1_36VarlenDynamicPersistentTileSchedulerILi192ELi128ELi384ELi128ELb0ELb1ELb1ELb0ELb1ELb1EEEEEEEEEvNT_6ParamsE,@"STO_CUDA_ENTRY STV_DEFAULT"
_ZN7cutlass13device_kernelIN5flash11enable_sm90INS1_16FlashAttnFwdSm90INS1_25CollectiveMainloopFwdSm90ILi2EN4cute5tupleIJNS5_1CILi1EEES8_S8_EEENS6_IJNS7_ILi192EEENS7_ILi128EEENS7_ILi96EEEEEELi96ENS_12float_e4m3_tEfNS_4arch4Sm90ELb0ELb0ELb1ELb1ELb0ELb1ELb0ELb1ELb1ELb1ELb0ELb0EEENS1_21CollectiveEpilogueFwdINS6_IJSA_SC_SB_EEES9_NS_10bfloat16_tESG_Li384ELb1ELb1ELb0ELb1EEENS1_36VarlenDynamicPersistentTileSchedulerILi192ELi128ELi384ELi128ELb0ELb1ELb1ELb0ELb1ELb1EEEEEEEEEvNT_6ParamsE:
[----:B------:R-:W0:Y:S02]  /*0000*/  LDC R1, c[0x0][0x28] ;  /* 0x00000a00ff017b82 */ /* 0x000e240000000800 */
[----:B0-----:R-:W-:Y:S01]  /*0010*/  VIADD R1, R1, 0xffffff90 ;  /* 0xffffff9001017836 */ /* 0x001fe20000000000 */
[----:B------:R-:W0:Y:S01]  /*0020*/  S2R R3, SR_TID.X ;  /* 0x0000000000037919 */ /* 0x000e220000002100 */
[----:B------:R-:W-:Y:S01]  /*0030*/  ELECT P0, URZ, PT ;  /* 0x00000000003f782f */ /* 0x000fe20003800000 */
[----:B------:R-:W-:Y:S01]  /*0040*/  BSSY B0, `(.L_x_305) ;  /* 0x0000014000007945 */ /* 0x000fe20003800000 */
[--C-:B0-----:R-:W-:Y:S02]  /*0050*/  SHF.R.U32.HI R0, RZ, 0x5, R3.reuse ;  /* 0x00000005ff007819 */ /* 0x101fe40000011603 */
[----:B------:R-:W-:-:S03]  /*0060*/  SHF.R.U32.HI R3, RZ, 0x7, R3 ;  /* 0x00000007ff037819 */ /* 0x000fc60000011603 */
[----:B------:R-:W0:Y:S02]  /*0070*/  SHFL.IDX PT, R2, R0, RZ, 0x1f ;  /* 0x00001fff00027589 */ /* 0x000e2400000e0000 */
[----:B0-----:R-:W-:-:S13]  /*0080*/  ISETP.EQ.AND P0, PT, R2, RZ, P0 ;  /* 0x000000ff0200720c */ /* 0x001fda0000702270 */
[----:B------:R-:W-:Y:S05]  /*0090*/  @!P0 BRA `(.L_x_306) ;  /* 0x0000000000388947 */ /* 0x000fea0003800000 */
[----:B------:R-:W-:Y:S02]  /*00a0*/  ULDC.64 UR4, c[0x0][0x198] ;  /* 0x0000660000047ab9 */ /* 0x000fe40000000a00 */
[----:B------:R-:W-:Y:S02]  /*00b0*/  UIADD3 UR6, UP0, UR4, 0x370, URZ ;  /* 0x0000037004067890 */ /* 0x000fe4000ff1e03f */
[----:B------:R-:W-:Y:S02]  /*00c0*/  UIADD3 UR8, UP1, UR4, 0x470, URZ ;  /* 0x0000047004087890 */ /* 0x000fe4000ff3e03f */
[----:B------:R-:W-:Y:S02]  /*00d0*/  UIADD3 UR10, UP2, UR4, 0x570, URZ ;  /* 0x00000570040a7890 */ /* 0x000fe4000ff5e03f */
[----:B------:R-:W-:Y:S02]  /*00e0*/  UIADD3 UR4, UP3, UR4, 0x670, URZ ;  /* 0x0000067004047890 */ /* 0x000fe4000ff7e03f */
[----:B------:R-:W-:-:S02]  /*00f0*/  UIADD3.X UR7, URZ, UR5, URZ, UP0, !UPT ;  /* 0x000000053f077290 */ /* 0x000fc400087fe43f */
[----:B------:R-:W-:Y:S02]  /*0100*/  UIADD3.X UR9, URZ, UR5, URZ, UP1, !UPT ;  /* 0x000000053f097290 */ /* 0x000fe40008ffe43f */
[----:B------:R-:W-:Y:S02]  /*0110*/  UIADD3.X UR11, URZ, UR5, URZ, UP2, !UPT ;  /* 0x000000053f0b7290 */ /* 0x000fe400097fe43f */
[----:B------:R-:W-:-:S03]  /*0120*/  UIADD3.X UR5, URZ, UR5, URZ, UP3, !UPT ;  /* 0x000000053f057290 */ /* 0x000fc60009ffe43f */
[----:B------:R0:W-:Y:S02]  /*0130*/  UTMACCTL.PF [UR6] ;  /* 0x00000000060079b9 */ /* 0x0001e40008040000 */
[----:B------:R0:W-:Y:S02]  /*0140*/  UTMACCTL.PF [UR8] ;  /* 0x00000000080079b9 */ /* 0x0001e40008040000 */
[----:B------:R0:W-:Y:S02]  /*0150*/  UTMACCTL.PF [UR10] ;  /* 0x000000000a0079b9 */ /* 0x0001e40008040000 */
[----:B------:R0:W-:Y:S02]  /*0160*/  UTMACCTL.PF [UR4] ;  /* 0x00000000040079b9 */ /* 0x0001e40008040000 */
[----:B0-----:R-:W-:Y:S01]  /*0170*/  NOP ;  /* 0x0000000000007918 */ /* 0x001fe20000000000 */
.L_x_306:
[----:B------:R-:W-:Y:S05]  /*0180*/  BSYNC B0 ;  /* 0x0000000000007941 */ /* 0x000fea0003800000 */
.L_x_305:
        /* <DEDUP_REMOVED lines=41> */
.L_x_307:
        /* <DEDUP_REMOVED lines=22> */
.L_x_308:
        /* <DEDUP_REMOVED lines=18> */
.L_x_309:
        /* <DEDUP_REMOVED lines=22> */
.L_x_310:
        /* <DEDUP_REMOVED lines=22> */
.L_x_311:
[----:B------:R-:W-:Y:S01]  /*0960*/  PLOP3.LUT P0, PT, PT, PT, UP0, 0x80, 0x0 ;  /* 0x000000000000781c */ /* 0x000fe20003f0f008 */
[----:B------:R-:W-:Y:S01]  /*0970*/  UMOV UR37, 0x1 ;  /* 0x0000000100257882 */ /* 0x000fe20000000000 */
[----:B------:R-:W-:Y:S01]  /*0980*/  NOP ;  /* 0x0000000000007918 */ /* 0x000fe20000000000 */
[----:B------:R-:W-:Y:S01]  /*0990*/  USEL UR37, UR37, 0x2, !UP0 ;  /* 0x0000000225257887 */ /* 0x000fe2000c000000 */
[----:B------:R-:W-:Y:S01]  /*09a0*/  BSSY B8, `(.L_x_312) ;  /* 0x0001878000087945 */ /* 0x000fe20003800000 */
[----:B------:R-:W-:Y:S01]  /*09b0*/  ULDC.64 UR42, c[0x0][0x208] ;  /* 0x00008200002a7ab9 */ /* 0x000fe20000000a00 */
[----:B012-4-:R-:W-:Y:S07]  /*09c0*/  BAR.SYNC.DEFER_BLOCKING 0x0 ;  /* 0x0000000000007b1d */ /* 0x017fee0000010000 */
[----:B------:R-:W-:Y:S05]  /*09d0*/  @!P0 BRA `(.L_x_313) ;  /* 0x0000012000508947 */ /* 0x000fea0003800000 */
.L_x_314:
[----:B------:R-:W-:-:S08]  /*09e0*/  NOP ;  /* 0x0000000000007918 */ /* 0x000fd00000000000 */
[----:B------:R-:W0:Y:S02]  /*09f0*/  USETMAXREG.TRY_ALLOC.CTAPOOL UP0, 0xa0 ;  /* 0x000000a0000079c8 */ /* 0x000e240008000600 */
[----:B0-----:R-:W-:-:S13]  /*0a00*/  PLOP3.LUT P0, PT, PT, PT, UP0, 0x80, 0x0 ;  /* 0x000000000000781c */ /* 0x001fda0003f0f008 */
[----:B------:R-:W-:Y:S05]  /*0a10*/  @!P0 BRA `(.L_x_314) ;  /* 0xfffffffc00f08947 */ /* 0x000fea000383ffff */
[----:B------:R-:W0:Y:S08]  /*0a20*/  S2UR UR4, SR_CgaCtaId ;  /* 0x00000000000479c3 */ /* 0x000e300000008800 */
[----:B------:R-:W-:Y:S06]  /*0a30*/  BAR.ARV 0x8, 0x200 ;  /* 0x0208000000007b1d */ /* 0x000fec0000002000 */
[----:B------:R-:W-:-:S02]  /*0a40*/  MOV R16, 0x400 ;  /* 0x0000040000107802 */ /* 0x000fc40000000f00 */
[----:B------:R-:W-:Y:S01]  /*0a50*/  BAR.SYNC.DEFER_BLOCKING 0x5, 0x200 ;  /* 0x0148000000007b1d */ /* 0x000fe20000010000 */
[----:B0-----:R-:W-:-:S05]  /*0a60*/  IMAD.U32 R0, RZ, RZ, UR4 ;  /* 0x00000004ff007e24 */ /* 0x001fca000f8e00ff */
[----:B------:R-:W-:Y:S01]  /*0a70*/  ULDC UR4, c[0x0][0xc3c] ;  /* 0x00030f0000047ab9 */ /* 0x000fe20000000800 */
[----:B------:R-:W-:Y:S01]  /*0a80*/  LEA R16, R0, R16, 0x18 ;  /* 0x0000001000107211 */ /* 0x000fe200078ec0ff */
[----:B------:R-:W-:Y:S04]  /*0a90*/  STL [R1+0x18], R0 ;  /* 0x0000180001007387 */ /* 0x000fe80000100800 */
[----:B------:R-:W0:Y:S01]  /*0aa0*/  LDS.128 R8, [R16+0x19cd0] ;  /* 0x019cd00010087984 */ /* 0x000e220000000c00 */
[----:B------:R-:W-:Y:S06]  /*0ab0*/  BAR.ARV 0x4, 0x200 ;  /* 0x0108000000007b1d */ /* 0x000fec0000002000 */
[----:B0-----:R-:W-:-:S13]  /*0ac0*/  ISETP.GE.AND P0, PT, R11, UR4, PT ;  /* 0x000000040b007c0c */ /* 0x001fda000bf06270 */
[----:B------:R-:W-:Y:S05]  /*0ad0*/  @P0 BRA `(.L_x_315) ;  /* 0x0000018400900947 */ /* 0x000fea0003800000 */
[----:B------:R-:W0:Y:S01]  /*0ae0*/  S2R R0, SR_TID.X ;  /* 0x0000000000007919 */ /* 0x000e220000002100 */
[----:B------:R-:W-:Y:S01]  /*0af0*/  IMAD.MOV.U32 R23, RZ, RZ, RZ ;  /* 0x000000ffff177224 */ /* 0x000fe200078e00ff */
[----:B------:R-:W-:Y:S01]  /*0b00*/  CS2R R154, SRZ ;  /* 0x00000000009a7805 */ /* 0x000fe2000001ff00 */
[----:B------:R-:W-:Y:S01]  /*0b10*/  ULOP3.LUT UR36, UR37, 0x1, URZ, 0xfc, !UPT ;  /* 0x0000000125247892 */ /* 0x000fe2000f8efc3f */
[----:B0-----:R-:W-:-:S05]  /*0b20*/  VIADD R24, R0, 0xffffff80 ;  /* 0xffffff8000187836 */ /* 0x001fca0000000000 */
[----:B------:R-:W-:Y:S02]  /*0b30*/  SHF.R.S32.HI R0, RZ, 0x1f, R24 ;  /* 0x0000001fff007819 */ /* 0x000fe40000011418 */
[-C--:B------:R-:W-:Y:S02]  /*0b40*/  LEA.HI R6, R24, R24.reuse, RZ, 0x1 ;  /* 0x0000001818067211 */ /* 0x080fe400078f08ff */
[CC--:B------:R-:W-:Y:S02]  /*0b50*/  LEA.HI R2, R0.reuse, R24.reuse, RZ, 0x5 ;  /* 0x0000001800027211 */ /* 0x0c0fe400078f28ff */
[----:B------:R-:W-:Y:S02]  /*0b60*/  LEA.HI R3, R0, R24, RZ, 0x4 ;  /* 0x0000001800037211 */ /* 0x000fe400078f20ff */
[----:B------:R-:W-:Y:S01]  /*0b70*/  LOP3.LUT R7, R6, 0xfffffffe, RZ, 0xc0, !PT ;  /* 0xfffffffe06077812 */ /* 0x000fe200078ec0ff */
[----:B------:R-:W-:Y:S01]  /*0b80*/  IMAD.SHL.U32 R4, R2, 0x10, RZ ;  /* 0x0000001002047824 */ /* 0x000fe200078e00ff */
[----:B------:R-:W-:-:S02]  /*0b90*/  LOP3.LUT R2, R3, 0x7fffff0, RZ, 0xc0, !PT ;  /* 0x07fffff003027812 */ /* 0x000fc400078ec0ff */
[----:B------:R-:W-:Y:S01]  /*0ba0*/  SHF.R.S32.HI R22, RZ, 0x1, R6 ;  /* 0x00000001ff167819 */ /* 0x000fe20000011406 */
[----:B------:R-:W-:Y:S01]  /*0bb0*/  IMAD.IADD R18, R24, 0x1, -R7 ;  /* 0x0000000118127824 */ /* 0x000fe200078e0a07 */
[----:B------:R-:W-:Y:S01]  /*0bc0*/  LOP3.LUT R5, R4, 0xfffffe00, RZ, 0xc0, !PT ;  /* 0xfffffe0004057812 */ /* 0x000fe200078ec0ff */
[----:B------:R-:W-:Y:S01]  /*0bd0*/  IMAD.IADD R4, R24, 0x1, -R2 ;  /* 0x0000000118047824 */ /* 0x000fe200078e0a02 */
[----:B------:R-:W-:Y:S01]  /*0be0*/  LEA.HI R2, R0, R24, RZ, 0x7 ;  /* 0x0000001800027211 */ /* 0x000fe200078f38ff */
[----:B------:R-:W-:Y:S01]  /*0bf0*/  IMAD.SHL.U32 R152, R18, 0x8, RZ ;  /* 0x0000000812987824 */ /* 0x000fe200078e00ff */
[----:B------:R-:W-:Y:S01]  /*0c00*/  SHF.R.S32.HI R13, RZ, 0x1f, R6 ;  /* 0x0000001fff0d7819 */ /* 0x000fe20000011406 */
[----:B------:R-:W-:Y:S01]  /*0c10*/  IMAD R4, R4, 0x20, R5 ;  /* 0x0000002004047824 */ /* 0x000fe200078e0205 */
[----:B------:R-:W-:Y:S01]  /*0c20*/  LOP3.LUT R6, R2, 0xffffff80, RZ, 0xc0, !PT ;  /* 0xffffff8002067812 */ /* 0x000fe200078ec0ff */
[C---:B------:R-:W-:Y:S01]  /*0c30*/  VIADD R21, R152.reuse, 0x20 ;  /* 0x0000002098157836 */ /* 0x040fe20000000000 */
[----:B------:R-:W-:Y:S01]  /*0c40*/  SHF.R.S32.HI R20, RZ, 0x7, R2 ;  /* 0x00000007ff147819 */ /* 0x000fe20000011402 */
[----:B------:R-:W-:Y:S01]  /*0c50*/  VIADD R157, R152, 0x10 ;  /* 0x00000010989d7836 */ /* 0x000fe20000000000 */
[----:B------:R-:W-:Y:S01]  /*0c60*/  SHF.R.S32.HI R2, RZ, 0x4, R3 ;  /* 0x00000004ff027819 */ /* 0x000fe20000011403 */
[----:B------:R-:W-:Y:S01]  /*0c70*/  IMAD.IADD R17, R24, 0x1, -R6 ;  /* 0x0000000118117824 */ /* 0x000fe200078e0a06 */
[----:B------:R-:W-:Y:S01]  /*0c80*/  LEA.HI R13, R13, R22, RZ, 0x2 ;  /* 0x000000160d0d7211 */ /* 0x000fe200078f10ff */
[----:B------:R-:W-:Y:S01]  /*0c90*/  IMAD.IADD R12, R152, 0x1, R21 ;  /* 0x00000001980c7824 */ /* 0x000fe200078e0215 */
[----:B------:R-:W-:Y:S01]  /*0ca0*/  LEA.HI R3, R3, R2, RZ, 0x1 ;  /* 0x0000000203037211 */ /* 0x000fe200078f08ff */
[----:B------:R-:W-:Y:S01]  /*0cb0*/  STL [R1+0x10], R21 ;  /* 0x0000101501007387 */ /* 0x000fe20000100800 */
[----:B------:R-:W-:Y:S01]  /*0cc0*/  SHF.R.S32.HI R6, RZ, 0x1f, R17 ;  /* 0x0000001fff067819 */ /* 0x000fe20000011411 */
[----:B------:R-:W-:Y:S01]  /*0cd0*/  IMAD.SHL.U32 R18, R18, 0x10, RZ ;  /* 0x0000001012127824 */ /* 0x000fe200078e00ff */
[----:B------:R-:W-:-:S02]  /*0ce0*/  LOP3.LUT R13, R13, 0x7fffffc, RZ, 0xc0, !PT ;  /* 0x07fffffc0d0d7812 */ /* 0x000fc400078ec0ff */
[----:B------:R-:W-:Y:S02]  /*0cf0*/  LEA.HI R7, R6, R17, RZ, 0x2 ;  /* 0x0000001106077211 */ /* 0x000fe400078f10ff */
[----:B------:R-:W-:Y:S02]  /*0d00*/  LOP3.LUT R3, R3, 0x1ffffffe, RZ, 0xc0, !PT ;  /* 0x1ffffffe03037812 */ /* 0x000fe400078ec0ff */
[--C-:B------:R-:W-:Y:S02]  /*0d10*/  SHF.R.S32.HI R8, RZ, 0x2, R7.reuse ;  /* 0x00000002ff087819 */ /* 0x100fe40000011407 */
[----:B------:R-:W-:Y:S01]  /*0d20*/  SHF.R.S32.HI R15, RZ, 0x1f, R7 ;  /* 0x0000001fff0f7819 */ /* 0x000fe20000011407 */
[----:B------:R-:W-:Y:S01]  /*0d30*/  IMAD.IADD R3, R2, 0x1, -R3 ;  /* 0x0000000102037824 */ /* 0x000fe200078e0a03 */
[----:B------:R-:W-:Y:S02]  /*0d40*/  IADD3 R13, R22, -R13, RZ ;  /* 0x8000000d160d7210 */ /* 0x000fe40007ffe0ff */
[----:B------:R-:W-:Y:S01]  /*0d50*/  LEA.HI R5, R0, R24, RZ, 0x3 ;  /* 0x0000001800057211 */ /* 0x000fe200078f18ff */
[----:B------:R-:W-:Y:S01]  /*0d60*/  IMAD R3, R3, 0x8, R4 ;  /* 0x0000000803037824 */ /* 0x000fe200078e0204 */
[----:B------:R-:W-:Y:S01]  /*0d70*/  LEA.HI R15, R15, R8, RZ, 0x3 ;  /* 0x000000080f0f7211 */ /* 0x000fe200078f18ff */
[----:B------:R-:W-:Y:S01]  /*0d80*/  IMAD R14, R2, 0x8, R13 ;  /* 0x00000008020e7824 */ /* 0x000fe200078e020d */
[----:B------:R-:W-:Y:S01]  /*0d90*/  SHF.R.S32.HI R5, RZ, 0x3, R5 ;  /* 0x00000003ff057819 */ /* 0x000fe20000011405 */
[----:B------:R-:W-:Y:S01]  /*0da0*/  IMAD.HI R2, R20, 0x55555556, RZ ;  /* 0x5555555614027827 */ /* 0x000fe200078e02ff */
[----:B------:R-:W-:-:S02]  /*0db0*/  LOP3.LUT R15, R15, 0xfffffff8, RZ, 0xc0, !PT ;  /* 0xfffffff80f0f7812 */ /* 0x000fc400078ec0ff */
[----:B------:R-:W-:Y:S01]  /*0dc0*/  LEA.HI R6, R6, R17, RZ, 0x5 ;  /* 0x0000001106067211 */ /* 0x000fe200078f28ff */
[----:B------:R-:W-:Y:S01]  /*0dd0*/  IMAD.SHL.U32 R5, R5, 0x80, RZ ;  /* 0x0000008005057824 */ /* 0x000fe200078e00ff */
[----:B------:R-:W-:Y:S01]  /*0de0*/  SHF.R.S32.HI R13, RZ, 0x1f, R12 ;  /* 0x0000001fff0d7819 */ /* 0x000fe2000001140c */
[----:B------:R-:W-:Y:S01]  /*0df0*/  IMAD.IADD R15, R8, 0x1, -R15 ;  /* 0x00000001080f7824 */ /* 0x000fe200078e0a0f */
[----:B------:R-:W-:Y:S01]  /*0e00*/  LEA.HI R2, R2, R2, RZ, 0x1 ;  /* 0x0000000202027211 */ /* 0x000fe200078f08ff */
[----:B------:R-:W-:Y:S01]  /*0e10*/  IMAD.SHL.U32 R14, R14, 0x20, RZ ;  /* 0x000000200e0e7824 */ /* 0x000fe200078e00ff */
[----:B------:R-:W-:Y:S01]  /*0e20*/  SHF.R.S32.HI R6, RZ, 0x5, R6 ;  /* 0x00000005ff067819 */ /* 0x000fe20000011406 */
[----:B------:R-:W-:Y:S01]  /*0e30*/  IMAD.MOV.U32 R8, RZ, RZ, -0x2 ;  /* 0xfffffffeff087424 */ /* 0x000fe200078e00ff */
[-C--:B------:R-:W-:Y:S01]  /*0e40*/  LEA.HI R19, R13, R12.reuse, RZ, 0x4 ;  /* 0x0000000c0d137211 */ /* 0x080fe200078f20ff */
[----:B------:R-:W-:Y:S01]  /*0e50*/  IMAD R2, R2, -0x3, R20 ;  /* 0xfffffffd02027824 */ /* 0x000fe200078e0214 */
[----:B------:R-:W-:Y:S01]  /*0e60*/  LOP3.LUT R7, R7, 0x7ffffffc, RZ, 0xc0, !PT ;  /* 0x7ffffffc07077812 */ /* 0x000fe200078ec0ff */
[----:B------:R-:W-:Y:S01]  /*0e70*/  IMAD R15, R6, 0x10, R15 ;  /* 0x00000010060f7824 */ /* 0x000fe200078e020f */
[----:B------:R-:W-:Y:S01]  /*0e80*/  LEA.HI R12, R13, R12, RZ, 0x5 ;  /* 0x0000000c0d0c7211 */ /* 0x000fe200078f28ff */
[----:B------:R-:W-:Y:S01]  /*0e90*/  STL [R1+0x14], R14 ;  /* 0x0000140e01007387 */ /* 0x000fe20000100800 */
[----:B------:R-:W-:Y:S01]  /*0ea0*/  LOP3.LUT R156, R5, 0x80, RZ, 0xc0, !PT ;  /* 0x00000080059c7812 */ /* 0x000fe200078ec0ff */
[----:B------:R-:W-:Y:S01]  /*0eb0*/  IMAD.IADD R7, R17, 0x1, -R7 ;  /* 0x0000000111077824 */ /* 0x000fe200078e0a07 */
[----:B------:R-:W-:Y:S01]  /*0ec0*/  SHF.R.S32.HI R12, RZ, 0x5, R12 ;  /* 0x00000005ff0c7819 */ /* 0x000fe2000001140c */
[----:B------:R0:W-:Y:S01]  /*0ed0*/  STL [R1+0x64], R3 ;  /* 0x0000640301007387 */ /* 0x0001e20000100800 */
[----:B------:R-:W-:Y:S01]  /*0ee0*/  LEA.HI R0, R0, R24, RZ, 0x2 ;  /* 0x0000001800007211 */ /* 0x000fe200078f10ff */
[----:B------:R-:W-:Y:S01]  /*0ef0*/  IMAD R6, R7, R8, 0x80 ;  /* 0x0000008007067424 */ /* 0x000fe200078e0208 */
[----:B------:R-:W-:Y:S01]  /*0f00*/  SHF.R.U32.HI R20, RZ, 0x3, R156 ;  /* 0x00000003ff147819 */ /* 0x000fe2000001169c */
[----:B------:R-:W-:Y:S01]  /*0f10*/  IMAD R13, R12, 0x1800, R14 ;  /* 0x000018000c0d7824 */ /* 0x000fe200078e020e */
[----:B------:R-:W-:Y:S01]  /*0f20*/  LOP3.LUT R5, R156, 0x10, R19, 0xf8, !PT ;  /* 0x000000109c057812 */ /* 0x000fe200078ef813 */
[----:B------:R-:W-:Y:S01]  /*0f30*/  IMAD.MOV.U32 R17, RZ, RZ, RZ ;  /* 0x000000ffff117224 */ /* 0x000fe200078e00ff */
[----:B------:R1:W-:Y:S01]  /*0f40*/  STL [R1+0x5c], R6 ;  /* 0x00005c0601007387 */ /* 0x0003e20000100800 */
[----:B------:R-:W-:-:S02]  /*0f50*/  SHF.R.S32.HI R8, RZ, 0x1f, R157 ;  /* 0x0000001fff087819 */ /* 0x000fc4000001149d */
[----:B0-----:R-:W-:Y:S02]  /*0f60*/  LEA R3, R2, R15, 0x6 ;  /* 0x0000000f02037211 */ /* 0x001fe400078e30ff */
[----:B------:R-:W-:Y:S02]  /*0f70*/  LOP3.LUT R2, R0, 0xfffffffc, RZ, 0xc0, !PT ;  /* 0xfffffffc00027812 */ /* 0x000fe400078ec0ff */
[----:B------:R-:W-:Y:S02]  /*0f80*/  LOP3.LUT R5, R5, R20, RZ, 0x3c, !PT ;  /* 0x0000001405057212 */ /* 0x000fe400078e3cff */
[----:B------:R-:W-:Y:S01]  /*0f90*/  SHF.R.S32.HI R0, RZ, 0x2, R0 ;  /* 0x00000002ff007819 */ /* 0x000fe20000011400 */
[----:B-1----:R-:W-:Y:S01]  /*0fa0*/  IMAD.IADD R6, R24, 0x1, -R2 ;  /* 0x0000000118067824 */ /* 0x002fe200078e0a02 */
[----:B------:R-:W-:Y:S02]  /*0fb0*/  IADD3 R4, R16, R13, R5 ;  /* 0x0000000d10047210 */ /* 0x000fe40007ffe005 */
[----:B------:R-:W-:-:S02]  /*0fc0*/  SHF.R.S32.HI R2, RZ, 0x1f, R22 ;  /* 0x0000001fff027819 */ /* 0x000fc40000011416 */
[----:B------:R-:W-:Y:S01]  /*0fd0*/  LEA.HI R0, R6, R6, RZ, 0x1 ;  /* 0x0000000606007211 */ /* 0x000fe200078f08ff */
[----:B------:R0:W-:Y:S01]  /*0fe0*/  STL [R1+0x54], R4 ;  /* 0x0000540401007387 */ /* 0x0001e20000100800 */
[----:B------:R-:W-:Y:S02]  /*0ff0*/  SHF.R.S32.HI R7, RZ, 0x1f, R21 ;  /* 0x0000001fff077819 */ /* 0x000fe40000011415 */
[----:B------:R-:W-:Y:S01]  /*1000*/  LOP3.LUT R2, R0, 0x1ffffffe, RZ, 0xc0, !PT ;  /* 0x1ffffffe00027812 */ /* 0x000fe200078ec0ff */
[----:B------:R-:W-:Y:S01]  /*1010*/  STL [R1+0x4], R9 ;  /* 0x0000040901007387 */ /* 0x000fe20000100800 */
[----:B------:R-:W-:-:S03]  /*1020*/  LOP3.LUT R0, R156, 0x10, R18, 0xf8, !PT ;  /* 0x000000109c007812 */ /* 0x000fc600078ef812 */
[----:B------:R-:W-:Y:S01]  /*1030*/  STL [R1+0x8], R10 ;  /* 0x0000080a01007387 */ /* 0x000fe20000100800 */
[----:B------:R-:W-:Y:S01]  /*1040*/  LOP3.LUT R0, R0, R20, RZ, 0x3c, !PT ;  /* 0x0000001400007212 */ /* 0x000fe200078e3cff */
[C---:B0-----:R-:W-:Y:S02]  /*1050*/  IMAD.SHL.U32 R4, R6.reuse, 0x8, RZ ;  /* 0x0000000806047824 */ /* 0x041fe400078e00ff */
[----:B------:R-:W-:Y:S01]  /*1060*/  STL [R1+0x58], R3 ;  /* 0x0000580301007387 */ /* 0x000fe20000100800 */
[----:B------:R-:W-:Y:S02]  /*1070*/  IMAD.IADD R2, R6, 0x1, -R2 ;  /* 0x0000000106027824 */ /* 0x000fe400078e0a02 */
[C---:B------:R-:W-:Y:S01]  /*1080*/  VIADD R5, R4.reuse, 0x20 ;  /* 0x0000002004057836 */ /* 0x040fe20000000000 */
[----:B------:R-:W-:Y:S04]  /*1090*/  STL [R1+0xc], R11 ;  /* 0x00000c0b01007387 */ /* 0x000fe80000100800 */
[----:B------:R-:W-:Y:S04]  /*10a0*/  STL [R1+0x34], RZ ;  /* 0x000034ff01007387 */ /* 0x000fe80000100800 */
[----:B------:R0:W-:Y:S04]  /*10b0*/  STL [R1+0x24], R4 ;  /* 0x0000240401007387 */ /* 0x0001e80000100800 */
[----:B------:R-:W-:Y:S04]  /*10c0*/  STL [R1+0x50], R8 ;  /* 0x0000500801007387 */ /* 0x000fe80000100800 */
[----:B------:R-:W-:Y:S01]  /*10d0*/  STL [R1+0x40], R5 ;  /* 0x0000400501007387 */ /* 0x000fe20000100800 */
[----:B0-----:R-:W-:-:S03]  /*10e0*/  VIADD R4, R4, 0x40 ;  /* 0x0000004004047836 */ /* 0x001fc60000000000 */
[----:B------:R0:W-:Y:S02]  /*10f0*/  STL [R1+0x4c], R7 ;  /* 0x00004c0701007387 */ /* 0x0001e40000100800 */
[----:B------:R-:W-:Y:S02]  /*1100*/  SHF.R.S32.HI R6, RZ, 0x1f, R4 ;  /* 0x0000001fff067819 */ /* 0x000fe40000011404 */
[----:B------:R1:W-:Y:S01]  /*1110*/  STL [R1+0x44], R4 ;  /* 0x0000440401007387 */ /* 0x0003e20000100800 */
[----:B0-----:R-:W-:Y:S01]  /*1120*/  SHF.R.S32.HI R7, RZ, 0x1f, R5 ;  /* 0x0000001fff077819 */ /* 0x001fe20000011405 */
[----:B------:R-:W-:Y:S01]  /*1130*/  IMAD.IADD R5, R14, 0x1, R0 ;  /* 0x000000010e057824 */ /* 0x000fe200078e0200 */
[----:B------:R-:W-:Y:S02]  /*1140*/  LEA R0, R2, R3, 0x3 ;  /* 0x0000000302007211 */ /* 0x000fe400078e18ff */
[----:B-1----:R-:W-:Y:S01]  /*1150*/  SHF.R.S32.HI R4, RZ, 0x4, R19 ;  /* 0x00000004ff047819 */ /* 0x002fe20000011413 */
[----:B------:R0:W-:Y:S04]  /*1160*/  STL [R1+0x6c], R7 ;  /* 0x00006c0701007387 */ /* 0x0001e80000100800 */
[----:B------:R0:W-:Y:S04]  /*1170*/  STL [R1+0x68], R6 ;  /* 0x0000680601007387 */ /* 0x0001e80000100800 */
[----:B------:R0:W-:Y:S04]  /*1180*/  STL [R1+0x1c], R5 ;  /* 0x00001c0501007387 */ /* 0x0001e80000100800 */
[----:B------:R0:W-:Y:S04]  /*1190*/  STL [R1+0x60], R0 ;  /* 0x0000600001007387 */ /* 0x0001e80000100800 */
[----:B------:R0:W-:Y:S02]  /*11a0*/  STL [R1+0x48], R4 ;  /* 0x0000480401007387 */ /* 0x0001e40000100800 */
.L_x_430:
[----:B0-----:R-:W2:Y:S01]  /*11b0*/  LDL.LU R0, [R1+0xc] ;  /* 0x00000c0001007983 */ /* 0x001ea20000300800 */
[----:B----4-:R-:W2:Y:S01]  /*11c0*/  LDC.64 R2, c[0x0][0xc88] ;  /* 0x00032200ff027b82 */ /* 0x010ea20000000a00 */
[----:B------:R-:W-:Y:S01]  /*11d0*/  ULDC.64 UR4, c[0x0][0xa28] ;  /* 0x00028a0000047ab9 */ /* 0x000fe20000000a00 */
[----:B------:R-:W-:Y:S01]  /*11e0*/  ULDC.64 UR8, c[0x0][0xa18] ;  /* 0x0002860000087ab9 */ /* 0x000fe20000000a00 */
[----:B------:R-:W-:Y:S01]  /*11f0*/  ISETP.NE.U32.AND P2, PT, RZ, UR4, PT ;  /* 0x00000004ff007c0c */ /* 0x000fe2000bf45070 */
[----:B-1-3--:R-:W-:Y:S01]  /*1200*/  IMAD.MOV.U32 R9, RZ, RZ, RZ ;  /* 0x000000ffff097224 */ /* 0x00afe200078e00ff */
[----:B------:R-:W3:Y:S01]  /*1210*/  LDL R30, [R1+0x8] ;  /* 0x00000800011e7983 */ /* 0x000ee20000100800 */
[----:B------:R-:W-:Y:S01]  /*1220*/  ULDC.64 UR6, c[0x0][0xa08] ;  /* 0x0002820000067ab9 */ /* 0x000fe20000000a00 */
[----:B------:R-:W-:Y:S01]  /*1230*/  ISETP.NE.AND.EX P2, PT, RZ, UR5, PT, P2 ;  /* 0x00000005ff007c0c */ /* 0x000fe2000bf45320 */
[----:B--2---:R-:W-:-:S05]  /*1240*/  IMAD.WIDE R2, R0, 0x4, R2 ;  /* 0x0000000400027825 */ /* 0x004fca00078e0202 */
[----:B------:R-:W2:Y:S01]  /*1250*/  LDG.E R0, desc[UR42][R2.64] ;  /* 0x0000002a02007981 */ /* 0x000ea2000c1e1900 */
[----:B------:R-:W-:Y:S01]  /*1260*/  ISETP.NE.U32.AND P1, PT, RZ, UR8, PT ;  /* 0x00000008ff007c0c */ /* 0x000fe2000bf25070 */
[----:B------:R-:W-:Y:S01]  /*1270*/  IMAD.MOV.U32 R47, RZ, RZ, RZ ;  /* 0x000000ffff2f7224 */ /* 0x000fe200078e00ff */
[----:B------:R-:W-:Y:S02]  /*1280*/  ISETP.NE.U32.AND P0, PT, RZ, UR6, PT ;  /* 0x00000006ff007c0c */ /* 0x000fe4000bf05070 */
[----:B------:R-:W-:Y:S02]  /*1290*/  ISETP.NE.AND.EX P1, PT, RZ, UR9, PT, P1 ;  /* 0x00000009ff007c0c */ /* 0x000fe4000bf25310 */
[----:B------:R-:W-:Y:S02]  /*12a0*/  ISETP.NE.AND.EX P0, PT, RZ, UR7, PT, P0 ;  /* 0x00000007ff007c0c */ /* 0x000fe4000bf05300 */
[----:B--2---:R-:W-:Y:S01]  /*12b0*/  SHF.R.S32.HI R4, RZ, 0x1f, R0 ;  /* 0x0000001fff047819 */ /* 0x004fe20000011400 */
[C---:B------:R-:W-:Y:S01]  /*12c0*/  IMAD.SHL.U32 R32, R0.reuse, 0x4, RZ ;  /* 0x0000000400207824 */ /* 0x040fe200078e00ff */
[C---:B------:R-:W-:Y:S01]  /*12d0*/  @P2 LEA R2, P3, R0.reuse, UR4, 0x2 ;  /* 0x0000000400022c11 */ /* 0x040fe2000f8610ff */
[----:B------:R-:W-:Y:S01]  /*12e0*/  STL [R1+0x20], R0 ;  /* 0x0000200001007387 */ /* 0x000fe20000100800 */
[----:B------:R-:W-:-:S02]  /*12f0*/  SHF.L.U64.HI R31, R0, 0x2, R4 ;  /* 0x00000002001f7819 */ /* 0x000fc40000010204 */
[----:B------:R-:W-:Y:S01]  /*1300*/  @P2 LEA.HI.X R3, R0, UR5, R4, 0x2, P3 ;  /* 0x0000000500032c11 */ /* 0x000fe200098f1404 */
[----:B------:R0:W-:Y:S01]  /*1310*/  STL [R1+0x38], R4 ;  /* 0x0000380401007387 */ /* 0x0001e20000100800 */
[----:B------:R-:W-:-:S03]  /*1320*/  IADD3 R6, P4, R32, UR6, RZ ;  /* 0x0000000620067c10 */ /* 0x000fc6000ff9e0ff */
[----:B------:R1:W-:Y:S01]  /*1330*/  STL [R1+0x2c], R32 ;  /* 0x00002c2001007387 */ /* 0x0003e20000100800 */
[----:B------:R-:W-:Y:S01]  /*1340*/  ULDC UR4, c[0x0][0x288] ;  /* 0x0000a20000047ab9 */ /* 0x000fe20000000800 */
[C---:B------:R-:W-:Y:S02]  /*1350*/  IADD3.X R7, R31.reuse, UR7, RZ, P4, !PT ;  /* 0x000000071f077c10 */ /* 0x040fe4000a7fe4ff */
[----:B------:R1:W-:Y:S04]  /*1360*/  STL [R1+0x30], R31 ;  /* 0x0000301f01007387 */ /* 0x0003e80000100800 */
[----:B-----5:R1:W5:Y:S01]  /*1370*/  @P2 LDG.E R9, desc[UR42][R2.64] ;  /* 0x0000002a02092981 */ /* 0x020362000c1e1900 */
[----:B0-----:R-:W-:Y:S01]  /*1380*/  @P1 IADD3 R4, P2, R32, UR8, RZ ;  /* 0x0000000820041c10 */ /* 0x001fe2000ff5e0ff */
[----:B------:R-:W-:Y:S01]  /*1390*/  IMAD.U32 R25, RZ, RZ, UR4 ;  /* 0x00000004ff197e24 */ /* 0x000fe2000f8e00ff */
[----:B------:R-:W-:Y:S01]  /*13a0*/  ULDC.64 UR4, c[0x0][0x418] ;  /* 0x0001060000047ab9 */ /* 0x000fe20000000a00 */
[----:B------:R1:W5:Y:S01]  /*13b0*/  @P0 LDG.E R47, desc[UR42][R6.64] ;  /* 0x0000002a062f0981 */ /* 0x000362000c1e1900 */
[----:B------:R-:W-:-:S03]  /*13c0*/  @P1 IADD3.X R5, R31, UR9, RZ, P2, !PT ;  /* 0x000000091f051c10 */ /* 0x000fc600097fe4ff */
[----:B------:R-:W2:Y:S01]  /*13d0*/  LDL R2, [R1+0x4] ;  /* 0x0000040001027983 */ /* 0x000ea20000100800 */
[----:B------:R-:W-:Y:S01]  /*13e0*/  UISETP.NE.U32.AND UP0, UPT, UR4, URZ, UPT ;  /* 0x0000003f0400728c */ /* 0x000fe2000bf05070 */
[----:B------:R-:W-:Y:S02]  /*13f0*/  ULDC.64 UR8, c[0x0][0xa20] ;  /* 0x0002880000087ab9 */ /* 0x000fe40000000a00 */
[----:B------:R1:W5:Y:S01]  /*1400*/  @P1 LDG.E R25, desc[UR42][R4.64] ;  /* 0x0000002a04191981 */ /* 0x000362000c1e1900 */
[----:B------:R-:W-:Y:S01]  /*1410*/  UISETP.NE.AND.EX UP0, UPT, UR5, URZ, UPT, UP0 ;  /* 0x0000003f0500728c */ /* 0x000fe2000bf05300 */
[----:B------:R-:W-:Y:S01]  /*1420*/  ISETP.NE.U32.AND P2, PT, RZ, UR8, PT ;  /* 0x00000008ff007c0c */ /* 0x000fe2000bf45070 */
[----:B------:R-:W-:Y:S01]  /*1430*/  ULDC UR4, c[0x0][0x424] ;  /* 0x0001090000047ab9 */ /* 0x000fe20000000800 */
[----:B---3--:R1:W-:Y:S01]  /*1440*/  STL [R1+0x28], R30 ;  /* 0x0000281e01007387 */ /* 0x0083e20000100800 */
[----:B------:R-:W-:Y:S01]  /*1450*/  USEL UR4, UR4, 0x1, UP0 ;  /* 0x0000000104047887 */ /* 0x000fe20008000000 */
[----:B------:R-:W-:Y:S01]  /*1460*/  ISETP.NE.AND.EX P2, PT, RZ, UR9, PT, P2 ;  /* 0x00000009ff007c0c */ /* 0x000fe2000bf45320 */
[----:B------:R-:W-:-:S02]  /*1470*/  ULDC UR5, c[0x0][0x2f0] ;  /* 0x0000bc0000057ab9 */ /* 0x000fc40000000800 */
[----:B------:R-:W-:-:S03]  /*1480*/  UIMAD UR4, UR4, UR5, URZ ;  /* 0x00000005040472a4 */ /* 0x000fc6000f8e023f */
[----:B------:R-:W-:Y:S01]  /*1490*/  ULDC UR5, c[0x0][0x348] ;  /* 0x0000d20000057ab9 */ /* 0x000fe20000000800 */
[----:B------:R-:W-:Y:S01]  /*14a0*/  IMAD.MOV.U32 R29, RZ, RZ, R0 ;  /* 0x000000ffff1d7224 */ /* 0x000fe200078e0000 */
[----:B--2---:R1:W-:Y:S01]  /*14b0*/  STL [R1+0x3c], R2 ;  /* 0x00003c0201007387 */ /* 0x0043e20000100800 */
[----:B------:R-:W-:Y:S06]  /*14c0*/  @P1 BRA `(.L_x_316) ;  /* 0x0000000000241947 */ /* 0x000fec0003800000 */
[----:B------:R-:W-:Y:S02]  /*14d0*/  ULDC.64 UR6, c[0x0][0xa00] ;  /* 0x0002800000067ab9 */ /* 0x000fe40000000a00 */
[----:B------:R-:W-:-:S04]  /*14e0*/  ISETP.NE.U32.AND P1, PT, RZ, UR6, PT ;  /* 0x00000006ff007c0c */ /* 0x000fc8000bf25070 */
[----:B------:R-:W-:-:S13]  /*14f0*/  ISETP.NE.AND.EX P1, PT, RZ, UR7, PT, P1 ;  /* 0x00000007ff007c0c */ /* 0x000fda000bf25310 */
[----:B------:R-:W-:Y:S05]  /*1500*/  @!P1 BRA `(.L_x_316) ;  /* 0x0000000000149947 */ /* 0x000fea0003800000 */
[----:B-1----:R-:W0:Y:S02]  /*1510*/  LDC.64 R2, c[0x0][0xa00] ;  /* 0x00028000ff027b82 */ /* 0x002e240000000a00 */
[----:B0-----:R-:W-:-:S05]  /*1520*/  IMAD.WIDE R2, R29, 0x4, R2 ;  /* 0x000000041d027825 */ /* 0x001fca00078e0202 */
[----:B-----5:R-:W2:Y:S04]  /*1530*/  LDG.E R25, desc[UR42][R2.64] ;  /* 0x0000002a02197981 */ /* 0x020ea8000c1e1900 */
[----:B------:R-:W2:Y:S02]  /*1540*/  LDG.E R0, desc[UR42][R2.64+0x4] ;  /* 0x0000042a02007981 */ /* 0x000ea4000c1e1900 */
[----:B--2---:R-:W-:-:S07]  /*1550*/  IMAD.IADD R25, R0, 0x1, -R25 ;  /* 0x0000000100197824 */ /* 0x004fce00078e0a19 */
.L_x_316:
[----:B------:R-:W-:Y:S02]  /*1560*/  IMAD.U32 R27, RZ, RZ, UR5 ;  /* 0x00000005ff1b7e24 */ /* 0x000fe4000f8e00ff */
[----:B------:R-:W-:Y:S01]  /*1570*/  IMAD.U32 R28, RZ, RZ, UR4 ;  /* 0x00000004ff1c7e24 */ /* 0x000fe2000f8e00ff */
[----:B------:R-:W-:Y:S06]  /*1580*/  @!P2 BRA `(.L_x_317) ;  /* 0x000000000010a947 */ /* 0x000fec0003800000 */
[----:B-1----:R-:W-:-:S04]  /*1590*/  IADD3 R2, P0, R32, UR8, RZ ;  /* 0x0000000820027c10 */ /* 0x002fc8000ff1e0ff */
[----:B------:R-:W-:-:S05]  /*15a0*/  IADD3.X R3, R31, UR9, RZ, P0, !PT ;  /* 0x000000091f037c10 */ /* 0x000fca00087fe4ff */
[----:B------:R0:W5:Y:S01]  /*15b0*/  LDG.E R28, desc[UR42][R2.64] ;  /* 0x0000002a021c7981 */ /* 0x000162000c1e1900 */
[----:B------:R-:W-:Y:S05]  /*15c0*/  BRA `(.L_x_318) ;  /* 0x0000000000107947 */ /* 0x000fea0003800000 */
.L_x_317:
[----:B------:R-:W-:Y:S05]  /*15d0*/  @!P0 BRA `(.L_x_318) ;  /* 0x00000000000c8947 */ /* 0x000fea0003800000 */
[----:B-1----:R-:W2:Y:S04]  /*15e0*/  LDG.E R3, desc[UR42][R6.64] ;  /* 0x0000002a06037981 */ /* 0x002ea8000c1e1900 */
[----:B------:R-:W2:Y:S02]  /*15f0*/  LDG.E R28, desc[UR42][R6.64+0x4] ;  /* 0x0000042a061c7981 */ /* 0x000ea4000c1e1900 */
[----:B--2---:R-:W-:-:S07]  /*1600*/  IMAD.IADD R28, R28, 0x1, -R3 ;  /* 0x000000011c1c7824 */ /* 0x004fce00078e0a03 */
.L_x_318:
[----:B------:R-:W-:Y:S02]  /*1610*/  ULDC.64 UR4, c[0x0][0xa10] ;  /* 0x0002840000047ab9 */ /* 0x000fe40000000a00 */
[----:B------:R-:W-:-:S04]  /*1620*/  ISETP.NE.U32.AND P0, PT, RZ, UR4, PT ;  /* 0x00000004ff007c0c */ /* 0x000fc8000bf05070 */
[----:B------:R-:W-:Y:S01]  /*1630*/  ISETP.NE.AND.EX P0, PT, RZ, UR5, PT, P0 ;  /* 0x00000005ff007c0c */ /* 0x000fe2000bf05300 */
[----:B------:R-:W-:-:S12]  /*1640*/  ULDC.64 UR4, c[0x0][0xa30] ;  /* 0x00028c0000047ab9 */ /* 0x000fd80000000a00 */
[----:B01----:R-:W0:Y:S02]  /*1650*/  @P0 LDC.64 R2, c[0x0][0xa10] ;  /* 0x00028400ff020b82 */ /* 0x003e240000000a00 */
[----:B0-----:R-:W-:-:S05]  /*1660*/  @P0 IMAD.WIDE R2, R29, 0x4, R2 ;  /* 0x000000041d020825 */ /* 0x001fca00078e0202 */
[----:B------:R-:W2:Y:S04]  /*1670*/  @P0 LDG.E R0, desc[UR42][R2.64] ;  /* 0x0000002a02000981 */ /* 0x000ea8000c1e1900 */
[----:B------:R-:W2:Y:S01]  /*1680*/  @P0 LDG.E R7, desc[UR42][R2.64+0x4] ;  /* 0x0000042a02070981 */ /* 0x000ea2000c1e1900 */
[----:B-----5:R-:W-:Y:S01]  /*1690*/  IADD3 R6, -R9, R28, RZ ;  /* 0x0000001c09067210 */ /* 0x020fe20007ffe1ff */
[----:B------:R-:W-:Y:S01]  /*16a0*/  IMAD.MOV.U32 R24, RZ, RZ, R28 ;  /* 0x000000ffff187224 */ /* 0x000fe200078e001c */
[----:B------:R-:W-:-:S03]  /*16b0*/  ISETP.NE.U32.AND P1, PT, RZ, UR4, PT ;  /* 0x00000004ff007c0c */ /* 0x000fc6000bf25070 */
[----:B------:R-:W-:Y:S01]  /*16c0*/  IMAD.MOV R26, RZ, RZ, -R6 ;  /* 0x000000ffff1a7224 */ /* 0x000fe200078e0a06 */
[----:B------:R-:W-:-:S04]  /*16d0*/  ISETP.NE.AND.EX P1, PT, RZ, UR5, PT, P1 ;  /* 0x00000005ff007c0c */ /* 0x000fc8000bf25310 */
[----:B------:R-:W-:-:S09]  /*16e0*/  VIMNMX R26, RZ, R26, !PT ;  /* 0x0000001aff1a7248 */ /* 0x000fd20007fe0100 */
[----:B------:R-:W-:-:S04]  /*16f0*/  @P1 IADD3 R4, P2, R32, UR4, RZ ;  /* 0x0000000420041c10 */ /* 0x000fc8000ff5e0ff */
[----:B------:R-:W-:-:S05]  /*1700*/  @P1 IADD3.X R5, R31, UR5, RZ, P2, !PT ;  /* 0x000000051f051c10 */ /* 0x000fca00097fe4ff */
[----:B------:R0:W5:Y:S01]  /*1710*/  @P1 LDG.E R24, desc[UR42][R4.64] ;  /* 0x0000002a04181981 */ /* 0x000162000c1e1900 */
[----:B------:R-:W-:Y:S01]  /*1720*/  PLOP3.LUT P3, PT, PT, PT, PT, 0x80, 0x0 ;  /* 0x000000000000781c */ /* 0x000fe20003f6f070 */
[----:B--2---:R-:W-:-:S04]  /*1730*/  @P0 IMAD.IADD R27, R7, 0x1, -R0 ;  /* 0x00000001071b0824 */ /* 0x004fc800078e0a00 */
[----:B------:R-:W-:-:S04]  /*1740*/  IMAD.IADD R88, R6, 0x1, R27 ;  /* 0x0000000106587824 */ /* 0x000fc800078e021b */
[----:B------:R-:W-:-:S05]  /*1750*/  VIADD R0, R88, 0x7f ;  /* 0x0000007f58007836 */ /* 0x000fca0000000000 */
[----:B------:R-:W-:-:S04]  /*1760*/  SHF.R.S32.HI R3, RZ, 0x1f, R0 ;  /* 0x0000001fff037819 */ /* 0x000fc80000011400 */
[----:B------:R-:W-:-:S04]  /*1770*/  LEA.HI R3, R3, R0, RZ, 0x7 ;  /* 0x0000000003037211 */ /* 0x000fc800078f38ff */
[----:B------:R-:W-:-:S04]  /*1780*/  LOP3.LUT R0, R3, 0xffffff80, RZ, 0xc0, !PT ;  /* 0xffffff8003007812 */ /* 0x000fc800078ec0ff */
[----:B------:R-:W-:-:S04]  /*1790*/  VIADDMNMX R7, R0, -R6, R27, PT ;  /* 0x8000000600077246 */ /* 0x000fc8000380011b */
[----:B------:R-:W-:Y:S02]  /*17a0*/  ISETP.GT.AND P0, PT, R7, R26, PT ;  /* 0x0000001a0700720c */ /* 0x000fe40003f04270 */
[----:B------:R-:W-:-:S05]  /*17b0*/  SHF.R.U32.HI R26, RZ, 0x7, R26 ;  /* 0x00000007ff1a7819 */ /* 0x000fca000001161a */
[----:B------:R-:W-:-:S06]  /*17c0*/  IMAD.MOV.U32 R2, RZ, RZ, R26 ;  /* 0x000000ffff027224 */ /* 0x000fcc00078e001a */
[----:B------:R-:W-:-:S05]  /*17d0*/  @P0 VIADD R0, R7, 0x7f ;  /* 0x0000007f07000836 */ /* 0x000fca0000000000 */
[----:B0-----:R-:W-:-:S04]  /*17e0*/  @P0 SHF.R.S32.HI R5, RZ, 0x1f, R0 ;  /* 0x0000001fff050819 */ /* 0x001fc80000011400 */
[----:B------:R-:W-:Y:S02]  /*17f0*/  @P0 LEA.HI R5, R5, R0, RZ, 0x7 ;  /* 0x0000000005050211 */ /* 0x000fe400078f38ff */
[----:B------:R-:W-:Y:S02]  /*1800*/  SHF.R.S32.HI R0, RZ, 0x7, R3 ;  /* 0x00000007ff007819 */ /* 0x000fe40000011403 */
[----:B------:R-:W-:-:S03]  /*1810*/  @P0 SHF.R.S32.HI R2, RZ, 0x7, R5 ;  /* 0x00000007ff020819 */ /* 0x000fc60000011405 */
[----:B------:R0:W-:Y:S01]  /*1820*/  STL [R1+0xc], R0 ;  /* 0x00000c0001007387 */ /* 0x0001e20000100800 */
[----:B------:R-:W-:-:S13]  /*1830*/  ISETP.GT.AND P0, PT, R2, R26, PT ;  /* 0x0000001a0200720c */ /* 0x000fda0003f04270 */
[----:B0-----:R-:W-:Y:S05]  /*1840*/  @!P0 BRA `(.L_x_319) ;  /* 0x0000004c00308947 */ /* 0x001fea0003800000 */
[----:B------:R-:W-:Y:S01]  /*1850*/  VIADD R0, R16, 0x13800 ;  /* 0x0001380010007836 */ /* 0x000fe20000000000 */
[----:B------:R-:W-:Y:S04]  /*1860*/  BSSY B6, `(.L_x_320) ;  /* 0x0000013000067945 */ /* 0x000fe80003800000 */
[----:B------:R-:W-:-:S13]  /*1870*/  LOP3.LUT P0, RZ, R0, 0x9f, RZ, 0xc0, !PT ;  /* 0x0000009f00ff7812 */ /* 0x000fda000780c0ff */
[----:B------:R-:W-:Y:S05]  /*1880*/  @!P0 BRA `(.L_x_321) ;  /* 0x0000000000408947 */ /* 0x000fea0003800000 */
[----:B------:R-:W-:Y:S01]  /*1890*/  MOV R0, 0x0 ;  /* 0x0000000000007802 */ /* 0x000fe20000000f00 */
[----:B------:R-:W-:Y:S01]  /*18a0*/  ULDC.64 UR4, c[0x4][0x98] ;  /* 0x0100260000047ab9 */ /* 0x000fe20000000a00 */
[----:B------:R-:W-:Y:S01]  /*18b0*/  ULDC.64 UR6, c[0x4][0x20] ;  /* 0x0100080000067ab9 */ /* 0x000fe20000000a00 */
[----:B------:R-:W-:Y:S01]  /*18c0*/  IMAD.U32 R4, RZ, RZ, UR4 ;  /* 0x00000004ff047e24 */ /* 0x000fe2000f8e00ff */
[----:B------:R0:W1:Y:S01]  /*18d0*/  LDC.64 R14, c[0x4][R0] ;  /* 0x01000000000e7b82 */ /* 0x0000620000000a00 */
[----:B------:R-:W-:Y:S01]  /*18e0*/  IMAD.U32 R5, RZ, RZ, UR5 ;  /* 0x00000005ff057e24 */ /* 0x000fe2000f8e00ff */
[----:B------:R-:W-:Y:S01]  /*18f0*/  ULDC.64 UR4, c[0x4][0xa0] ;  /* 0x0100280000047ab9 */ /* 0x000fe20000000a00 */
[----:B------:R-:W-:Y:S01]  /*1900*/  IMAD.U32 R10, RZ, RZ, UR6 ;  /* 0x00000006ff0a7e24 */ /* 0x000fe2000f8e00ff */
[----:B------:R-:W-:Y:S01]  /*1910*/  MOV R7, UR5 ;  /* 0x0000000500077c02 */ /* 0x000fe20008000f00 */
[----:B------:R-:W-:Y:S02]  /*1920*/  IMAD.U32 R6, RZ, RZ, UR4 ;  /* 0x00000004ff067e24 */ /* 0x000fe4000f8e00ff */
[----:B------:R-:W-:-:S02]  /*1930*/  IMAD.U32 R11, RZ, RZ, UR7 ;  /* 0x00000007ff0b7e24 */ /* 0x000fc4000f8e00ff */
[----:B------:R-:W-:Y:S02]  /*1940*/  IMAD.MOV.U32 R8, RZ, RZ, 0x70 ;  /* 0x00000070ff087424 */ /* 0x000fe400078e00ff */
[----:B------:R-:W-:Y:S02]  /*1950*/  IMAD.MOV.U32 R12, RZ, RZ, 0x1 ;  /* 0x00000001ff0c7424 */ /* 0x000fe400078e00ff */
[----:B0-----:R-:W-:-:S07]  /*1960*/  IMAD.MOV.U32 R13, RZ, RZ, RZ ;  /* 0x000000ffff0d7224 */ /* 0x001fce00078e00ff */
[----:B------:R-:W-:-:S07]  /*1970*/  LEPC R20, `(.L_x_321) ;  /* 0x000000001014794e */ /* 0x000fce0000000000 */
[----:B-1---5:R-:W-:Y:S05]  /*1980*/  CALL.ABS.NOINC R14 ;  /* 0x000000000e007343 */ /* 0x022fea0003c00000 */
.L_x_321:
[----:B------:R-:W-:Y:S05]  /*1990*/  BSYNC B6 ;  /* 0x0000000000067941 */ /* 0x000fea0003800000 */
.L_x_320:
        /* <DEDUP_REMOVED lines=11> */
[----:B------:R-:W-:Y:S01]  /*1a50*/  MOV R10, UR6 ;  /* 0x00000006000a7c02 */ /* 0x000fe20008000f00 */
[----:B------:R-:W-:Y:S02]  /*1a60*/  IMAD.U32 R6, RZ, RZ, UR4 ;  /* 0x00000004ff067e24 */ /* 0x000fe4000f8e00ff */
[----:B------:R-:W-:-:S02]  /*1a70*/  IMAD.U32 R7, RZ, RZ, UR5 ;  /* 0x00000005ff077e24 */ /* 0x000fc4000f8e00ff */
[----:B------:R-:W-:Y:S02]  /*1a80*/  IMAD.U32 R11, RZ, RZ, UR7 ;  /* 0x00000007ff0b7e24 */ /* 0x000fe4000f8e00ff */
[----:B------:R-:W-:Y:S02]  /*1a90*/  IMAD.MOV.U32 R8, RZ, RZ, 0x70 ;  /* 0x00000070ff087424 */ /* 0x000fe400078e00ff */
[----:B------:R-:W-:Y:S02]  /*1aa0*/  IMAD.MOV.U32 R12, RZ, RZ, 0x1 ;  /* 0x00000001ff0c7424 */ /* 0x000fe400078e00ff */
[----:B0-----:R-:W-:-:S07]  /*1ab0*/  IMAD.MOV.U32 R13, RZ, RZ, RZ ;  /* 0x000000ffff0d7224 */ /* 0x001fce00078e00ff */
[----:B------:R-:W-:-:S07]  /*1ac0*/  LEPC R20, `(.L_x_323) ;  /* 0x000000001014794e */ /* 0x000fce0000000000 */
[----:B-1---5:R-:W-:Y:S05]  /*1ad0*/  CALL.ABS.NOINC R14 ;  /* 0x000000000e007343 */ /* 0x022fea0003c00000 */
.L_x_323:
[----:B------:R-:W-:Y:S05]  /*1ae0*/  BSYNC B6 ;  /* 0x0000000000067941 */ /* 0x000fea0003800000 */
.L_x_322:
[----:B------:R-:W-:Y:S01]  /*1af0*/  ULDC.64 UR4, c[0x0][0x9f8] ;  /* 0x00027e0000047ab9 */ /* 0x000fe20000000a00 */
[----:B------:R-:W2:Y:S01]  /*1b00*/  LDL R14, [R1+0x14] ;  /* 0x00001400010e7983 */ /* 0x000ea20000100800 */
[----:B------:R-:W-:Y:S01]  /*1b10*/  ISETP.NE.U32.AND P0, PT, RZ, UR4, PT ;  /* 0x00000004ff007c0c */ /* 0x000fe2000bf05070 */
[----:B------:R-:W0:Y:S01]  /*1b20*/  LDC.64 R68, c[0x0][0x300] ;  /* 0x0000c000ff447b82 */ /* 0x000e220000000a00 */
[----:B------:R-:W-:Y:S01]  /*1b30*/  IMAD.IADD R47, R47, 0x1, R28 ;  /* 0x000000012f2f7824 */ /* 0x000fe200078e021c */
[----:B------:R-:W-:Y:S01]  /*1b40*/  ULDC.64 UR6, c[0x0][0x330] ;  /* 0x0000cc0000067ab9 */ /* 0x000fe20000000a00 */
[----:B------:R-:W-:Y:S01]  /*1b50*/  ISETP.NE.AND.EX P0, PT, RZ, UR5, PT, P0 ;  /* 0x00000005ff007c0c */ /* 0x000fe2000bf05300 */
[----:B------:R-:W-:Y:S01]  /*1b60*/  ULDC.64 UR8, c[0x0][0xa08] ;  /* 0x0002820000087ab9 */ /* 0x000fe20000000a00 */
[----:B------:R-:W-:-:S03]  /*1b70*/  SHF.R.S32.HI R19, RZ, 0x1f, R18 ;  /* 0x0000001fff137819 */ /* 0x000fc60000011412 */
[----:B------:R-:W1:Y:S08]  /*1b80*/  LDC.64 R66, c[0x0][0x3f8] ;  /* 0x0000fe00ff427b82 */ /* 0x000e700000000a00 */
[----:B------:R-:W-:Y:S01]  /*1b90*/  @P0 IADD3 R4, P1, R32, UR4, RZ ;  /* 0x0000000420040c10 */ /* 0x000fe2000ff3e0ff */
[----:B------:R-:W3:Y:S03]  /*1ba0*/  LDC R61, c[0x0][0x3f4] ;  /* 0x0000fd00ff3d7b82 */ /* 0x000ee60000000800 */
[----:B------:R-:W-:Y:S01]  /*1bb0*/  @P0 IADD3.X R5, R31, UR5, RZ, P1, !PT ;  /* 0x000000051f050c10 */ /* 0x000fe20008ffe4ff */
[----:B------:R-:W-:-:S04]  /*1bc0*/  ULDC.64 UR4, c[0x0][0x308] ;  /* 0x0000c20000047ab9 */ /* 0x000fc80000000a00 */
[----:B------:R4:W2:Y:S01]  /*1bd0*/  @P0 LDG.E R29, desc[UR42][R4.64] ;  /* 0x0000002a041d0981 */ /* 0x0008a2000c1e1900 */
[----:B------:R-:W-:Y:S01]  /*1be0*/  SHF.R.S32.HI R3, RZ, 0x1f, R47 ;  /* 0x0000001fff037819 */ /* 0x000fe2000001142f */
[----:B0-----:R-:W-:Y:S01]  /*1bf0*/  IMAD.WIDE.U32 R6, R47, R68, RZ ;  /* 0x000000442f067225 */ /* 0x001fe200078e00ff */
[----:B------:R-:W-:-:S03]  /*1c00*/  ISETP.NE.U32.AND P0, PT, RZ, UR8, PT ;  /* 0x00000008ff007c0c */ /* 0x000fc6000bf05070 */
[----:B------:R-:W-:Y:S02]  /*1c10*/  IMAD R0, R3, R68, RZ ;  /* 0x0000004403007224 */ /* 0x000fe400078e02ff */
[----:B------:R-:W-:-:S04]  /*1c20*/  IMAD.WIDE.U32 R56, R30, UR6, R18 ;  /* 0x000000061e387c25 */ /* 0x000fc8000f8e0012 */
[----:B------:R-:W-:Y:S01]  /*1c30*/  IMAD R9, R47, R69, R0 ;  /* 0x000000452f097224 */ /* 0x000fe200078e0200 */
[----:B------:R-:W-:-:S03]  /*1c40*/  SHF.R.S32.HI R0, RZ, 0x1f, R30 ;  /* 0x0000001fff007819 */ /* 0x000fc6000001141e */
[----:B------:R-:W-:Y:S02]  /*1c50*/  IMAD.IADD R7, R7, 0x1, R9 ;  /* 0x0000000107077824 */ /* 0x000fe400078e0209 */
[C---:B----4-:R-:W-:Y:S02]  /*1c60*/  IMAD R4, R0.reuse, UR6, RZ ;  /* 0x0000000600047c24 */ /* 0x050fe4000f8e02ff */
[----:B------:R-:W-:Y:S02]  /*1c70*/  IMAD R0, R0, UR4, RZ ;  /* 0x0000000400007c24 */ /* 0x000fe4000f8e02ff */
[C---:B------:R-:W-:Y:S01]  /*1c80*/  IMAD R9, R30.reuse, UR7, R4 ;  /* 0x000000071e097c24 */ /* 0x040fe2000f8e0204 */
[----:B------:R-:W-:Y:S01]  /*1c90*/  ISETP.NE.AND.EX P0, PT, RZ, UR9, PT, P0 ;  /* 0x00000009ff007c0c */ /* 0x000fe2000bf05300 */
[----:B------:R-:W-:Y:S01]  /*1ca0*/  IMAD.WIDE.U32 R4, R30, UR4, R6 ;  /* 0x000000041e047c25 */ /* 0x000fe2000f8e0006 */
[----:B------:R-:W-:Y:S01]  /*1cb0*/  SHF.R.S32.HI R12, RZ, 0x1f, R22 ;  /* 0x0000001fff0c7819 */ /* 0x000fe20000011416 */
[----:B------:R-:W-:-:S02]  /*1cc0*/  ULDC.64 UR6, c[0x0][0x338] ;  /* 0x0000ce0000067ab9 */ /* 0x000fc40000000a00 */
[----:B------:R-:W-:Y:S01]  /*1cd0*/  IMAD R59, R30, UR5, R0 ;  /* 0x000000051e3b7c24 */ /* 0x000fe2000f8e0200 */
[----:B------:R-:W-:Y:S01]  /*1ce0*/  ULDC.64 UR4, c[0x0][0x310] ;  /* 0x0000c40000047ab9 */ /* 0x000fe20000000a00 */
[----:B------:R-:W-:Y:S02]  /*1cf0*/  IMAD.MOV.U32 R58, RZ, RZ, R4 ;  /* 0x000000ffff3a7224 */ /* 0x000fe400078e0004 */
[----:B------:R-:W-:Y:S02]  /*1d00*/  IMAD.IADD R59, R5, 0x1, R59 ;  /* 0x00000001053b7824 */ /* 0x000fe400078e023b */
[----:B------:R-:W0:Y:S01]  /*1d10*/  LDC.64 R4, c[0x0][0x408] ;  /* 0x00010200ff047b82 */ /* 0x000e220000000a00 */
[----:B------:R-:W-:Y:S02]  /*1d20*/  IMAD.IADD R57, R57, 0x1, R9 ;  /* 0x0000000139397824 */ /* 0x000fe400078e0209 */
[----:B------:R-:W-:Y:S02]  /*1d30*/  VIADD R81, R18, 0x20 ;  /* 0x0000002012517836 */ /* 0x000fe40000000000 */
[----:B------:R-:W-:-:S02]  /*1d40*/  IMAD R11, R12, R68, RZ ;  /* 0x000000440c0b7224 */ /* 0x000fc400078e02ff */
[----:B------:R-:W-:-:S04]  /*1d50*/  IMAD.WIDE.U32 R6, R22, R68, R18 ;  /* 0x0000004416067225 */ /* 0x000fc800078e0012 */
[C---:B------:R-:W-:Y:S01]  /*1d60*/  IMAD R11, R22.reuse, R69, R11 ;  /* 0x00000045160b7224 */ /* 0x040fe200078e020b */
[----:B---3--:R-:W-:Y:S02]  /*1d70*/  ISETP.GE.AND P2, PT, R81, R61, PT ;  /* 0x0000003d5100720c */ /* 0x008fe40003f46270 */
[----:B------:R-:W-:Y:S01]  /*1d80*/  SHF.R.S32.HI R153, RZ, 0x1f, R152 ;  /* 0x0000001fff997819 */ /* 0x000fe20000011498 */
[----:B-1----:R-:W-:-:S04]  /*1d90*/  IMAD.WIDE.U32 R52, R22, R66, R18 ;  /* 0x0000004216347225 */ /* 0x002fc800078e0012 */
[----:B------:R-:W-:Y:S01]  /*1da0*/  IMAD.WIDE.U32 R54, R22, R66, R152 ;  /* 0x0000004216367225 */ /* 0x000fe200078e0098 */
[----:B------:R-:W-:-:S03]  /*1db0*/  SHF.R.U32.HI R20, RZ, 0x3, R156 ;  /* 0x00000003ff147819 */ /* 0x000fc6000001169c */
[----:B0-----:R-:W-:-:S04]  /*1dc0*/  IMAD.WIDE.U32 R50, R22, R4, R152 ;  /* 0x0000000416327225 */ /* 0x001fc800078e0098 */
[----:B------:R-:W-:Y:S01]  /*1dd0*/  IMAD.WIDE.U32 R48, R22, R4, R18 ;  /* 0x0000000416307225 */ /* 0x000fe200078e0012 */
[----:B------:R-:W-:-:S03]  /*1de0*/  P2R R82, PR, RZ, 0x4 ;  /* 0x00000004ff527803 */ /* 0x000fc60000000000 */
[----:B------:R-:W-:Y:S01]  /*1df0*/  VIADD R65, R18, 0x40 ;  /* 0x0000004012417836 */ /* 0x000fe20000000000 */
[----:B------:R-:W-:Y:S01]  /*1e00*/  SHF.L.U64.HI R69, R68, 0x7, R69 ;  /* 0x0000000744457819 */ /* 0x000fe20000010245 */
[C---:B------:R-:W-:Y:S01]  /*1e10*/  IMAD.SHL.U32 R63, R4.reuse, 0x80, RZ ;  /* 0x00000080043f7824 */ /* 0x040fe200078e00ff */
[----:B------:R-:W-:Y:S01]  /*1e20*/  SHF.L.U64.HI R64, R4, 0x7, R5 ;  /* 0x0000000704407819 */ /* 0x000fe20000010205 */
[----:B------:R-:W-:Y:S01]  /*1e30*/  IMAD.SHL.U32 R68, R68, 0x80, RZ ;  /* 0x0000008044447824 */ /* 0x000fe200078e00ff */
[----:B--2---:R-:W-:Y:S02]  /*1e40*/  SHF.R.S32.HI R0, RZ, 0x1f, R29 ;  /* 0x0000001fff007819 */ /* 0x004fe4000001141d */
[----:B------:R-:W-:Y:S02]  /*1e50*/  SEL R9, R29, RZ, !P0 ;  /* 0x000000ff1d097207 */ /* 0x000fe40004000000 */
[----:B------:R-:W-:-:S03]  /*1e60*/  SEL R10, R0, RZ, !P0 ;  /* 0x000000ff000a7207 */ /* 0x000fc60004000000 */
[----:B------:R-:W-:-:S04]  /*1e70*/  IMAD.WIDE.U32 R58, R9, UR4, R58 ;  /* 0x00000004093a7c25 */ /* 0x000fc8000f8e003a */
[----:B------:R-:W-:Y:S01]  /*1e80*/  IMAD R0, R10, UR4, RZ ;  /* 0x000000040a007c24 */ /* 0x000fe2000f8e02ff */
[----:B------:R-:W-:Y:S02]  /*1e90*/  ULDC UR4, c[0x0][0x2f4] ;  /* 0x0000bd0000047ab9 */ /* 0x000fe40000000800 */
[----:B------:R-:W-:Y:S01]  /*1ea0*/  ISETP.GE.AND P0, PT, R18, UR4, PT ;  /* 0x0000000412007c0c */ /* 0x000fe2000bf06270 */
[----:B------:R-:W-:Y:S01]  /*1eb0*/  IMAD R75, R9, UR5, R0 ;  /* 0x00000005094b7c24 */ /* 0x000fe2000f8e0200 */
[----:B------:R-:W-:Y:S02]  /*1ec0*/  ISETP.GE.AND P1, PT, R81, UR4, PT ;  /* 0x0000000451007c0c */ /* 0x000fe4000bf26270 */
[----:B------:R-:W-:Y:S01]  /*1ed0*/  SEL R0, RZ, 0x1, P0 ;  /* 0x00000001ff007807 */ /* 0x000fe20000000000 */
[----:B------:R-:W-:Y:S01]  /*1ee0*/  IMAD.IADD R75, R59, 0x1, R75 ;  /* 0x000000013b4b7824 */ /* 0x000fe200078e024b */
[----:B------:R-:W-:Y:S02]  /*1ef0*/  SEL R8, RZ, 0xffffffff, P1 ;  /* 0xffffffffff087807 */ /* 0x000fe40000800000 */
[----:B------:R-:W-:Y:S01]  /*1f00*/  IADD3 R80, P0, R58, R6, RZ ;  /* 0x000000063a507210 */ /* 0x000fe20007f1e0ff */
[----:B------:R-:W-:Y:S01]  /*1f10*/  IMAD R10, R10, UR6, RZ ;  /* 0x000000060a0a7c24 */ /* 0x000fe2000f8e02ff */
[----:B------:R-:W-:Y:S01]  /*1f20*/  SHF.L.U32 R13, R8, 0x1, RZ ;  /* 0x00000001080d7819 */ /* 0x000fe200000006ff */
[C---:B------:R-:W-:Y:S01]  /*1f30*/  IMAD R6, R12.reuse, R66, RZ ;  /* 0x000000420c067224 */ /* 0x040fe200078e02ff */
[----:B------:R-:W-:Y:S01]  /*1f40*/  IADD3.X R74, R75, R7, R11, P0, !PT ;  /* 0x000000074b4a7210 */ /* 0x000fe200007fe40b */
[----:B------:R-:W-:Y:S01]  /*1f50*/  IMAD R7, R12, R4, RZ ;  /* 0x000000040c077224 */ /* 0x000fe200078e02ff */
[----:B------:R-:W-:Y:S01]  /*1f60*/  ISETP.GE.AND P0, PT, R18, R61, PT ;  /* 0x0000003d1200720c */ /* 0x000fe20003f06270 */
[----:B------:R-:W-:Y:S01]  /*1f70*/  IMAD.WIDE.U32 R56, R9, UR6, R56 ;  /* 0x0000000609387c25 */ /* 0x000fe2000f8e0038 */
[----:B------:R-:W-:-:S03]  /*1f80*/  LOP3.LUT R0, R13, 0x2, R0, 0xe2, !PT ;  /* 0x000000020d007812 */ /* 0x000fc600078ee200 */
[----:B------:R-:W-:Y:S02]  /*1f90*/  IMAD R15, R9, UR7, R10 ;  /* 0x00000007090f7c24 */ /* 0x000fe4000f8e020a */
[C---:B------:R-:W-:Y:S01]  /*1fa0*/  IMAD R9, R22.reuse, R67, R6 ;  /* 0x0000004316097224 */ /* 0x040fe200078e0206 */
[C---:B------:R-:W-:Y:S01]  /*1fb0*/  SEL R6, R61.reuse, RZ, P2 ;  /* 0x000000ff3d067207 */ /* 0x040fe20001000000 */
[----:B------:R-:W-:Y:S01]  /*1fc0*/  IMAD R13, R22, R5, R7 ;  /* 0x00000005160d7224 */ /* 0x000fe200078e0207 */
[----:B------:R-:W-:-:S03]  /*1fd0*/  SEL R7, R61, RZ, P0 ;  /* 0x000000ff3d077207 */ /* 0x000fc60000000000 */
[----:B------:R-:W-:Y:S02]  /*1fe0*/  IMAD.IADD R8, R81, 0x1, R6 ;  /* 0x0000000151087824 */ /* 0x000fe400078e0206 */
[----:B------:R-:W-:Y:S02]  /*1ff0*/  IMAD.IADD R7, R18, 0x1, R7 ;  /* 0x0000000112077824 */ /* 0x000fe400078e0207 */
[----:B------:R-:W-:Y:S02]  /*2000*/  IMAD.IADD R55, R55, 0x1, R9 ;  /* 0x0000000137377824 */ /* 0x000fe400078e0209 */
[----:B------:R-:W-:Y:S01]  /*2010*/  IMAD.IADD R53, R9, 0x1, R53 ;  /* 0x0000000109357824 */ /* 0x000fe200078e0235 */
[----:B------:R-:W-:Y:S02]  /*2020*/  SHF.R.S32.HI R6, RZ, 0x1f, R7 ;  /* 0x0000001fff067819 */ /* 0x000fe40000011407 */
[----:B------:R-:W-:Y:S02]  /*2030*/  SHF.R.S32.HI R9, RZ, 0x1f, R8 ;  /* 0x0000001fff097819 */ /* 0x000fe40000011408 */
[----:B------:R-:W-:-:S02]  /*2040*/  LEA.HI R73, R6, R7, RZ, 0x4 ;  /* 0x0000000706497211 */ /* 0x000fc400078f20ff */
[CC--:B------:R-:W-:Y:S02]  /*2050*/  LEA.HI R72, R9.reuse, R8.reuse, RZ, 0x4 ;  /* 0x0000000809487211 */ /* 0x0c0fe400078f20ff */
[----:B------:R-:W-:Y:S02]  /*2060*/  LEA.HI R6, R6, R7, RZ, 0x5 ;  /* 0x0000000706067211 */ /* 0x000fe400078f28ff */
[----:B------:R-:W-:-:S03]  /*2070*/  LEA.HI R8, R9, R8, RZ, 0x5 ;  /* 0x0000000809087211 */ /* 0x000fc600078f28ff */
[----:B------:R-:W-:Y:S01]  /*2080*/  IMAD.SHL.U32 R7, R6, 0x80, RZ ;  /* 0x0000008006077824 */ /* 0x000fe200078e00ff */
[----:B------:R-:W-:Y:S01]  /*2090*/  LOP3.LUT R6, R156, 0x10, R73, 0xf8, !PT ;  /* 0x000000109c067812 */ /* 0x000fe200078ef849 */
[----:B------:R-:W-:Y:S01]  /*20a0*/  IMAD.SHL.U32 R9, R8, 0x80, RZ ;  /* 0x0000008008097824 */ /* 0x000fe200078e00ff */
[----:B------:R-:W-:Y:S02]  /*20b0*/  LOP3.LUT R8, R156, 0x10, R72, 0xf8, !PT ;  /* 0x000000109c087812 */ /* 0x000fe400078ef848 */
[-C--:B------:R-:W-:Y:S02]  /*20c0*/  LOP3.LUT R6, R6, R20.reuse, RZ, 0x3c, !PT ;  /* 0x0000001406067212 */ /* 0x080fe400078e3cff */
[----:B------:R-:W-:Y:S02]  /*20d0*/  LOP3.LUT R8, R8, R20, RZ, 0x3c, !PT ;  /* 0x0000001408087212 */ /* 0x000fe400078e3cff */
[----:B------:R-:W0:Y:S01]  /*20e0*/  S2R R20, SR_TID.X ;  /* 0x0000000000147919 */ /* 0x000e220000002100 */
[----:B-----5:R-:W-:-:S02]  /*20f0*/  SHF.R.S32.HI R11, RZ, 0x1f, R24 ;  /* 0x0000001fff0b7819 */ /* 0x020fc40000011418 */
[----:B------:R-:W-:Y:S02]  /*2100*/  LOP3.LUT R7, R7, 0xfffff000, RZ, 0xc0, !PT ;  /* 0xfffff00007077812 */ /* 0x000fe400078ec0ff */
[----:B------:R-:W-:Y:S02]  /*2110*/  LOP3.LUT R9, R9, 0xfffff000, RZ, 0xc0, !PT ;  /* 0xfffff00009097812 */ /* 0x000fe400078ec0ff */
[--C-:B------:R-:W-:Y:S01]  /*2120*/  IADD3 R71, R6, R7, R14.reuse ;  /* 0x0000000706477210 */ /* 0x100fe20007ffe00e */
[----:B------:R-:W-:Y:S02]  /*2130*/  IMAD R6, R11, R66, RZ ;  /* 0x000000420b067224 */ /* 0x000fe400078e02ff */
[----:B------:R-:W-:Y:S02]  /*2140*/  IMAD.IADD R51, R51, 0x1, R13 ;  /* 0x0000000133337824 */ /* 0x000fe400078e020d */
[----:B------:R-:W-:Y:S02]  /*2150*/  IMAD.IADD R49, R13, 0x1, R49 ;  /* 0x000000010d317824 */ /* 0x000fe400078e0231 */
[----:B------:R-:W-:Y:S01]  /*2160*/  IMAD R11, R11, R4, RZ ;  /* 0x000000040b0b7224 */ /* 0x000fe200078e02ff */
[----:B------:R-:W-:Y:S01]  /*2170*/  IADD3 R70, R8, R9, R14 ;  /* 0x0000000908467210 */ /* 0x000fe20007ffe00e */
[----:B------:R-:W-:Y:S01]  /*2180*/  IMAD R21, R24, R67, R6 ;  /* 0x0000004318157224 */ /* 0x000fe200078e0206 */
[----:B------:R-:W-:Y:S01]  /*2190*/  IADD3 R46, P2, R22, R47, RZ ;  /* 0x0000002f162e7210 */ /* 0x000fe20007f5e0ff */
[----:B------:R-:W-:Y:S01]  /*21a0*/  IMAD.WIDE.U32 R54, R24, R66, R54 ;  /* 0x0000004218367225 */ /* 0x000fe200078e0036 */
[----:B------:R-:W-:-:S03]  /*21b0*/  LOP3.LUT R7, R72, 0xfffffff0, RZ, 0xc0, !PT ;  /* 0xfffffff048077812 */ /* 0x000fc600078ec0ff */
[----:B------:R-:W-:Y:S01]  /*21c0*/  IMAD.WIDE.U32 R52, R24, R66, R52 ;  /* 0x0000004218347225 */ /* 0x000fe200078e0034 */
[----:B------:R-:W-:-:S03]  /*21d0*/  SHF.L.U64.HI R67, R66, 0x7, R67 ;  /* 0x0000000742437819 */ /* 0x000fc60000010243 */
[C---:B------:R-:W-:Y:S02]  /*21e0*/  IMAD R11, R24.reuse, R5, R11 ;  /* 0x00000005180b7224 */ /* 0x040fe400078e020b */
[----:B------:R-:W-:Y:S01]  /*21f0*/  IMAD.WIDE.U32 R50, R24, R4, R50 ;  /* 0x0000000418327225 */ /* 0x000fe200078e0032 */
[----:B0-----:R-:W-:-:S03]  /*2200*/  SHF.R.U32.HI R14, RZ, 0x7, R20 ;  /* 0x00000007ff0e7819 */ /* 0x001fc60000011614 */
[----:B------:R-:W-:Y:S01]  /*2210*/  IMAD.WIDE.U32 R48, R24, R4, R48 ;  /* 0x0000000418307225 */ /* 0x000fe200078e0030 */
[----:B------:R-:W-:Y:S02]  /*2220*/  LOP3.LUT R20, R73, 0xfffffff0, RZ, 0xc0, !PT ;  /* 0xfffffff049147812 */ /* 0x000fe400078ec0ff */
[----:B------:R-:W-:Y:S01]  /*2230*/  LOP3.LUT R60, R0, 0x1, RZ, 0xc0, !PT ;  /* 0x00000001003c7812 */ /* 0x000fe200078ec0ff */
[----:B------:R-:W-:Y:S01]  /*2240*/  IMAD.X R47, R12, 0x1, R3, P2 ;  /* 0x000000010c2f7824 */ /* 0x000fe200010e0603 */
[----:B------:R-:W-:Y:S01]  /*2250*/  LOP3.LUT R45, R0, 0x2, RZ, 0xc0, !PT ;  /* 0x00000002002d7812 */ /* 0x000fe200078ec0ff */
[----:B------:R-:W-:Y:S01]  /*2260*/  IMAD.IADD R44, R55, 0x1, R21 ;  /* 0x00000001372c7824 */ /* 0x000fe200078e0215 */
[----:B------:R-:W-:Y:S01]  /*2270*/  SHF.L.U32 R66, R66, 0x7, RZ ;  /* 0x0000000742427819 */ /* 0x000fe200000006ff */
[----:B------:R-:W-:Y:S01]  /*2280*/  VIADD R62, R14, 0x8 ;  /* 0x000000080e3e7836 */ /* 0x000fe20000000000 */
[----:B------:R-:W-:Y:S01]  /*2290*/  ISETP.GE.AND P1, PT, R65, UR4, PT ;  /* 0x0000000441007c0c */ /* 0x000fe2000bf26270 */
[----:B------:R-:W-:Y:S01]  /*22a0*/  IMAD.SHL.U32 R61, R61, 0x2, RZ ;  /* 0x000000023d3d7824 */ /* 0x000fe200078e00ff */
[----:B------:R-:W-:Y:S01]  /*22b0*/  SHF.R.S32.HI R4, RZ, 0x1f, R20 ;  /* 0x0000001fff047819 */ /* 0x000fe20000011414 */
[----:B------:R-:W-:Y:S01]  /*22c0*/  IMAD.IADD R21, R21, 0x1, R53 ;  /* 0x0000000115157824 */ /* 0x000fe200078e0235 */
[----:B------:R-:W-:Y:S01]  /*22d0*/  SHF.R.S32.HI R3, RZ, 0x1f, R7 ;  /* 0x0000001fff037819 */ /* 0x000fe20000011407 */
[----:B------:R-:W-:-:S02]  /*22e0*/  IMAD.IADD R6, R51, 0x1, R11 ;  /* 0x0000000133067824 */ /* 0x000fc400078e020b */
[----:B------:R-:W-:Y:S02]  /*22f0*/  IMAD.IADD R5, R11, 0x1, R49 ;  /* 0x000000010b057824 */ /* 0x000fe400078e0231 */
[----:B------:R-:W-:-:S07]  /*2300*/  IMAD.IADD R0, R57, 0x1, R15 ;  /* 0x0000000139007824 */ /* 0x000fce00078e020f */
.L_x_363:
[----:B------:R-:W2:Y:S01]  /*2310*/  LDL R8, [R1+0x1c] ;  /* 0x00001c0001087983 */ /* 0x000ea20000100800 */
[----:B------:R-:W0:Y:S01]  /*2320*/  LDC R87, c[0x0][0x3f4] ;  /* 0x0000fd00ff577b82 */ /* 0x000e220000000800 */
[----:B------:R-:W-:Y:S01]  /*2330*/  IADD3 R2, R2, -0x1, RZ ;  /* 0xffffffff02027810 */ /* 0x000fe20007ffe0ff */
[----:B------:R-:W-:Y:S05]  /*2340*/  YIELD ;  /* 0x0000000000007946 */ /* 0x000fea0003800000 */
[----:B------:R-:W-:Y:S01]  /*2350*/  SHF.R.S32.HI R10, RZ, 0x1f, R2 ;  /* 0x0000001fff0a7819 */ /* 0x000fe20000011402 */
[----:B------:R-:W1:Y:S01]  /*2360*/  LDC.64 R76, c[0x0][0x2e8] ;  /* 0x0000ba00ff4c7b82 */ /* 0x000e620000000a00 */
[-C--:B------:R-:W-:Y:S01]  /*2370*/  IMAD R9, R69, R2.reuse, RZ ;  /* 0x0000000245097224 */ /* 0x080fe200078e02ff */
[----:B------:R-:W-:Y:S01]  /*2380*/  BSSY B0, `(.L_x_324) ;  /* 0x00003d9000007945 */ /* 0x000fe20003800000 */
[----:B----4-:R-:W-:Y:S01]  /*2390*/  IMAD.WIDE.U32 R36, R68, R2, RZ ;  /* 0x0000000244247225 */ /* 0x010fe200078e00ff */
[----:B------:R-:W-:-:S03]  /*23a0*/  ISETP.GT.AND P2, PT, R2, R26, PT ;  /* 0x0000001a0200720c */ /* 0x000fc60003f44270 */
[----:B------:R-:W-:-:S04]  /*23b0*/  IMAD R11, R10, R68, R9 ;  /* 0x000000440a0b7224 */ /* 0x000fc800078e0209 */
[----:B------:R-:W-:Y:S01]  /*23c0*/  IMAD.IADD R79, R37, 0x1, R11 ;  /* 0x00000001254f7824 */ /* 0x000fe200078e020b */
[----:B0-----:R-:W-:Y:S02]  /*23d0*/  ISETP.GE.AND P3, PT, R87, 0x1, PT ;  /* 0x000000015700780c */ /* 0x001fe40003f66270 */
[----:B-1----:R-:W-:-:S04]  /*23e0*/  IADD3 R32, P4, P5, R36, R76, R80 ;  /* 0x0000004c24207210 */ /* 0x002fc80007d9e050 */
[----:B------:R-:W-:Y:S01]  /*23f0*/  IADD3.X R33, R79, R77, R74, P4, P5 ;  /* 0x0000004d4f217210 */ /* 0x000fe200027ea44a */
[----:B--2---:R-:W-:-:S04]  /*2400*/  IMAD R9, R17, 0x3000, R8 ;  /* 0x0000300011097824 */ /* 0x004fc800078e0208 */
[----:B------:R-:W-:Y:S02]  /*2410*/  IMAD.IADD R84, R16, 0x1, R9 ;  /* 0x0000000110547824 */ /* 0x000fe400078e0209 */
[----:B------:R-:W-:Y:S05]  /*2420*/  @!P3 BRA `(.L_x_325) ;  /* 0x0000003800e0b947 */ /* 0x000fea0003800000 */
[----:B------:R-:W-:Y:S01]  /*2430*/  ULDC.U8 UR4, c[0x0][0x410] ;  /* 0x0001040000047ab9 */ /* 0x000fe20000000000 */
[-C--:B------:R-:W-:Y:S01]  /*2440*/  IMAD R9, R67, R2.reuse, RZ ;  /* 0x0000000243097224 */ /* 0x080fe200078e02ff */
[----:B------:R-:W-:Y:S01]  /*2450*/  ISETP.NE.AND P3, PT, RZ, UR4, PT ;  /* 0x00000004ff007c0c */ /* 0x000fe2000bf65270 */
[----:B------:R-:W-:Y:S02]  /*2460*/  IMAD R8, R64, R2, RZ ;  /* 0x0000000240087224 */ /* 0x000fe400078e02ff */
[----:B------:R-:W-:Y:S02]  /*2470*/  IMAD R85, R2, -0x80, R27 ;  /* 0xffffff8002557824 */ /* 0x000fe400078e021b */
[C---:B------:R-:W-:Y:S02]  /*2480*/  IMAD R9, R10.reuse, R66, R9 ;  /* 0x000000420a097224 */ /* 0x040fe400078e0209 */
[----:B------:R-:W-:Y:S01]  /*2490*/  IMAD R11, R10, R63, R8 ;  /* 0x0000003f0a0b7224 */ /* 0x000fe200078e0208 */
[----:B------:R-:W-:Y:S01]  /*24a0*/  VIMNMX R85, R85, 0x80, PT ;  /* 0x0000008055557848 */ /* 0x000fe20003fe0100 */
[----:B------:R-:W-:-:S04]  /*24b0*/  IMAD.WIDE.U32 R40, R66, R2, RZ ;  /* 0x0000000242287225 */ /* 0x000fc800078e00ff */
[----:B------:R-:W-:-:S04]  /*24c0*/  IMAD.WIDE.U32 R38, R63, R2, RZ ;  /* 0x000000023f267225 */ /* 0x000fc800078e00ff */
[----:B------:R-:W-:Y:S02]  /*24d0*/  IMAD.IADD R42, R41, 0x1, R9 ;  /* 0x00000001292a7824 */ /* 0x000fe400078e0209 */
[----:B------:R-:W-:Y:S01]  /*24e0*/  IMAD.IADD R43, R39, 0x1, R11 ;  /* 0x00000001272b7824 */ /* 0x000fe200078e020b */
[----:B------:R-:W-:Y:S06]  /*24f0*/  @!P3 BRA `(.L_x_326) ;  /* 0x000000180010b947 */ /* 0x000fec0003800000 */
[----:B------:R-:W-:Y:S01]  /*2500*/  ISETP.GE.AND P4, PT, R22, R85, PT ;  /* 0x000000551600720c */ /* 0x000fe20003f86270 */
[----:B------:R-:W-:Y:S01]  /*2510*/  BSSY B1, `(.L_x_327) ;  /* 0x000001e000017945 */ /* 0x000fe20003800000 */
[----:B------:R-:W-:Y:S02]  /*2520*/  CS2R R12, SRZ ;  /* 0x00000000000c7805 */ /* 0x000fe4000001ff00 */
[----:B------:R-:W-:Y:S02]  /*2530*/  CS2R R28, SRZ ;  /* 0x00000000001c7805 */ /* 0x000fe4000001ff00 */
[----:B------:R-:W-:Y:S02]  /*2540*/  CS2R R34, SRZ ;  /* 0x0000000000227805 */ /* 0x000fe4000001ff00 */
[----:B------:R-:W-:Y:S02]  /*2550*/  CS2R R14, SRZ ;  /* 0x00000000000e7805 */ /* 0x000fe4000001ff00 */
[----:B------:R-:W-:-:S02]  /*2560*/  CS2R R30, SRZ ;  /* 0x00000000001e7805 */ /* 0x000fc4000001ff00 */
[----:B------:R-:W-:Y:S01]  /*2570*/  CS2R R36, SRZ ;  /* 0x0000000000247805 */ /* 0x000fe2000001ff00 */
[----:B------:R-:W-:Y:S06]  /*2580*/  @P4 BRA `(.L_x_328) ;  /* 0x0000000000584947 */ /* 0x000fec0003800000 */
[----:B------:R-:W2:Y:S01]  /*2590*/  LDL R78, [R1+0x10] ;  /* 0x00001000014e7983 */ /* 0x000ea20000100800 */
[----:B------:R-:W-:Y:S01]  /*25a0*/  ULDC.64 UR4, c[0x0][0x3e8] ;  /* 0x0000fa0000047ab9 */ /* 0x000fe20000000a00 */
[----:B------:R-:W-:Y:S01]  /*25b0*/  ULDC.64 UR6, c[0x0][0x400] ;  /* 0x0001000000067ab9 */ /* 0x000fe20000000a00 */
[----:B------:R-:W-:Y:S02]  /*25c0*/  IADD3 R40, P3, P5, R54, UR4, R40 ;  /* 0x0000000436287c10 */ /* 0x000fe4000fd7e028 */
[----:B------:R-:W-:Y:S02]  /*25d0*/  CS2R R34, SRZ ;  /* 0x0000000000227805 */ /* 0x000fe4000001ff00 */
[----:B------:R-:W-:Y:S02]  /*25e0*/  CS2R R36, SRZ ;  /* 0x0000000000247805 */ /* 0x000fe4000001ff00 */
[----:B------:R-:W-:Y:S02]  /*25f0*/  IADD3.X R41, R44, UR5, R42, P3, P5 ;  /* 0x000000052c297c10 */ /* 0x000fe40009fea42a */
[----:B------:R-:W-:-:S04]  /*2600*/  IADD3 R38, P3, P5, R50, UR6, R38 ;  /* 0x0000000632267c10 */ /* 0x000fc8000fd7e026 */
[----:B------:R-:W-:Y:S02]  /*2610*/  IADD3.X R39, R6, UR7, R43, P3, P5 ;  /* 0x0000000706277c10 */ /* 0x000fe40009fea42b */
[-C--:B------:R-:W-:Y:S02]  /*2620*/  ISETP.GE.AND P5, PT, R152, R87.reuse, PT ;  /* 0x000000579800720c */ /* 0x080fe40003fa6270 */
[----:B------:R-:W-:Y:S02]  /*2630*/  ISETP.GE.AND P3, PT, R157, R87, PT ;  /* 0x000000579d00720c */ /* 0x000fe40003f66270 */
[----:B------:R-:W-:Y:S02]  /*2640*/  CS2R R28, SRZ ;  /* 0x00000000001c7805 */ /* 0x000fe4000001ff00 */
[----:B------:R-:W-:Y:S02]  /*2650*/  CS2R R12, SRZ ;  /* 0x00000000000c7805 */ /* 0x000fe4000001ff00 */
[----:B------:R-:W-:-:S05]  /*2660*/  CS2R R30, SRZ ;  /* 0x00000000001e7805 */ /* 0x000fca000001ff00 */
[----:B------:R0:W5:Y:S04]  /*2670*/  @!P5 LDG.E.64 R34, desc[UR42][R40.64] ;  /* 0x0000002a2822d981 */ /* 0x000168000c1e1b00 */
[----:B------:R0:W5:Y:S01]  /*2680*/  @!P5 LDG.E.64 R36, desc[UR42][R38.64] ;  /* 0x0000002a2624d981 */ /* 0x000162000c1e1b00 */
[----:B------:R-:W-:-:S03]  /*2690*/  CS2R R14, SRZ ;  /* 0x00000000000e7805 */ /* 0x000fc6000001ff00 */
[----:B------:R0:W5:Y:S04]  /*26a0*/  @!P3 LDG.E.64 R28, desc[UR42][R40.64+0x10] ;  /* 0x0000102a281cb981 */ /* 0x000168000c1e1b00 */
[----:B------:R0:W5:Y:S01]  /*26b0*/  @!P3 LDG.E.64 R30, desc[UR42][R38.64+0x10] ;  /* 0x0000102a261eb981 */ /* 0x000162000c1e1b00 */
[----:B--2---:R-:W-:-:S13]  /*26c0*/  ISETP.GE.AND P5, PT, R78, R87, PT ;  /* 0x000000574e00720c */ /* 0x004fda0003fa6270 */
[----:B------:R0:W5:Y:S04]  /*26d0*/  @!P5 LDG.E.64 R12, desc[UR42][R40.64+0x20] ;  /* 0x0000202a280cd981 */ /* 0x000168000c1e1b00 */
[----:B------:R0:W5:Y:S02]  /*26e0*/  @!P5 LDG.E.64 R14, desc[UR42][R38.64+0x20] ;  /* 0x0000202a260ed981 */ /* 0x000164000c1e1b00 */
.L_x_328:
[----:B------:R-:W-:Y:S05]  /*26f0*/  BSYNC B1 ;  /* 0x0000000000017941 */ /* 0x000fea0003800000 */
.L_x_327:
[----:B------:R-:W-:Y:S01]  /*2700*/  UISETP.NE.AND UP0, UPT, UR36, 0x3, UPT ;  /* 0x000000032400788c */ /* 0x000fe2000bf05270 */
[----:B0----5:R-:W-:Y:S02]  /*2710*/  IMAD.MOV.U32 R39, RZ, RZ, R12 ;  /* 0x000000ffff277224 */ /* 0x021fe400078e000c */
[----:B------:R-:W-:Y:S02]  /*2720*/  IMAD.MOV.U32 R40, RZ, RZ, R28 ;  /* 0x000000ffff287224 */ /* 0x000fe400078e001c */
[----:B------:R-:W-:Y:S01]  /*2730*/  IMAD.MOV.U32 R42, RZ, RZ, R34 ;  /* 0x000000ffff2a7224 */ /* 0x000fe200078e0022 */
[----:B------:R-:W-:Y:S01]  /*2740*/  PLOP3.LUT P3, PT, PT, PT, UP0, 0x80, 0x0 ;  /* 0x000000000000781c */ /* 0x000fe20003f6f008 */
[----:B------:R-:W-:Y:S02]  /*2750*/  IMAD.MOV.U32 R38, RZ, RZ, R14 ;  /* 0x000000ffff267224 */ /* 0x000fe400078e000e */
[----:B------:R-:W-:Y:S02]  /*2760*/  IMAD.MOV.U32 R41, RZ, RZ, R30 ;  /* 0x000000ffff297224 */ /* 0x000fe400078e001e */
[----:B------:R-:W-:-:S08]  /*2770*/  IMAD.MOV.U32 R43, RZ, RZ, R36 ;  /* 0x000000ffff2b7224 */ /* 0x000fd000078e0024 */
[----:B------:R-:W-:Y:S05]  /*2780*/  @!P3 BRA `(.L_x_329) ;  /* 0x000000000004b947 */ /* 0x000fea0003800000 */
[----:B------:R-:W-:Y:S01]  /*2790*/  BPT.TRAP 0x1 ;  /* 0x000000040000795c */ /* 0x000fe20000300000 */
.L_x_329:
[----:B------:R-:W-:Y:S01]  /*27a0*/  LEA R83, R17, R16, 0x3 ;  /* 0x0000001011537211 */ /* 0x000fe200078e18ff */
[----:B------:R-:W-:Y:S01]  /*27b0*/  BSSY B1, `(.L_x_330) ;  /* 0x0000004000017945 */ /* 0x000fe20003800000 */
[----:B------:R-:W-:-:S04]  /*27c0*/  SHF.L.U32 R86, R23, 0x1f, RZ ;  /* 0x0000001f17567819 */ /* 0x000fc800000006ff */
[----:B------:R-:W0:Y:S02]  /*27d0*/  SYNCS.PHASECHK.TRANS64.TRYWAIT P5, [R83+URZ+0x19c90], R86 ;  /* 0x019c9056530075a7 */ /* 0x000e2400080a017f */
[----:B0-----:R-:W-:Y:S05]  /*27e0*/  @!P5 BRA `(.L_x_331) ;  /* 0x000001680054d947 */ /* 0x001fea0003800000 */
.L_x_571:
[----:B------:R-:W-:Y:S05]  /*27f0*/  BSYNC B1 ;  /* 0x0000000000017941 */ /* 0x000fea0003800000 */
.L_x_330:
[----:B------:R-:W-:Y:S05]  /*2800*/  @P4 BRA `(.L_x_332) ;  /* 0x0000003800404947 */ /* 0x000fea0003800000 */
[----:B------:R-:W-:Y:S01]  /*2810*/  ISETP.NE.AND P4, PT, R60, RZ, PT ;  /* 0x000000ff3c00720c */ /* 0x000fe20003f85270 */
[----:B------:R-:W-:-:S12]  /*2820*/  BSSY B1, `(.L_x_333) ;  /* 0x000006f000017945 */ /* 0x000fd80003800000 */
[----:B------:R-:W-:Y:S05]  /*2830*/  @!P4 BRA `(.L_x_334) ;  /* 0x0000000400b4c947 */ /* 0x000fea0003800000 */
[----:B------:R1:W2:Y:S01]  /*2840*/  LDS.128 R8, [R84+0x13800] ;  /* 0x0138000054087984 */ /* 0x0002a20000000c00 */
[----:B------:R-:W-:Y:S01]  /*2850*/  ISETP.GE.AND P4, PT, R152, R87, PT ;  /* 0x000000579800720c */ /* 0x000fe20003f86270 */
[----:B------:R-:W-:-:S12]  /*2860*/  BSSY B2, `(.L_x_335) ;  /* 0x0000069000027945 */ /* 0x000fd80003800000 */
[----:B-1----:R-:W-:Y:S05]  /*2870*/  @P4 BRA `(.L_x_336) ;  /* 0x00000004009c4947 */ /* 0x002fea0003800000 */
[----:B------:R-:W-:Y:S02]  /*2880*/  SHF.R.U32.HI R34, RZ, 0x8, R35 ;  /* 0x00000008ff227819 */ /* 0x000fe40000011623 */
[----:B------:R-:W-:Y:S02]  /*2890*/  SHF.R.U32.HI R36, RZ, 0x8, R37 ;  /* 0x00000008ff247819 */ /* 0x000fe40000011625 */
[----:B------:R-:W-:Y:S01]  /*28a0*/  SHF.R.U32.HI R79, RZ, 0x10, R35 ;  /* 0x00000010ff4f7819 */ /* 0x000fe20000011623 */
[----:B------:R-:W-:Y:S01]  /*28b0*/  IMAD.SHL.U32 R34, R34, 0x100, RZ ;  /* 0x0000010022227824 */ /* 0x000fe200078e00ff */
[----:B------:R-:W-:Y:S02]  /*28c0*/  SHF.R.U32.HI R77, RZ, 0x10, R37 ;  /* 0x00000010ff4d7819 */ /* 0x000fe40000011625 */
[----:B------:R-:W-:Y:S01]  /*28d0*/  LOP3.LUT R76, R37, 0xff0000ff, RZ, 0xc0, !PT ;  /* 0xff0000ff254c7812 */ /* 0x000fe200078ec0ff */
[----:B------:R-:W-:Y:S01]  /*28e0*/  IMAD.SHL.U32 R37, R36, 0x100, RZ ;  /* 0x0000010024257824 */ /* 0x000fe200078e00ff */
[----:B------:R-:W-:Y:S01]  /*28f0*/  LOP3.LUT R35, R35, 0xff0000ff, RZ, 0xc0, !PT ;  /* 0xff0000ff23237812 */ /* 0x000fe200078ec0ff */
[----:B--2---:R-:W-:Y:S01]  /*2900*/  IMAD.MOV.U32 R36, RZ, RZ, R8 ;  /* 0x000000ffff247224 */ /* 0x004fe200078e0008 */
[----:B------:R-:W-:-:S02]  /*2910*/  F2FP.F16.E4M3.UNPACK_B R8, R9 ;  /* 0x00000009ff08723e */ /* 0x000fc400020006ff */
[----:B------:R-:W-:Y:S01]  /*2920*/  LOP3.LUT R35, R35, 0xff00, R34, 0xf8, !PT ;  /* 0x0000ff0023237812 */ /* 0x000fe200078ef822 */
[----:B------:R-:W-:Y:S01]  /*2930*/  IMAD.U32 R34, R79, 0x10000, RZ ;  /* 0x000100004f227824 */ /* 0x000fe200078e00ff */
[----:B------:R-:W-:Y:S01]  /*2940*/  LOP3.LUT R78, R76, 0xff00, R37, 0xf8, !PT ;  /* 0x0000ff004c4e7812 */ /* 0x000fe200078ef825 */
[----:B------:R-:W-:Y:S01]  /*2950*/  IMAD.U32 R37, R77, 0x10000, RZ ;  /* 0x000100004d257824 */ /* 0x000fe200078e00ff */
[----:B------:R-:W-:Y:S02]  /*2960*/  F2FP.F16.E4M3.UNPACK_B R76, R43.H1 ;  /* 0x0000002bff4c723e */ /* 0x000fe400030006ff */
[----:B------:R-:W-:Y:S02]  /*2970*/  LOP3.LUT R34, R35, 0xff0000, R34, 0xf8, !PT ;  /* 0x00ff000023227812 */ /* 0x000fe400078ef822 */
[----:B------:R-:W-:Y:S01]  /*2980*/  LOP3.LUT R35, R78, 0xff0000, R37, 0xf8, !PT ;  /* 0x00ff00004e237812 */ /* 0x000fe200078ef825 */
[----:B------:R-:W-:Y:S01]  /*2990*/  HADD2.F32 R37, -RZ, R8.H1_H1 ;  /* 0x30000008ff257230 */ /* 0x000fe20000004100 */
[----:B------:R-:W-:Y:S01]  /*29a0*/  F2FP.F16.E4M3.UNPACK_B R9, R9.H1 ;  /* 0x00000009ff09723e */ /* 0x000fe200030006ff */
[----:B------:R-:W-:Y:S01]  /*29b0*/  HADD2.F32 R89, -RZ, R76.H0_H0 ;  /* 0x2000004cff597230 */ /* 0x000fe20000004100 */
[----:B------:R-:W-:Y:S01]  /*29c0*/  F2FP.F16.E4M3.UNPACK_B R78, R42.H1 ;  /* 0x0000002aff4e723e */ /* 0x000fe200030006ff */
[----:B------:R-:W-:Y:S01]  /*29d0*/  HADD2.F32 R8, -RZ, R8.H0_H0 ;  /* 0x20000008ff087230 */ /* 0x000fe20000004100 */
[----:B------:R-:W-:Y:S01]  /*29e0*/  F2FP.F16.E4M3.UNPACK_B R43, R43 ;  /* 0x0000002bff2b723e */ /* 0x000fe200020006ff */
[----:B------:R-:W-:-:S02]  /*29f0*/  HADD2.F32 R90, -RZ, R76.H1_H1 ;  /* 0x3000004cff5a7230 */ /* 0x000fc40000004100 */
[-C--:B------:R-:W-:Y:S01]  /*2a00*/  FMUL.FTZ R91, R37, R89.reuse ;  /* 0x00000059255b7220 */ /* 0x080fe20000410000 */
[--C-:B------:R-:W-:Y:S02]  /*2a10*/  HADD2.F32 R77, -RZ, R9.reuse.H1_H1 ;  /* 0x30000009ff4d7230 */ /* 0x100fe40000004100 */
[----:B------:R-:W-:Y:S01]  /*2a20*/  FMUL.FTZ R92, R8, R89 ;  /* 0x00000059085c7220 */ /* 0x000fe20000410000 */
[--C-:B------:R-:W-:Y:S02]  /*2a30*/  HADD2.F32 R79, -RZ, R78.reuse.H0_H0 ;  /* 0x2000004eff4f7230 */ /* 0x100fe40000004100 */
[----:B------:R-:W-:Y:S02]  /*2a40*/  HADD2.F32 R76, -RZ, R9.H0_H0 ;  /* 0x20000009ff4c7230 */ /* 0x000fe40000004100 */
[----:B------:R-:W-:Y:S01]  /*2a50*/  FMUL.FTZ R89, R77, R90 ;  /* 0x0000005a4d597220 */ /* 0x000fe20000410000 */
[----:B------:R-:W-:Y:S02]  /*2a60*/  HADD2.F32 R78, -RZ, R78.H1_H1 ;  /* 0x3000004eff4e7230 */ /* 0x000fe40000004100 */
[-C--:B------:R-:W-:Y:S01]  /*2a70*/  FFMA.FTZ R9, R37, R79.reuse, R92 ;  /* 0x0000004f25097223 */ /* 0x080fe2000001005c */
[----:B------:R-:W-:Y:S01]  /*2a80*/  F2FP.F16.E4M3.UNPACK_B R37, R36.H1 ;  /* 0x00000024ff25723e */ /* 0x000fe200030006ff */
[----:B------:R-:W-:Y:S01]  /*2a90*/  FMUL.FTZ R90, R76, R90 ;  /* 0x0000005a4c5a7220 */ /* 0x000fe20000410000 */
[----:B------:R-:W-:Y:S01]  /*2aa0*/  F2FP.F16.E4M3.UNPACK_B R36, R36 ;  /* 0x00000024ff24723e */ /* 0x000fe200020006ff */
[----:B------:R-:W-:Y:S01]  /*2ab0*/  FFMA.FTZ R8, R8, R79, -R91 ;  /* 0x0000004f08087223 */ /* 0x000fe2000001085b */
[-C--:B------:R-:W-:Y:S01]  /*2ac0*/  FFMA.FTZ R91, R76, R78.reuse, -R89 ;  /* 0x0000004e4c5b7223 */ /* 0x080fe20000010859 */
[----:B------:R-:W-:Y:S01]  /*2ad0*/  FFMA.FTZ R94, R77, R78, R90 ;  /* 0x0000004e4d5e7223 */ /* 0x000fe2000001005a */
[--C-:B------:R-:W-:Y:S01]  /*2ae0*/  HADD2.F32 R79, -RZ, R43.reuse.H1_H1 ;  /* 0x3000002bff4f7230 */ /* 0x100fe20000004100 */
[----:B------:R-:W-:Y:S01]  /*2af0*/  F2FP.F16.E4M3.UNPACK_B R77, R42 ;  /* 0x0000002aff4d723e */ /* 0x000fe200020006ff */
[----:B------:R-:W-:-:S02]  /*2b00*/  HADD2.F32 R78, -RZ, R43.H0_H0 ;  /* 0x2000002bff4e7230 */ /* 0x000fc40000004100 */
[--C-:B------:R-:W-:Y:S02]  /*2b10*/  HADD2.F32 R43, -RZ, R37.reuse.H0_H0 ;  /* 0x20000025ff2b7230 */ /* 0x100fe40000004100 */
[----:B------:R-:W-:Y:S02]  /*2b20*/  HADD2.F32 R76, -RZ, R37.H1_H1 ;  /* 0x30000025ff4c7230 */ /* 0x000fe40000004100 */
[--C-:B------:R-:W-:Y:S02]  /*2b30*/  HADD2.F32 R42, -RZ, R36.reuse.H1_H1 ;  /* 0x30000024ff2a7230 */ /* 0x100fe40000004100 */
[-C--:B------:R-:W-:Y:S01]  /*2b40*/  FMUL.FTZ R89, R43, R79.reuse ;  /* 0x0000004f2b597220 */ /* 0x080fe20000410000 */
[----:B------:R-:W-:Y:S02]  /*2b50*/  HADD2.F32 R37, -RZ, R36.H0_H0 ;  /* 0x20000024ff257230 */ /* 0x000fe40000004100 */
[----:B------:R-:W-:Y:S01]  /*2b60*/  FMUL.FTZ R92, R76, R79 ;  /* 0x0000004f4c5c7220 */ /* 0x000fe20000410000 */
[----:B------:R-:W-:-:S02]  /*2b70*/  HADD2.F32 R36, -RZ, R77.H1_H1 ;  /* 0x3000004dff247230 */ /* 0x000fc40000004100 */
[-C--:B------:R-:W-:Y:S01]  /*2b80*/  FMUL.FTZ R90, R42, R78.reuse ;  /* 0x0000004e2a5a7220 */ /* 0x080fe20000410000 */
[----:B------:R-:W-:Y:S02]  /*2b90*/  HADD2.F32 R77, -RZ, R77.H0_H0 ;  /* 0x2000004dff4d7230 */ /* 0x000fe40000004100 */
[----:B------:R-:W-:Y:S01]  /*2ba0*/  FMUL.FTZ R79, R37, R78 ;  /* 0x0000004e254f7220 */ /* 0x000fe20000410000 */
[-C--:B------:R-:W-:Y:S01]  /*2bb0*/  FFMA.FTZ R43, R43, R36.reuse, -R92 ;  /* 0x000000242b2b7223 */ /* 0x080fe2000001085c */
[----:B------:R-:W-:Y:S01]  /*2bc0*/  FFMA.FTZ R76, R76, R36, R89 ;  /* 0x000000244c4c7223 */ /* 0x000fe20000010059 */
[-C--:B------:R-:W-:Y:S01]  /*2bd0*/  FFMA.FTZ R36, R37, R77.reuse, -R90 ;  /* 0x0000004d25247223 */ /* 0x080fe2000001085a */
[----:B------:R-:W-:Y:S01]  /*2be0*/  FFMA.FTZ R37, R42, R77, R79 ;  /* 0x0000004d2a257223 */ /* 0x000fe2000001004f */
[----:B------:R-:W-:Y:S02]  /*2bf0*/  F2FP.F16.E4M3.UNPACK_B R77, R11.H1 ;  /* 0x0000000bff4d723e */ /* 0x000fe400030006ff */
[----:B------:R-:W-:-:S02]  /*2c00*/  F2FP.F16.E4M3.UNPACK_B R92, R35.H1 ;  /* 0x00000023ff5c723e */ /* 0x000fc400030006ff */
[----:B------:R-:W-:Y:S01]  /*2c10*/  F2FP.SATFINITE.E4M3.F32.PACK_AB_MERGE_C R42, R94, R91, RZ ;  /* 0x0000005b5e2a723e */ /* 0x000fe200048070ff */
[--C-:B------:R-:W-:Y:S01]  /*2c20*/  HADD2.F32 R78, -RZ, R77.reuse.H0_H0 ;  /* 0x2000004dff4e7230 */ /* 0x100fe20000004100 */
[----:B------:R-:W-:Y:S01]  /*2c30*/  F2FP.SATFINITE.E4M3.F32.PACK_AB_MERGE_C R43, R76, R43, RZ ;  /* 0x0000002b4c2b723e */ /* 0x000fe200048070ff */
[----:B------:R-:W-:Y:S01]  /*2c40*/  HADD2.F32 R77, -RZ, R77.H1_H1 ;  /* 0x3000004dff4d7230 */ /* 0x000fe20000004100 */
[----:B------:R-:W-:Y:S01]  /*2c50*/  F2FP.F16.E4M3.UNPACK_B R89, R34.H1 ;  /* 0x00000022ff59723e */ /* 0x000fe200030006ff */
[--C-:B------:R-:W-:Y:S01]  /*2c60*/  HADD2.F32 R94, -RZ, R92.reuse.H1_H1 ;  /* 0x3000005cff5e7230 */ /* 0x100fe20000004100 */
[----:B------:R-:W-:Y:S01]  /*2c70*/  F2FP.F16.E4M3.UNPACK_B R76, R10.H1 ;  /* 0x0000000aff4c723e */ /* 0x000fe200030006ff */
[----:B------:R-:W-:Y:S01]  /*2c80*/  HADD2.F32 R92, -RZ, R92.H0_H0 ;  /* 0x2000005cff5c7230 */ /* 0x000fe20000004100 */
[----:B------:R-:W-:Y:S01]  /*2c90*/  F2FP.F16.E4M3.UNPACK_B R91, R35 ;  /* 0x00000023ff5b723e */ /* 0x000fe200020006ff */
[----:B------:R-:W-:Y:S01]  /*2ca0*/  HADD2.F32 R90, -RZ, R89.H1_H1 ;  /* 0x30000059ff5a7230 */ /* 0x000fe20000004100 */
[----:B------:R-:W-:Y:S01]  /*2cb0*/  F2FP.F16.E4M3.UNPACK_B R79, R34 ;  /* 0x00000022ff4f723e */ /* 0x000fe200020006ff */
[----:B------:R-:W-:-:S02]  /*2cc0*/  HADD2.F32 R35, -RZ, R76.H1_H1 ;  /* 0x3000004cff237230 */ /* 0x000fc40000004100 */
[-C--:B------:R-:W-:Y:S01]  /*2cd0*/  FMUL.FTZ R95, R77, R94.reuse ;  /* 0x0000005e4d5f7220 */ /* 0x080fe20000410000 */
[----:B------:R-:W-:Y:S02]  /*2ce0*/  HADD2.F32 R93, -RZ, R91.H1_H1 ;  /* 0x3000005bff5d7230 */ /* 0x000fe40000004100 */
[C---:B------:R-:W-:Y:S01]  /*2cf0*/  FMUL.FTZ R96, R78.reuse, R94 ;  /* 0x0000005e4e607220 */ /* 0x040fe20000410000 */
[----:B------:R-:W-:Y:S02]  /*2d00*/  HADD2.F32 R76, -RZ, R76.H0_H0 ;  /* 0x2000004cff4c7230 */ /* 0x000fe40000004100 */
[----:B------:R-:W-:Y:S01]  /*2d10*/  FFMA.FTZ R34, R78, R90, -R95 ;  /* 0x0000005a4e227223 */ /* 0x000fe2000001085f */
[----:B------:R-:W-:Y:S02]  /*2d20*/  HADD2.F32 R78, -RZ, R79.H1_H1 ;  /* 0x3000004fff4e7230 */ /* 0x000fe40000004100 */
[----:B------:R-:W-:Y:S01]  /*2d30*/  FMUL.FTZ R95, R35, R93 ;  /* 0x0000005d235f7220 */ /* 0x000fe20000410000 */
[----:B------:R-:W-:Y:S01]  /*2d40*/  F2FP.F16.E4M3.UNPACK_B R11, R11 ;  /* 0x0000000bff0b723e */ /* 0x000fe200020006ff */
[C---:B------:R-:W-:Y:S01]  /*2d50*/  FMUL.FTZ R94, R76.reuse, R93 ;  /* 0x0000005d4c5e7220 */ /* 0x040fe20000410000 */
[----:B------:R-:W-:Y:S01]  /*2d60*/  F2FP.F16.E4M3.UNPACK_B R10, R10 ;  /* 0x0000000aff0a723e */ /* 0x000fe200020006ff */
[----:B------:R-:W-:Y:S01]  /*2d70*/  FFMA.FTZ R95, R76, R78, -R95 ;  /* 0x0000004e4c5f7223 */ /* 0x000fe2000001085f */
[----:B------:R-:W-:-:S02]  /*2d80*/  HADD2.F32 R91, -RZ, R91.H0_H0 ;  /* 0x2000005bff5b7230 */ /* 0x000fc40000004100 */
[----:B------:R-:W-:Y:S01]  /*2d90*/  FFMA.FTZ R94, R35, R78, R94 ;  /* 0x0000004e235e7223 */ /* 0x000fe2000001005e */
[--C-:B------:R-:W-:Y:S02]  /*2da0*/  HADD2.F32 R35, -RZ, R11.reuse.H0_H0 ;  /* 0x2000000bff237230 */ /* 0x100fe40000004100 */
[----:B------:R-:W-:Y:S01]  /*2db0*/  FFMA.FTZ R93, R77, R90, R96 ;  /* 0x0000005a4d5d7223 */ /* 0x000fe20000010060 */
[----:B------:R-:W-:Y:S01]  /*2dc0*/  HADD2.F32 R76, -RZ, R11.H1_H1 ;  /* 0x3000000bff4c7230 */ /* 0x000fe20000004100 */
[----:B------:R-:W-:Y:S01]  /*2dd0*/  F2FP.SATFINITE.E4M3.F32.PACK_AB_MERGE_C R9, R9, R8, R42 ;  /* 0x000000080909723e */ /* 0x000fe2000480702a */
[--C-:B------:R-:W-:Y:S02]  /*2de0*/  HADD2.F32 R11, -RZ, R10.reuse.H0_H0 ;  /* 0x2000000aff0b7230 */ /* 0x100fe40000004100 */
[-C--:B------:R-:W-:Y:S01]  /*2df0*/  FMUL.FTZ R77, R35, R92.reuse ;  /* 0x0000005c234d7220 */ /* 0x080fe20000410000 */
[----:B------:R-:W-:Y:S02]  /*2e00*/  HADD2.F32 R10, -RZ, R10.H1_H1 ;  /* 0x3000000aff0a7230 */ /* 0x000fe40000004100 */
[----:B------:R-:W-:Y:S01]  /*2e10*/  FMUL.FTZ R90, R76, R92 ;  /* 0x0000005c4c5a7220 */ /* 0x000fe20000410000 */
[----:B------:R-:W-:Y:S01]  /*2e20*/  HADD2.F32 R89, -RZ, R89.H0_H0 ;  /* 0x20000059ff597230 */ /* 0x000fe20000004100 */
[----:B------:R-:W-:Y:S01]  /*2e30*/  F2FP.SATFINITE.E4M3.F32.PACK_AB_MERGE_C R94, R94, R95, RZ ;  /* 0x0000005f5e5e723e */ /* 0x000fe200048070ff */
[----:B------:R-:W-:-:S02]  /*2e40*/  HADD2.F32 R79, -RZ, R79.H0_H0 ;  /* 0x2000004fff4f7230 */ /* 0x000fc40000004100 */
[-C--:B------:R-:W-:Y:S01]  /*2e50*/  FMUL.FTZ R78, R10, R91.reuse ;  /* 0x0000005b0a4e7220 */ /* 0x080fe20000410000 */
[----:B------:R-:W-:Y:S01]  /*2e60*/  FMUL.FTZ R91, R11, R91 ;  /* 0x0000005b0b5b7220 */ /* 0x000fe20000410000 */
[-C--:B------:R-:W-:Y:S01]  /*2e70*/  FFMA.FTZ R90, R35, R89.reuse, -R90 ;  /* 0x00000059235a7223 */ /* 0x080fe2000001085a */
[----:B------:R-:W-:Y:S01]  /*2e80*/  FFMA.FTZ R77, R76, R89, R77 ;  /* 0x000000594c4d7223 */ /* 0x000fe2000001004d */
[-C--:B------:R-:W-:Y:S01]  /*2e90*/  FFMA.FTZ R78, R11, R79.reuse, -R78 ;  /* 0x0000004f0b4e7223 */ /* 0x080fe2000001084e */
[----:B------:R-:W-:Y:S01]  /*2ea0*/  FFMA.FTZ R91, R10, R79, R91 ;  /* 0x0000004f0a5b7223 */ /* 0x000fe2000001005b */
[----:B------:R-:W-:Y:S02]  /*2eb0*/  F2FP.SATFINITE.E4M3.F32.PACK_AB_MERGE_C R34, R93, R34, RZ ;  /* 0x000000225d22723e */ /* 0x000fe400048070ff */
[----:B------:R-:W-:Y:S02]  /*2ec0*/  F2FP.SATFINITE.E4M3.F32.PACK_AB_MERGE_C R8, R37, R36, R43 ;  /* 0x000000242508723e */ /* 0x000fe4000480702b */
[----:B------:R-:W-:-:S02]  /*2ed0*/  F2FP.SATFINITE.E4M3.F32.PACK_AB_MERGE_C R10, R91, R78, R94 ;  /* 0x0000004e5b0a723e */ /* 0x000fc4000480705e */
[----:B------:R-:W-:-:S07]  /*2ee0*/  F2FP.SATFINITE.E4M3.F32.PACK_AB_MERGE_C R11, R77, R90, R34 ;  /* 0x0000005a4d0b723e */ /* 0x000fce0004807022 */
.L_x_336:
[----:B------:R-:W-:Y:S05]  /*2ef0*/  BSYNC B2 ;  /* 0x0000000000027941 */ /* 0x000fea0003800000 */
.L_x_335:
[----:B--2---:R1:W-:Y:S02]  /*2f00*/  STG.E.128 desc[UR42][R32.64], R8 ;  /* 0x0000000820007986 */ /* 0x0043e4000c101d2a */
.L_x_334:
[----:B------:R-:W-:Y:S05]  /*2f10*/  BSYNC B1 ;  /* 0x0000000000017941 */ /* 0x000fea0003800000 */
.L_x_333:
[----:B------:R-:W-:Y:S01]  /*2f20*/  ISETP.NE.AND P4, PT, R45, RZ, PT ;  /* 0x000000ff2d00720c */ /* 0x000fe20003f85270 */
[----:B------:R-:W-:-:S12]  /*2f30*/  BSSY B1, `(.L_x_337) ;  /* 0x0000070000017945 */ /* 0x000fd80003800000 */
[----:B------:R-:W-:Y:S05]  /*2f40*/  @!P4 BRA `(.L_x_338) ;  /* 0x0000000400b8c947 */ /* 0x000fea0003800000 */
[----:B-1----:R1:W2:Y:S01]  /*2f50*/  LDS.128 R8, [R84+0x14800] ;  /* 0x0148000054087984 */ /* 0x0022a20000000c00 */
[----:B------:R-:W-:Y:S01]  /*2f60*/  ISETP.GE.AND P4, PT, R157, R87, PT ;  /* 0x000000579d00720c */ /* 0x000fe20003f86270 */
[----:B------:R-:W-:-:S12]  /*2f70*/  BSSY B2, `(.L_x_339) ;  /* 0x000006a000027945 */ /* 0x000fd80003800000 */
[----:B-1----:R-:W-:Y:S05]  /*2f80*/  @P4 BRA `(.L_x_340) ;  /* 0x0000000400a04947 */ /* 0x002fea0003800000 */
[----:B------:R-:W-:Y:S02]  /*2f90*/  SHF.R.U32.HI R30, RZ, 0x8, R29 ;  /* 0x00000008ff1e7819 */ /* 0x000fe4000001161d */
[--C-:B------:R-:W-:Y:S02]  /*2fa0*/  SHF.R.U32.HI R35, RZ, 0x8, R31.reuse ;  /* 0x00000008ff237819 */ /* 0x100fe4000001161f */
[----:B------:R-:W-:Y:S02]  /*2fb0*/  LOP3.LUT R34, R31, 0xff0000ff, RZ, 0xc0, !PT ;  /* 0xff0000ff1f227812 */ /* 0x000fe400078ec0ff */
[----:B------:R-:W-:Y:S01]  /*2fc0*/  SHF.R.U32.HI R36, RZ, 0x10, R31 ;  /* 0x00000010ff247819 */ /* 0x000fe2000001161f */
[----:B------:R-:W-:Y:S01]  /*2fd0*/  IMAD.SHL.U32 R31, R30, 0x100, RZ ;  /* 0x000001001e1f7824 */ /* 0x000fe200078e00ff */
[----:B------:R-:W-:Y:S01]  /*2fe0*/  LOP3.LUT R28, R29, 0xff0000ff, RZ, 0xc0, !PT ;  /* 0xff0000ff1d1c7812 */ /* 0x000fe200078ec0ff */
[----:B------:R-:W-:Y:S01]  /*2ff0*/  IMAD.SHL.U32 R35, R35, 0x100, RZ ;  /* 0x0000010023237824 */ /* 0x000fe200078e00ff */
[----:B------:R-:W-:Y:S01]  /*3000*/  SHF.R.U32.HI R37, RZ, 0x10, R29 ;  /* 0x00000010ff257819 */ /* 0x000fe2000001161d */
[----:B--2---:R-:W-:Y:S01]  /*3010*/  IMAD.MOV.U32 R29, RZ, RZ, R9 ;  /* 0x000000ffff1d7224 */ /* 0x004fe200078e0009 */
[----:B------:R-:W-:Y:S01]  /*3020*/  LOP3.LUT R9, R28, 0xff00, R31, 0xf8, !PT ;  /* 0x0000ff001c097812 */ /* 0x000fe200078ef81f */
[----:B------:R-:W-:Y:S01]  /*3030*/  IMAD.MOV.U32 R30, RZ, RZ, R8 ;  /* 0x000000ffff1e7224 */ /* 0x000fe200078e0008 */
[----:B------:R-:W-:Y:S01]  /*3040*/  LOP3.LUT R35, R34, 0xff00, R35, 0xf8, !PT ;  /* 0x0000ff0022237812 */ /* 0x000fe200078ef823 */
[----:B------:R-:W-:Y:S01]  /*3050*/  IMAD.U32 R28, R37, 0x10000, RZ ;  /* 0x00010000251c7824 */ /* 0x000fe200078e00ff */
[----:B------:R-:W-:-:S02]  /*3060*/  SHF.L.U32 R36, R36, 0x10, RZ ;  /* 0x0000001024247819 */ /* 0x000fc400000006ff */
[----:B------:R-:W-:Y:S02]  /*3070*/  F2FP.F16.E4M3.UNPACK_B R34, R41.H1 ;  /* 0x00000029ff22723e */ /* 0x000fe400030006ff */
[-C--:B------:R-:W-:Y:S02]  /*3080*/  F2FP.F16.E4M3.UNPACK_B R8, R29.reuse ;  /* 0x0000001dff08723e */ /* 0x080fe400020006ff */
[----:B------:R-:W-:Y:S01]  /*3090*/  LOP3.LUT R9, R9, 0xff0000, R28, 0xf8, !PT ;  /* 0x00ff000009097812 */ /* 0x000fe200078ef81c */
[----:B------:R-:W-:Y:S01]  /*30a0*/  HADD2.F32 R42, -RZ, R34.H0_H0 ;  /* 0x20000022ff2a7230 */ /* 0x000fe20000004100 */
[----:B------:R-:W-:Y:S01]  /*30b0*/  LOP3.LUT R28, R35, 0xff0000, R36, 0xf8, !PT ;  /* 0x00ff0000231c7812 */ /* 0x000fe200078ef824 */
[--C-:B------:R-:W-:Y:S01]  /*30c0*/  HADD2.F32 R31, -RZ, R8.reuse.H1_H1 ;  /* 0x30000008ff1f7230 */ /* 0x100fe20000004100 */
[----:B------:R-:W-:Y:S01]  /*30d0*/  F2FP.F16.E4M3.UNPACK_B R36, R40.H1 ;  /* 0x00000028ff24723e */ /* 0x000fe200030006ff */
[----:B------:R-:W-:Y:S01]  /*30e0*/  HADD2.F32 R8, -RZ, R8.H0_H0 ;  /* 0x20000008ff087230 */ /* 0x000fe20000004100 */
[----:B------:R-:W-:Y:S01]  /*30f0*/  F2FP.F16.E4M3.UNPACK_B R29, R29.H1 ;  /* 0x0000001dff1d723e */ /* 0x000fe200030006ff */
[----:B------:R-:W-:-:S02]  /*3100*/  HADD2.F32 R43, -RZ, R34.H1_H1 ;  /* 0x30000022ff2b7230 */ /* 0x000fc40000004100 */
[CC--:B------:R-:W-:Y:S01]  /*3110*/  FMUL.FTZ R77, R31.reuse, R42.reuse ;  /* 0x0000002a1f4d7220 */ /* 0x0c0fe20000410000 */
[--C-:B------:R-:W-:Y:S02]  /*3120*/  HADD2.F32 R37, -RZ, R36.reuse.H0_H0 ;  /* 0x20000024ff257230 */ /* 0x100fe40000004100 */
[C---:B------:R-:W-:Y:S01]  /*3130*/  FMUL.FTZ R42, R8.reuse, R42 ;  /* 0x0000002a082a7220 */ /* 0x040fe20000410000 */
[--C-:B------:R-:W-:Y:S01]  /*3140*/  HADD2.F32 R35, -RZ, R29.reuse.H1_H1 ;  /* 0x3000001dff237230 */ /* 0x100fe20000004100 */
[----:B------:R-:W-:Y:S01]  /*3150*/  F2FP.F16.E4M3.UNPACK_B R41, R41 ;  /* 0x00000029ff29723e */ /* 0x000fe200020006ff */
[----:B------:R-:W-:Y:S02]  /*3160*/  HADD2.F32 R34, -RZ, R29.H0_H0 ;  /* 0x2000001dff227230 */ /* 0x000fe40000004100 */
[-C--:B------:R-:W-:Y:S01]  /*3170*/  FFMA.FTZ R8, R8, R37.reuse, -R77 ;  /* 0x0000002508087223 */ /* 0x080fe2000001084d */
[----:B------:R-:W-:Y:S02]  /*3180*/  HADD2.F32 R36, -RZ, R36.H1_H1 ;  /* 0x30000024ff247230 */ /* 0x000fe40000004100 */
[----:B------:R-:W-:Y:S01]  /*3190*/  FFMA.FTZ R29, R31, R37, R42 ;  /* 0x000000251f1d7223 */ /* 0x000fe2000001002a */
[CC--:B------:R-:W-:Y:S01]  /*31a0*/  FMUL.FTZ R77, R35.reuse, R43.reuse ;  /* 0x0000002b234d7220 */ /* 0x0c0fe20000410000 */
[C---:B------:R-:W-:Y:S01]  /*31b0*/  FMUL.FTZ R76, R34.reuse, R43 ;  /* 0x0000002b224c7220 */ /* 0x040fe20000410000 */
[-C--:B------:R-:W-:Y:S01]  /*31c0*/  F2FP.F16.E4M3.UNPACK_B R31, R30.reuse.H1 ;  /* 0x0000001eff1f723e */ /* 0x080fe200030006ff */
[----:B------:R-:W-:Y:S01]  /*31d0*/  HADD2.F32 R37, -RZ, R41.H1_H1 ;  /* 0x30000029ff257230 */ /* 0x000fe20000004100 */
[----:B------:R-:W-:Y:S01]  /*31e0*/  F2FP.F16.E4M3.UNPACK_B R30, R30 ;  /* 0x0000001eff1e723e */ /* 0x000fe200020006ff */
[-C--:B------:R-:W-:Y:S01]  /*31f0*/  FFMA.FTZ R77, R34, R36.reuse, -R77 ;  /* 0x00000024224d7223 */ /* 0x080fe2000001084d */
[----:B------:R-:W-:Y:S01]  /*3200*/  FFMA.FTZ R78, R35, R36, R76 ;  /* 0x00000024234e7223 */ /* 0x000fe2000001004c */
[----:B------:R-:W-:Y:S01]  /*3210*/  F2FP.F16.E4M3.UNPACK_B R40, R40 ;  /* 0x00000028ff28723e */ /* 0x000fe200020006ff */
[----:B------:R-:W-:-:S02]  /*3220*/  HADD2.F32 R36, -RZ, R31.H1_H1 ;  /* 0x3000001fff247230 */ /* 0x000fc40000004100 */
[----:B------:R-:W-:Y:S02]  /*3230*/  HADD2.F32 R35, -RZ, R31.H0_H0 ;  /* 0x2000001fff237230 */ /* 0x000fe40000004100 */
[----:B------:R-:W-:Y:S02]  /*3240*/  HADD2.F32 R41, -RZ, R41.H0_H0 ;  /* 0x20000029ff297230 */ /* 0x000fe40000004100 */
[-C--:B------:R-:W-:Y:S01]  /*3250*/  FMUL.FTZ R76, R36, R37.reuse ;  /* 0x00000025244c7220 */ /* 0x080fe20000410000 */
[--C-:B------:R-:W-:Y:S02]  /*3260*/  HADD2.F32 R34, -RZ, R30.reuse.H1_H1 ;  /* 0x3000001eff227230 */ /* 0x100fe40000004100 */
[----:B------:R-:W-:Y:S01]  /*3270*/  FMUL.FTZ R37, R35, R37 ;  /* 0x0000002523257220 */ /* 0x000fe20000410000 */
[----:B------:R-:W-:Y:S02]  /*3280*/  HADD2.F32 R31, -RZ, R30.H0_H0 ;  /* 0x2000001eff1f7230 */ /* 0x000fe40000004100 */
        /* <DEDUP_REMOVED lines=9> */
[----:B------:R-:W-:-:S02]  /*3320*/  F2FP.SATFINITE.E4M3.F32.PACK_AB_MERGE_C R34, R78, R77, RZ ;  /* 0x0000004d4e22723e */ /* 0x000fc400048070ff */
[----:B------:R-:W-:Y:S01]  /*3330*/  F2FP.F16.E4M3.UNPACK_B R77, R28.H1 ;  /* 0x0000001cff4d723e */ /* 0x000fe200030006ff */
[--C-:B------:R-:W-:Y:S01]  /*3340*/  HADD2.F32 R40, -RZ, R37.reuse.H0_H0 ;  /* 0x20000025ff287230 */ /* 0x100fe20000004100 */
[----:B------:R-:W-:Y:S01]  /*3350*/  F2FP.SATFINITE.E4M3.F32.PACK_AB_MERGE_C R35, R36, R35, RZ ;  /* 0x000000232423723e */ /* 0x000fe200048070ff */
[----:B------:R-:W-:Y:S01]  /*3360*/  HADD2.F32 R37, -RZ, R37.H1_H1 ;  /* 0x30000025ff257230 */ /* 0x000fe20000004100 */
[-C--:B------:R-:W-:Y:S01]  /*3370*/  F2FP.F16.E4M3.UNPACK_B R42, R9.reuse.H1 ;  /* 0x00000009ff2a723e */ /* 0x080fe200030006ff */
[--C-:B------:R-:W-:Y:S01]  /*3380*/  HADD2.F32 R78, -RZ, R77.reuse.H1_H1 ;  /* 0x3000004dff4e7230 */ /* 0x100fe20000004100 */
[----:B------:R-:W-:Y:S01]  /*3390*/  F2FP.F16.E4M3.UNPACK_B R36, R10.H1 ;  /* 0x0000000aff24723e */ /* 0x000fe200030006ff */
[----:B------:R-:W-:Y:S01]  /*33a0*/  HADD2.F32 R77, -RZ, R77.H0_H0 ;  /* 0x2000004dff4d7230 */ /* 0x000fe20000004100 */
[----:B------:R-:W-:Y:S01]  /*33b0*/  F2FP.F16.E4M3.UNPACK_B R76, R28 ;  /* 0x0000001cff4c723e */ /* 0x000fe200020006ff */
[----:B------:R-:W-:Y:S01]  /*33c0*/  HADD2.F32 R43, -RZ, R42.H1_H1 ;  /* 0x3000002aff2b7230 */ /* 0x000fe20000004100 */
[----:B------:R-:W-:Y:S01]  /*33d0*/  F2FP.F16.E4M3.UNPACK_B R41, R9 ;  /* 0x00000009ff29723e */ /* 0x000fe200020006ff */
[----:B------:R-:W-:-:S02]  /*33e0*/  HADD2.F32 R28, -RZ, R36.H1_H1 ;  /* 0x30000024ff1c7230 */ /* 0x000fc40000004100 */
[----:B------:R-:W-:Y:S01]  /*33f0*/  FMUL.FTZ R9, R37, R78 ;  /* 0x0000004e25097220 */ /* 0x000fe20000410000 */
[----:B------:R-:W-:Y:S01]  /*3400*/  HADD2.F32 R79, -RZ, R76.H1_H1 ;  /* 0x3000004cff4f7230 */ /* 0x000fe20000004100 */
[----:B------:R-:W-:Y:S01]  /*3410*/  F2FP.F16.E4M3.UNPACK_B R11, R11 ;  /* 0x0000000bff0b723e */ /* 0x000fe200020006ff */
[----:B------:R-:W-:Y:S02]  /*3420*/  HADD2.F32 R36, -RZ, R36.H0_H0 ;  /* 0x20000024ff247230 */ /* 0x000fe40000004100 */
[----:B------:R-:W-:Y:S01]  /*3430*/  FFMA.FTZ R90, R40, R43, -R9 ;  /* 0x0000002b285a7223 */ /* 0x000fe20000010809 */
[----:B------:R-:W-:Y:S02]  /*3440*/  HADD2.F32 R9, -RZ, R41.H1_H1 ;  /* 0x30000029ff097230 */ /* 0x000fe40000004100 */
[-C--:B------:R-:W-:Y:S01]  /*3450*/  FMUL.FTZ R89, R28, R79.reuse ;  /* 0x0000004f1c597220 */ /* 0x080fe20000410000 */
[----:B------:R-:W-:Y:S01]  /*3460*/  F2FP.F16.E4M3.UNPACK_B R10, R10 ;  /* 0x0000000aff0a723e */ /* 0x000fe200020006ff */
[----:B------:R-:W-:Y:S01]  /*3470*/  FMUL.FTZ R79, R36, R79 ;  /* 0x0000004f244f7220 */ /* 0x000fe20000410000 */
[----:B------:R-:W-:Y:S01]  /*3480*/  FMUL.FTZ R78, R40, R78 ;  /* 0x0000004e284e7220 */ /* 0x000fe20000410000 */
[----:B------:R-:W-:Y:S01]  /*3490*/  FFMA.FTZ R89, R36, R9, -R89 ;  /* 0x0000000924597223 */ /* 0x000fe20000010859 */
[----:B------:R-:W-:-:S02]  /*34a0*/  HADD2.F32 R76, -RZ, R76.H0_H0 ;  /* 0x2000004cff4c7230 */ /* 0x000fc40000004100 */
[----:B------:R-:W-:Y:S01]  /*34b0*/  FFMA.FTZ R40, R28, R9, R79 ;  /* 0x000000091c287223 */ /* 0x000fe2000001004f */
[--C-:B------:R-:W-:Y:S02]  /*34c0*/  HADD2.F32 R28, -RZ, R11.reuse.H0_H0 ;  /* 0x2000000bff1c7230 */ /* 0x100fe40000004100 */
[----:B------:R-:W-:Y:S01]  /*34d0*/  FFMA.FTZ R91, R37, R43, R78 ;  /* 0x0000002b255b7223 */ /* 0x000fe2000001004e */
[--C-:B------:R-:W-:Y:S02]  /*34e0*/  HADD2.F32 R9, -RZ, R10.reuse.H0_H0 ;  /* 0x2000000aff097230 */ /* 0x100fe40000004100 */
[----:B------:R-:W-:Y:S02]  /*34f0*/  HADD2.F32 R11, -RZ, R11.H1_H1 ;  /* 0x3000000bff0b7230 */ /* 0x000fe40000004100 */
[----:B------:R-:W-:Y:S01]  /*3500*/  FMUL.FTZ R78, R28, R77 ;  /* 0x0000004d1c4e7220 */ /* 0x000fe20000410000 */
[----:B------:R-:W-:Y:S02]  /*3510*/  HADD2.F32 R10, -RZ, R10.H1_H1 ;  /* 0x3000000aff0a7230 */ /* 0x000fe40000004100 */
[----:B------:R-:W-:Y:S01]  /*3520*/  FMUL.FTZ R37, R9, R76 ;  /* 0x0000004c09257220 */ /* 0x000fe20000410000 */
[----:B------:R-:W-:-:S02]  /*3530*/  HADD2.F32 R42, -RZ, R42.H0_H0 ;  /* 0x2000002aff2a7230 */ /* 0x000fc40000004100 */
[C---:B------:R-:W-:Y:S01]  /*3540*/  FMUL.FTZ R43, R11.reuse, R77 ;  /* 0x0000004d0b2b7220 */ /* 0x040fe20000410000 */
[----:B------:R-:W-:Y:S02]  /*3550*/  HADD2.F32 R41, -RZ, R41.H0_H0 ;  /* 0x20000029ff297230 */ /* 0x000fe40000004100 */
[----:B------:R-:W-:Y:S01]  /*3560*/  FMUL.FTZ R36, R10, R76 ;  /* 0x0000004c0a247220 */ /* 0x000fe20000410000 */
[----:B------:R-:W-:Y:S01]  /*3570*/  F2FP.SATFINITE.E4M3.F32.PACK_AB_MERGE_C R40, R40, R89, RZ ;  /* 0x000000592828723e */ /* 0x000fe200048070ff */
[-C--:B------:R-:W-:Y:S01]  /*3580*/  FFMA.FTZ R43, R28, R42.reuse, -R43 ;  /* 0x0000002a1c2b7223 */ /* 0x080fe2000001082b */
[----:B------:R-:W-:Y:S01]  /*3590*/  FFMA.FTZ R78, R11, R42, R78 ;  /* 0x0000002a0b4e7223 */ /* 0x000fe2000001004e */
[-C--:B------:R-:W-:Y:S01]  /*35a0*/  FFMA.FTZ R36, R9, R41.reuse, -R36 ;  /* 0x0000002909247223 */ /* 0x080fe20000010824 */
[----:B------:R-:W-:Y:S01]  /*35b0*/  FFMA.FTZ R37, R10, R41, R37 ;  /* 0x000000290a257223 */ /* 0x000fe20000010025 */
[----:B------:R-:W-:Y:S02]  /*35c0*/  F2FP.SATFINITE.E4M3.F32.PACK_AB_MERGE_C R90, R91, R90, RZ ;  /* 0x0000005a5b5a723e */ /* 0x000fe400048070ff */
[----:B------:R-:W-:-:S02]  /*35d0*/  F2FP.SATFINITE.E4M3.F32.PACK_AB_MERGE_C R9, R29, R8, R34 ;  /* 0x000000081d09723e */ /* 0x000fc40004807022 */
[----:B------:R-:W-:Y:S02]  /*35e0*/  F2FP.SATFINITE.E4M3.F32.PACK_AB_MERGE_C R8, R31, R30, R35 ;  /* 0x0000001e1f08723e */ /* 0x000fe40004807023 */
[----:B------:R-:W-:Y:S02]  /*35f0*/  F2FP.SATFINITE.E4M3.F32.PACK_AB_MERGE_C R10, R37, R36, R40 ;  /* 0x00000024250a723e */ /* 0x000fe40004807028 */
[----:B------:R-:W-:-:S07]  /*3600*/  F2FP.SATFINITE.E4M3.F32.PACK_AB_MERGE_C R11, R78, R43, R90 ;  /* 0x0000002b4e0b723e */ /* 0x000fce000480705a */
.L_x_340:
[----:B------:R-:W-:Y:S05]  /*3610*/  BSYNC B2 ;  /* 0x0000000000027941 */ /* 0x000fea0003800000 */
.L_x_339:
[----:B--2---:R2:W-:Y:S02]  /*3620*/  STG.E.128 desc[UR42][R32.64+0x20], R8 ;  /* 0x0000200820007986 */ /* 0x0045e4000c101d2a */
.L_x_338:
[----:B------:R-:W-:Y:S05]  /*3630*/  BSYNC B1 ;  /* 0x0000000000017941 */ /* 0x000fea0003800000 */
.L_x_337:
[----:B------:R-:W-:Y:S05]  /*3640*/  @P1 BRA `(.L_x_332) ;  /* 0x0000002800b01947 */ /* 0x000fea0003800000 */
[----:B------:R-:W3:Y:S01]  /*3650*/  LDL R28, [R1+0x10] ;  /* 0x00001000011c7983 */ /* 0x000ee20000100800 */
[----:B------:R-:W-:Y:S03]  /*3660*/  BSSY B1, `(.L_x_341) ;  /* 0x000006b000017945 */ /* 0x000fe60003800000 */
[----:B-12---:R1:W2:Y:S01]  /*3670*/  LDS.128 R8, [R84+0x15800] ;  /* 0x0158000054087984 */ /* 0x0062a20000000c00 */
[----:B---3--:R-:W-:-:S13]  /*3680*/  ISETP.GE.AND P4, PT, R28, R87, PT ;  /* 0x000000571c00720c */ /* 0x008fda0003f86270 */
[----:B-12---:R-:W-:Y:S05]  /*3690*/  @P4 BRA `(.L_x_342) ;  /* 0x00000004009c4947 */ /* 0x006fea0003800000 */
        /* <DEDUP_REMOVED lines=8> */
[----:B------:R-:W-:Y:S01]  /*3720*/  IMAD.MOV.U32 R14, RZ, RZ, R8 ;  /* 0x000000ffff0e7224 */ /* 0x000fe200078e0008 */
[----:B------:R-:W-:-:S02]  /*3730*/  F2FP.F16.E4M3.UNPACK_B R8, R9 ;  /* 0x00000009ff08723e */ /* 0x000fc400020006ff */
[----:B------:R-:W-:Y:S01]  /*3740*/  LOP3.LUT R13, R13, 0xff00, R12, 0xf8, !PT ;  /* 0x0000ff000d0d7812 */ /* 0x000fe200078ef80c */
[----:B------:R-:W-:Y:S01]  /*3750*/  IMAD.U32 R12, R31, 0x10000, RZ ;  /* 0x000100001f0c7824 */ /* 0x000fe200078e00ff */
[----:B------:R-:W-:Y:S01]  /*3760*/  LOP3.LUT R30, R28, 0xff00, R15, 0xf8, !PT ;  /* 0x0000ff001c1e7812 */ /* 0x000fe200078ef80f */
[----:B------:R-:W-:Y:S01]  /*3770*/  IMAD.U32 R15, R29, 0x10000, RZ ;  /* 0x000100001d0f7824 */ /* 0x000fe200078e00ff */
[-C--:B------:R-:W-:Y:S02]  /*3780*/  F2FP.F16.E4M3.UNPACK_B R28, R38.reuse.H1 ;  /* 0x00000026ff1c723e */ /* 0x080fe400030006ff */
[----:B------:R-:W-:Y:S02]  /*3790*/  LOP3.LUT R12, R13, 0xff0000, R12, 0xf8, !PT ;  /* 0x00ff00000d0c7812 */ /* 0x000fe400078ef80c */
[----:B------:R-:W-:Y:S01]  /*37a0*/  LOP3.LUT R13, R30, 0xff0000, R15, 0xf8, !PT ;  /* 0x00ff00001e0d7812 */ /* 0x000fe200078ef80f */
[----:B------:R-:W-:Y:S01]  /*37b0*/  HADD2.F32 R34, -RZ, R28.H0_H0 ;  /* 0x2000001cff227230 */ /* 0x000fe20000004100 */
[----:B------:R-:W-:Y:S01]  /*37c0*/  F2FP.F16.E4M3.UNPACK_B R30, R39.H1 ;  /* 0x00000027ff1e723e */ /* 0x000fe200030006ff */
[--C-:B------:R-:W-:Y:S01]  /*37d0*/  HADD2.F32 R15, -RZ, R8.reuse.H1_H1 ;  /* 0x30000008ff0f7230 */ /* 0x100fe20000004100 */
[----:B------:R-:W-:Y:S01]  /*37e0*/  F2FP.F16.E4M3.UNPACK_B R9, R9.H1 ;  /* 0x00000009ff09723e */ /* 0x000fe200030006ff */
[----:B------:R-:W-:Y:S01]  /*37f0*/  HADD2.F32 R8, -RZ, R8.H0_H0 ;  /* 0x20000008ff087230 */ /* 0x000fe20000004100 */
[----:B------:R-:W-:Y:S01]  /*3800*/  F2FP.F16.E4M3.UNPACK_B R38, R38 ;  /* 0x00000026ff26723e */ /* 0x000fe200020006ff */
        /* <DEDUP_REMOVED lines=17> */
[----:B------:R-:W-:-:S02]  /*3920*/  HADD2.F32 R29, -RZ, R15.H0_H0 ;  /* 0x2000000fff1d7230 */ /* 0x000fc40000004100 */
[----:B------:R-:W-:Y:S02]  /*3930*/  HADD2.F32 R30, -RZ, R15.H1_H1 ;  /* 0x3000000fff1e7230 */ /* 0x000fe40000004100 */
        /* <DEDUP_REMOVED lines=9> */
[----:B------:R-:W-:Y:S01]  /*39d0*/  F2FP.F16.E4M3.UNPACK_B R38, R13 ;  /* 0x0000000dff26723e */ /* 0x000fe200020006ff */
        /* <DEDUP_REMOVED lines=8> */
[----:B------:R-:W-:Y:S01]  /*3a60*/  F2FP.F16.E4M3.UNPACK_B R30, R10.H1 ;  /* 0x0000000aff1e723e */ /* 0x000fe200030006ff */
[----:B------:R-:W-:Y:S01]  /*3a70*/  HADD2.F32 R31, -RZ, R31.H1_H1 ;  /* 0x3000001fff1f7230 */ /* 0x000fe20000004100 */
[----:B------:R-:W-:Y:S01]  /*3a80*/  F2FP.SATFINITE.E4M3.F32.PACK_AB_MERGE_C R28, R40, R37, RZ ;  /* 0x00000025281c723e */ /* 0x000fe200048070ff */
[----:B------:R-:W-:Y:S01]  /*3a90*/  HADD2.F32 R41, -RZ, R39.H1_H1 ;  /* 0x30000027ff297230 */ /* 0x000fe20000004100 */
[-C--:B------:R-:W-:Y:S01]  /*3aa0*/  F2FP.F16.E4M3.UNPACK_B R35, R12.reuse ;  /* 0x0000000cff23723e */ /* 0x080fe200020006ff */
[----:B------:R-:W-:Y:S01]  /*3ab0*/  HADD2.F32 R13, -RZ, R30.H1_H1 ;  /* 0x3000001eff0d7230 */ /* 0x000fe20000004100 */
[----:B------:R-:W-:Y:S01]  /*3ac0*/  F2FP.F16.E4M3.UNPACK_B R36, R12.H1 ;  /* 0x0000000cff24723e */ /* 0x000fe200030006ff */
[----:B------:R-:W-:Y:S02]  /*3ad0*/  HADD2.F32 R40, -RZ, R38.H1_H1 ;  /* 0x30000026ff287230 */ /* 0x000fe40000004100 */
[----:B------:R-:W-:Y:S01]  /*3ae0*/  FMUL.FTZ R43, R31, R41 ;  /* 0x000000291f2b7220 */ /* 0x000fe20000410000 */
[----:B------:R-:W-:-:S02]  /*3af0*/  HADD2.F32 R30, -RZ, R30.H0_H0 ;  /* 0x2000001eff1e7230 */ /* 0x000fc40000004100 */
[----:B------:R-:W-:Y:S01]  /*3b00*/  FMUL.FTZ R42, R34, R41 ;  /* 0x00000029222a7220 */ /* 0x000fe20000410000 */
[----:B------:R-:W-:Y:S02]  /*3b10*/  HADD2.F32 R12, -RZ, R35.H1_H1 ;  /* 0x30000023ff0c7230 */ /* 0x000fe40000004100 */
[CC--:B------:R-:W-:Y:S01]  /*3b20*/  FMUL.FTZ R41, R13.reuse, R40.reuse ;  /* 0x000000280d297220 */ /* 0x0c0fe20000410000 */
[----:B------:R-:W-:Y:S01]  /*3b30*/  F2FP.F16.E4M3.UNPACK_B R11, R11 ;  /* 0x0000000bff0b723e */ /* 0x000fe200020006ff */
[C---:B------:R-:W-:Y:S01]  /*3b40*/  FMUL.FTZ R40, R30.reuse, R40 ;  /* 0x000000281e287220 */ /* 0x040fe20000410000 */
[----:B------:R-:W-:Y:S01]  /*3b50*/  F2FP.F16.E4M3.UNPACK_B R10, R10 ;  /* 0x0000000aff0a723e */ /* 0x000fe200020006ff */
[-C--:B------:R-:W-:Y:S01]  /*3b60*/  FFMA.FTZ R41, R30, R12.reuse, -R41 ;  /* 0x0000000c1e297223 */ /* 0x080fe20000010829 */
[----:B------:R-:W-:Y:S02]  /*3b70*/  HADD2.F32 R37, -RZ, R36.H1_H1 ;  /* 0x30000024ff257230 */ /* 0x000fe40000004100 */
[----:B------:R-:W-:Y:S01]  /*3b80*/  FFMA.FTZ R40, R13, R12, R40 ;  /* 0x0000000c0d287223 */ /* 0x000fe20000010028 */
[--C-:B------:R-:W-:Y:S01]  /*3b90*/  HADD2.F32 R12, -RZ, R11.reuse.H0_H0 ;  /* 0x2000000bff0c7230 */ /* 0x100fe20000004100 */
[----:B------:R-:W-:Y:S01]  /*3ba0*/  F2FP.SATFINITE.E4M3.F32.PACK_AB_MERGE_C R9, R9, R8, R28 ;  /* 0x000000080909723e */ /* 0x000fe2000480701c */
[----:B------:R-:W-:-:S02]  /*3bb0*/  HADD2.F32 R13, -RZ, R11.H1_H1 ;  /* 0x3000000bff0d7230 */ /* 0x000fc40000004100 */
[-C--:B------:R-:W-:Y:S01]  /*3bc0*/  FFMA.FTZ R43, R34, R37.reuse, -R43 ;  /* 0x00000025222b7223 */ /* 0x080fe2000001082b */
[--C-:B------:R-:W-:Y:S02]  /*3bd0*/  HADD2.F32 R11, -RZ, R10.reuse.H0_H0 ;  /* 0x2000000aff0b7230 */ /* 0x100fe40000004100 */
[----:B------:R-:W-:Y:S01]  /*3be0*/  FFMA.FTZ R42, R31, R37, R42 ;  /* 0x000000251f2a7223 */ /* 0x000fe2000001002a */
[----:B------:R-:W-:Y:S01]  /*3bf0*/  HADD2.F32 R39, -RZ, R39.H0_H0 ;  /* 0x20000027ff277230 */ /* 0x000fe20000004100 */
[----:B------:R-:W-:Y:S01]  /*3c00*/  F2FP.SATFINITE.E4M3.F32.PACK_AB_MERGE_C R40, R40, R41, RZ ;  /* 0x000000292828723e */ /* 0x000fe200048070ff */
[----:B------:R-:W-:Y:S01]  /*3c10*/  HADD2.F32 R10, -RZ, R10.H1_H1 ;  /* 0x3000000aff0a7230 */ /* 0x000fe20000004100 */
[----:B------:R-:W-:Y:S01]  /*3c20*/  F2FP.SATFINITE.E4M3.F32.PACK_AB_MERGE_C R8, R15, R14, R29 ;  /* 0x0000000e0f08723e */ /* 0x000fe2000480701d */
[----:B------:R-:W-:Y:S02]  /*3c30*/  HADD2.F32 R38, -RZ, R38.H0_H0 ;  /* 0x20000026ff267230 */ /* 0x000fe40000004100 */
[----:B------:R-:W-:Y:S01]  /*3c40*/  FMUL.FTZ R37, R13, R39 ;  /* 0x000000270d257220 */ /* 0x000fe20000410000 */
[----:B------:R-:W-:-:S02]  /*3c50*/  HADD2.F32 R36, -RZ, R36.H0_H0 ;  /* 0x20000024ff247230 */ /* 0x000fc40000004100 */
[----:B------:R-:W-:Y:S01]  /*3c60*/  FMUL.FTZ R34, R12, R39 ;  /* 0x000000270c227220 */ /* 0x000fe20000410000 */
[----:B------:R-:W-:Y:S02]  /*3c70*/  HADD2.F32 R35, -RZ, R35.H0_H0 ;  /* 0x20000023ff237230 */ /* 0x000fe40000004100 */
[-C--:B------:R-:W-:Y:S01]  /*3c80*/  FMUL.FTZ R30, R10, R38.reuse ;  /* 0x000000260a1e7220 */ /* 0x080fe20000410000 */
[----:B------:R-:W-:Y:S01]  /*3c90*/  FMUL.FTZ R31, R11, R38 ;  /* 0x000000260b1f7220 */ /* 0x000fe20000410000 */
[-C--:B------:R-:W-:Y:S01]  /*3ca0*/  FFMA.FTZ R37, R12, R36.reuse, -R37 ;  /* 0x000000240c257223 */ /* 0x080fe20000010825 */
[----:B------:R-:W-:Y:S01]  /*3cb0*/  FFMA.FTZ R34, R13, R36, R34 ;  /* 0x000000240d227223 */ /* 0x000fe20000010022 */
[-C--:B------:R-:W-:Y:S01]  /*3cc0*/  FFMA.FTZ R30, R11, R35.reuse, -R30 ;  /* 0x000000230b1e7223 */ /* 0x080fe2000001081e */
[----:B------:R-:W-:Y:S01]  /*3cd0*/  FFMA.FTZ R31, R10, R35, R31 ;  /* 0x000000230a1f7223 */ /* 0x000fe2000001001f */
[----:B------:R-:W-:-:S04]  /*3ce0*/  F2FP.SATFINITE.E4M3.F32.PACK_AB_MERGE_C R42, R42, R43, RZ ;  /* 0x0000002b2a2a723e */ /* 0x000fc800048070ff */
[----:B------:R-:W-:Y:S02]  /*3cf0*/  F2FP.SATFINITE.E4M3.F32.PACK_AB_MERGE_C R10, R31, R30, R40 ;  /* 0x0000001e1f0a723e */ /* 0x000fe40004807028 */
[----:B------:R-:W-:-:S07]  /*3d00*/  F2FP.SATFINITE.E4M3.F32.PACK_AB_MERGE_C R11, R34, R37, R42 ;  /* 0x00000025220b723e */ /* 0x000fce000480702a */
.L_x_342:
[----:B------:R-:W-:Y:S05]  /*3d10*/  BSYNC B1 ;  /* 0x0000000000017941 */ /* 0x000fea0003800000 */
.L_x_341:
[----:B------:R3:W-:Y:S01]  /*3d20*/  STG.E.128 desc[UR42][R32.64+0x40], R8 ;  /* 0x0000400820007986 */ /* 0x0007e2000c101d2a */
[----:B------:R-:W-:Y:S05]  /*3d30*/  BRA `(.L_x_332) ;  /* 0x0000002000f47947 */ /* 0x000fea0003800000 */
.L_x_326:
[----:B------:R-:W-:Y:S01]  /*3d40*/  ISETP.GE.AND P4, PT, R22, R85, PT ;  /* 0x000000551600720c */ /* 0x000fe20003f86270 */
[----:B------:R-:W-:Y:S01]  /*3d50*/  BSSY B1, `(.L_x_343) ;  /* 0x000001a000017945 */ /* 0x000fe20003800000 */
[----:B------:R-:W-:Y:S02]  /*3d60*/  CS2R R10, SRZ ;  /* 0x00000000000a7805 */ /* 0x000fe4000001ff00 */
[----:B------:R-:W-:Y:S02]  /*3d70*/  CS2R R8, SRZ ;  /* 0x0000000000087805 */ /* 0x000fe4000001ff00 */
[----:B------:R-:W-:Y:S02]  /*3d80*/  CS2R R14, SRZ ;  /* 0x00000000000e7805 */ /* 0x000fe4000001ff00 */
[----:B------:R-:W-:Y:S02]  /*3d90*/  CS2R R12, SRZ ;  /* 0x00000000000c7805 */ /* 0x000fe4000001ff00 */
[----:B------:R-:W-:-:S02]  /*3da0*/  CS2R R30, SRZ ;  /* 0x00000000001e7805 */ /* 0x000fc4000001ff00 */
[----:B------:R-:W-:Y:S02]  /*3db0*/  CS2R R28, SRZ ;  /* 0x00000000001c7805 */ /* 0x000fe4000001ff00 */
[----:B------:R-:W-:Y:S02]  /*3dc0*/  CS2R R34, SRZ ;  /* 0x0000000000227805 */ /* 0x000fe4000001ff00 */
[----:B------:R-:W-:Y:S01]  /*3dd0*/  CS2R R32, SRZ ;  /* 0x0000000000207805 */ /* 0x000fe2000001ff00 */
[----:B------:R-:W-:Y:S06]  /*3de0*/  @P4 BRA `(.L_x_344) ;  /* 0x0000000000404947 */ /* 0x000fec0003800000 */
[----:B------:R-:W-:Y:S01]  /*3df0*/  ULDC.64 UR4, c[0x0][0x3e8] ;  /* 0x0000fa0000047ab9 */ /* 0x000fe20000000a00 */
[----:B------:R-:W-:Y:S01]  /*3e00*/  ULDC.64 UR6, c[0x0][0x400] ;  /* 0x0001000000067ab9 */ /* 0x000fe20000000a00 */
[----:B------:R-:W-:Y:S02]  /*3e10*/  IADD3 R40, P3, P5, R52, UR4, R40 ;  /* 0x0000000434287c10 */ /* 0x000fe4000fd7e028 */
[----:B------:R-:W-:Y:S02]  /*3e20*/  CS2R R10, SRZ ;  /* 0x00000000000a7805 */ /* 0x000fe4000001ff00 */
[----:B------:R-:W-:Y:S02]  /*3e30*/  CS2R R8, SRZ ;  /* 0x0000000000087805 */ /* 0x000fe4000001ff00 */
[----:B------:R-:W-:Y:S02]  /*3e40*/  CS2R R30, SRZ ;  /* 0x00000000001e7805 */ /* 0x000fe4000001ff00 */
[----:B------:R-:W-:-:S02]  /*3e50*/  IADD3.X R41, R21, UR5, R42, P3, P5 ;  /* 0x0000000515297c10 */ /* 0x000fc40009fea42a */
[----:B------:R-:W-:Y:S02]  /*3e60*/  CS2R R28, SRZ ;  /* 0x00000000001c7805 */ /* 0x000fe4000001ff00 */
[----:B------:R-:W-:-:S04]  /*3e70*/  IADD3 R38, P3, P5, R48, UR6, R38 ;  /* 0x0000000630267c10 */ /* 0x000fc8000fd7e026 */
[----:B------:R-:W-:Y:S02]  /*3e80*/  IADD3.X R39, R5, UR7, R43, P3, P5 ;  /* 0x0000000705277c10 */ /* 0x000fe40009fea42b */
[-C--:B------:R-:W-:Y:S02]  /*3e90*/  ISETP.GE.AND P3, PT, R18, R87.reuse, PT ;  /* 0x000000571200720c */ /* 0x080fe40003f66270 */
[----:B------:R-:W-:-:S11]  /*3ea0*/  ISETP.GE.AND P5, PT, R81, R87, PT ;  /* 0x000000575100720c */ /* 0x000fd60003fa6270 */
[----:B------:R0:W5:Y:S04]  /*3eb0*/  @!P3 LDG.E.128 R12, desc[UR42][R40.64] ;  /* 0x0000002a280cb981 */ /* 0x000168000c1e1d00 */
[----:B------:R0:W5:Y:S04]  /*3ec0*/  @!P5 LDG.E.128 R8, desc[UR42][R40.64+0x20] ;  /* 0x0000202a2808d981 */ /* 0x000168000c1e1d00 */
[----:B------:R0:W5:Y:S04]  /*3ed0*/  @!P3 LDG.E.128 R32, desc[UR42][R38.64] ;  /* 0x0000002a2620b981 */ /* 0x000168000c1e1d00 */
[----:B------:R0:W5:Y:S02]  /*3ee0*/  @!P5 LDG.E.128 R28, desc[UR42][R38.64+0x20] ;  /* 0x0000202a261cd981 */ /* 0x000164000c1e1d00 */
.L_x_344:
[----:B------:R-:W-:Y:S05]  /*3ef0*/  BSYNC B1 ;  /* 0x0000000000017941 */ /* 0x000fea0003800000 */
.L_x_343:
[----:B------:R-:W-:Y:S01]  /*3f00*/  UISETP.NE.AND UP0, UPT, UR36, 0x3, UPT ;  /* 0x000000032400788c */ /* 0x000fe2000bf05270 */
[----:B-----5:R-:W-:Y:S01]  /*3f10*/  IMAD.MOV.U32 R92, RZ, RZ, R10 ;  /* 0x000000ffff5c7224 */ /* 0x020fe200078e000a */
[----:B------:R-:W-:Y:S01]  /*3f20*/  MOV R89, R28 ;  /* 0x0000001c00597202 */ /* 0x000fe20000000f00 */
[----:B------:R-:W-:Y:S02]  /*3f30*/  IMAD.MOV.U32 R91, RZ, RZ, R8 ;  /* 0x000000ffff5b7224 */ /* 0x000fe400078e0008 */
[----:B------:R-:W-:Y:S01]  /*3f40*/  IMAD.MOV.U32 R99, RZ, RZ, R14 ;  /* 0x000000ffff637224 */ /* 0x000fe200078e000e */
[----:B------:R-:W-:Y:S01]  /*3f50*/  PLOP3.LUT P3, PT, PT, PT, UP0, 0x80, 0x0 ;  /* 0x000000000000781c */ /* 0x000fe20003f6f008 */
[----:B------:R-:W-:Y:S02]  /*3f60*/  IMAD.MOV.U32 R96, RZ, RZ, R12 ;  /* 0x000000ffff607224 */ /* 0x000fe400078e000c */
[----:B------:R-:W-:Y:S02]  /*3f70*/  IMAD.MOV.U32 R90, RZ, RZ, R30 ;  /* 0x000000ffff5a7224 */ /* 0x000fe400078e001e */
[----:B------:R-:W-:-:S02]  /*3f80*/  IMAD.MOV.U32 R98, RZ, RZ, R34 ;  /* 0x000000ffff627224 */ /* 0x000fc400078e0022 */
[----:B------:R-:W-:-:S06]  /*3f90*/  IMAD.MOV.U32 R97, RZ, RZ, R32 ;  /* 0x000000ffff617224 */ /* 0x000fcc00078e0020 */
[----:B------:R-:W-:Y:S05]  /*3fa0*/  @!P3 BRA `(.L_x_345) ;  /* 0x000000000004b947 */ /* 0x000fea0003800000 */
[----:B------:R-:W-:Y:S01]  /*3fb0*/  BPT.TRAP 0x1 ;  /* 0x000000040000795c */ /* 0x000fe20000300000 */
.L_x_345:
[----:B------:R-:W-:Y:S01]  /*3fc0*/  IMAD R83, R17, 0x8, R16 ;  /* 0x0000000811537824 */ /* 0x000fe200078e0210 */
[----:B------:R-:W-:Y:S01]  /*3fd0*/  SHF.L.U32 R86, R23, 0x1f, RZ ;  /* 0x0000001f17567819 */ /* 0x000fe200000006ff */
[----:B------:R-:W-:Y:S03]  /*3fe0*/  BSSY B1, `(.L_x_346) ;  /* 0x0000003000017945 */ /* 0x000fe60003800000 */
[----:B------:R-:W1:Y:S02]  /*3ff0*/  SYNCS.PHASECHK.TRANS64.TRYWAIT P5, [R83+URZ+0x19c90], R86 ;  /* 0x019c9056530075a7 */ /* 0x000e6400080a017f */
[----:B-1----:R-:W-:Y:S05]  /*4000*/  @!P5 BRA `(.L_x_347) ;  /* 0x000001500060d947 */ /* 0x002fea0003800000 */
.L_x_572:
[----:B------:R-:W-:Y:S05]  /*4010*/  BSYNC B1 ;  /* 0x0000000000017941 */ /* 0x000fea0003800000 */
.L_x_346:
[----:B------:R-:W-:Y:S05]  /*4020*/  @P4 BRA `(.L_x_332) ;  /* 0x0000002000384947 */ /* 0x000fea0003800000 */
[----:B------:R-:W2:Y:S01]  /*4030*/  LDC R93, c[0x0][0x2f4] ;  /* 0x0000bd00ff5d7b82 */ /* 0x000ea20000000800 */
[----:B------:R-:W-:Y:S01]  /*4040*/  ISETP.NE.AND P4, PT, R60, RZ, PT ;  /* 0x000000ff3c00720c */ /* 0x000fe20003f85270 */
[----:B------:R-:W-:Y:S01]  /*4050*/  ULDC.64 UR4, c[0x0][0x300] ;  /* 0x0000c00000047ab9 */ /* 0x000fe20000000a00 */
[----:B0-----:R-:W-:Y:S01]  /*4060*/  SHF.R.S32.HI R38, RZ, 0x1f, R22 ;  /* 0x0000001fff267819 */ /* 0x001fe20000011416 */
[----:B------:R-:W-:Y:S01]  /*4070*/  IMAD.MOV.U32 R78, RZ, RZ, R36 ;  /* 0x000000ffff4e7224 */ /* 0x000fe200078e0024 */
[----:B------:R-:W-:Y:S03]  /*4080*/  BSSY B1, `(.L_x_348) ;  /* 0x00000fc000017945 */ /* 0x000fe60003800000 */
[----:B------:R-:W-:Y:S02]  /*4090*/  IMAD R37, R38, UR4, RZ ;  /* 0x0000000426257c24 */ /* 0x000fe4000f8e02ff */
[----:B------:R-:W-:-:S04]  /*40a0*/  IMAD.WIDE.U32 R78, R22, UR4, R78 ;  /* 0x00000004164e7c25 */ /* 0x000fc8000f8e004e */
[----:B------:R-:W-:-:S04]  /*40b0*/  IMAD R37, R22, UR5, R37 ;  /* 0x0000000516257c24 */ /* 0x000fc8000f8e0225 */
[----:B------:R-:W-:Y:S02]  /*40c0*/  IMAD.IADD R94, R37, 0x1, R79 ;  /* 0x00000001255e7824 */ /* 0x000fe400078e024f */
[----:B--2---:R-:W-:Y:S01]  /*40d0*/  IMAD.IADD R95, R93, 0x1, -R61 ;  /* 0x000000015d5f7824 */ /* 0x004fe200078e0a3d */
[----:B------:R-:W-:Y:S06]  /*40e0*/  @!P4 BRA `(.L_x_349) ;  /* 0x0000000c00d4c947 */ /* 0x000fec0003800000 */
[----:B------:R-:W2:Y:S01]  /*40f0*/  LDL R38, [R1+0x14] ;  /* 0x0000140001267983 */ /* 0x000ea20000100800 */
[----:B------:R-:W-:Y:S01]  /*4100*/  SEL R36, R61, R95, !P0 ;  /* 0x0000005f3d247207 */ /* 0x000fe20004000000 */
[----:B------:R-:W-:Y:S01]  /*4110*/  BSSY B2, `(.L_x_350) ;  /* 0x00000e9000027945 */ /* 0x000fe20003800000 */
[----:B------:R-:W-:Y:S02]  /*4120*/  SHF.R.U32.HI R39, RZ, 0x3, R156 ;  /* 0x00000003ff277819 */ /* 0x000fe4000001169c */
[----:B------:R-:W-:Y:S02]  /*4130*/  SHF.R.S32.HI R37, RZ, 0x1f, R36 ;  /* 0x0000001fff257819 */ /* 0x000fe40000011424 */
[----:B------:R-:W-:Y:S02]  /*4140*/  IADD3 R102, P4, P5, R58, R78, R20 ;  /* 0x0000004e3a667210 */ /* 0x000fe40007d9e014 */
[----:B------:R-:W-:Y:S02]  /*4150*/  LEA.HI R37, R37, R36, RZ, 0x5 ;  /* 0x0000002425257211 */ /* 0x000fe400078f28ff */
[----:B------:R-:W-:-:S02]  /*4160*/  IADD3.X R100, R75, R94, R4, P4, P5 ;  /* 0x0000005e4b647210 */ /* 0x000fc400027ea404 */
[----:B------:R-:W-:Y:S02]  /*4170*/  SHF.R.S32.HI R36, RZ, 0x5, R37 ;  /* 0x00000005ff247819 */ /* 0x000fe40000011425 */
[----:B------:R-:W-:Y:S02]  /*4180*/  ISETP.GE.AND P5, PT, R18, R87, PT ;  /* 0x000000571200720c */ /* 0x000fe40003fa6270 */
[----:B------:R-:W-:-:S04]  /*4190*/  LEA.HI.SX32 R36, R73, R36, 0x1c ;  /* 0x0000002449247211 */ /* 0x000fc800078fe2ff */
[C---:B------:R-:W-:Y:S01]  /*41a0*/  LEA.HI R37, R36.reuse, R36, RZ, 0x1 ;  /* 0x0000002424257211 */ /* 0x040fe200078f08ff */
[----:B------:R-:W-:-:S04]  /*41b0*/  IMAD.SHL.U32 R101, R36, 0x10, RZ ;  /* 0x0000001024657824 */ /* 0x000fc800078e00ff */
[----:B------:R-:W-:Y:S01]  /*41c0*/  IMAD.SHL.U32 R37, R37, 0x800, RZ ;  /* 0x0000080025257824 */ /* 0x000fe200078e00ff */
[----:B------:R-:W-:Y:S02]  /*41d0*/  LOP3.LUT R36, R156, 0x10, R101, 0xf8, !PT ;  /* 0x000000109c247812 */ /* 0x000fe400078ef865 */
[----:B------:R-:W-:Y:S02]  /*41e0*/  ISETP.GE.AND P4, PT, R101, R93, PT ;  /* 0x0000005d6500720c */ /* 0x000fe40003f86270 */
[----:B------:R-:W-:Y:S02]  /*41f0*/  LOP3.LUT R37, R37, 0xfffff000, RZ, 0xc0, !PT ;  /* 0xfffff00025257812 */ /* 0x000fe400078ec0ff */
[----:B------:R-:W-:-:S04]  /*4200*/  LOP3.LUT R36, R36, R39, RZ, 0x3c, !PT ;  /* 0x0000002724247212 */ /* 0x000fc800078e3cff */
[----:B--2---:R-:W-:Y:S01]  /*4210*/  IADD3 R36, R36, R37, R38 ;  /* 0x0000002524247210 */ /* 0x004fe20007ffe026 */
[----:B------:R-:W-:-:S04]  /*4220*/  IMAD R37, R17, 0x3000, R71 ;  /* 0x0000300011257824 */ /* 0x000fc800078e0247 */
[----:B------:R-:W-:Y:S02]  /*4230*/  IMAD R39, R17, 0x3000, R36 ;  /* 0x0000300011277824 */ /* 0x000fe400078e0224 */
[C---:B------:R-:W-:Y:S02]  /*4240*/  IMAD.IADD R37, R16.reuse, 0x1, R37 ;  /* 0x0000000110257824 */ /* 0x040fe400078e0225 */
[----:B------:R-:W-:-:S04]  /*4250*/  IMAD.IADD R40, R16, 0x1, R39 ;  /* 0x0000000110287824 */ /* 0x000fc800078e0227 */
[----:B------:R-:W0:Y:S04]  /*4260*/  LDS.128 R36, [R37+0x13800] ;  /* 0x0138000025247984 */ /* 0x000e280000000c00 */
[----:B------:R-:W2:Y:S01]  /*4270*/  LDS.128 R40, [R40+0x13800] ;  /* 0x0138000028287984 */ /* 0x000ea20000000c00 */
[----:B------:R-:W-:Y:S05]  /*4280*/  @P5 BRA `(.L_x_351) ;  /* 0x0000000c00445947 */ /* 0x000fea0003800000 */
[----:B------:R-:W-:Y:S02]  /*4290*/  SHF.R.U32.HI R14, RZ, 0x8, R33 ;  /* 0x00000008ff0e7819 */ /* 0x000fe40000011621 */
[----:B------:R-:W-:Y:S02]  /*42a0*/  SHF.R.U32.HI R12, RZ, 0x8, R13 ;  /* 0x00000008ff0c7819 */ /* 0x000fe4000001160d */
[----:B------:R-:W-:Y:S01]  /*42b0*/  SHF.R.U32.HI R34, RZ, 0x10, R33 ;  /* 0x00000010ff227819 */ /* 0x000fe20000011621 */
[----:B------:R-:W-:Y:S01]  /*42c0*/  IMAD.SHL.U32 R14, R14, 0x100, RZ ;  /* 0x000001000e0e7824 */ /* 0x000fe200078e00ff */
[----:B------:R-:W-:Y:S02]  /*42d0*/  LOP3.LUT R33, R33, 0xff0000ff, RZ, 0xc0, !PT ;  /* 0xff0000ff21217812 */ /* 0x000fe400078ec0ff */
[----:B------:R-:W-:Y:S01]  /*42e0*/  SHF.R.U32.HI R32, RZ, 0x10, R13 ;  /* 0x00000010ff207819 */ /* 0x000fe2000001160d */
[----:B------:R-:W-:Y:S01]  /*42f0*/  IMAD.U32 R34, R34, 0x10000, RZ ;  /* 0x0001000022227824 */ /* 0x000fe200078e00ff */
[----:B------:R-:W-:-:S02]  /*4300*/  LOP3.LUT R13, R13, 0xff0000ff, RZ, 0xc0, !PT ;  /* 0xff0000ff0d0d7812 */ /* 0x000fc400078ec0ff */
[----:B------:R-:W-:Y:S02]  /*4310*/  SHF.L.U32 R12, R12, 0x8, RZ ;  /* 0x000000080c0c7819 */ /* 0x000fe400000006ff */
[----:B------:R-:W-:Y:S02]  /*4320*/  LOP3.LUT R33, R33, 0xff00, R14, 0xf8, !PT ;  /* 0x0000ff0021217812 */ /* 0x000fe400078ef80e */
[----:B------:R-:W-:Y:S01]  /*4330*/  LOP3.LUT R13, R13, 0xff00, R12, 0xf8, !PT ;  /* 0x0000ff000d0d7812 */ /* 0x000fe200078ef80c */
[----:B------:R-:W-:Y:S01]  /*4340*/  IMAD.U32 R12, R32, 0x10000, RZ ;  /* 0x00010000200c7824 */ /* 0x000fe200078e00ff */
[----:B------:R-:W-:Y:S02]  /*4350*/  LOP3.LUT R34, R33, 0xff0000, R34, 0xf8, !PT ;  /* 0x00ff000021227812 */ /* 0x000fe400078ef822 */
[----:B--2---:R-:W-:Y:S02]  /*4360*/  F2FP.F16.E4M3.UNPACK_B R104, R41 ;  /* 0x00000029ff68723e */ /* 0x004fe400020006ff */
[----:B------:R-:W-:-:S02]  /*4370*/  LOP3.LUT R12, R13, 0xff0000, R12, 0xf8, !PT ;  /* 0x00ff00000d0c7812 */ /* 0x000fc400078ef80c */
[----:B------:R-:W-:Y:S01]  /*4380*/  F2FP.F16.E4M3.UNPACK_B R103, R34 ;  /* 0x00000022ff67723e */ /* 0x000fe200020006ff */
[--C-:B------:R-:W-:Y:S01]  /*4390*/  HADD2.F32 R14, -RZ, R104.reuse.H0_H0 ;  /* 0x20000068ff0e7230 */ /* 0x100fe20000004100 */
[----:B0-----:R-:W-:Y:S01]  /*43a0*/  F2FP.F16.E4M3.UNPACK_B R32, R37 ;  /* 0x00000025ff20723e */ /* 0x001fe200020006ff */
[----:B------:R-:W-:Y:S01]  /*43b0*/  HADD2.F32 R104, -RZ, R104.H1_H1 ;  /* 0x30000068ff687230 */ /* 0x000fe20000004100 */
[----:B------:R-:W-:Y:S01]  /*43c0*/  F2FP.F16.E4M3.UNPACK_B R13, R12 ;  /* 0x0000000cff0d723e */ /* 0x000fe200020006ff */
[----:B------:R-:W-:Y:S01]  /*43d0*/  HADD2.F32 R106, -RZ, R103.H0_H0 ;  /* 0x20000067ff6a7230 */ /* 0x000fe20000004100 */
[----:B------:R-:W-:Y:S01]  /*43e0*/  F2FP.F16.E4M3.UNPACK_B R41, R41.H1 ;  /* 0x00000029ff29723e */ /* 0x000fe200030006ff */
[----:B------:R-:W-:Y:S01]  /*43f0*/  HADD2.F32 R33, -RZ, R32.H0_H0 ;  /* 0x20000020ff217230 */ /* 0x000fe20000004100 */
[----:B------:R-:W-:Y:S01]  /*4400*/  F2FP.F16.E4M3.UNPACK_B R34, R34.H1 ;  /* 0x00000022ff22723e */ /* 0x000fe200030006ff */
[----:B------:R-:W-:Y:S02]  /*4410*/  HADD2.F32 R105, -RZ, R13.H0_H0 ;  /* 0x2000000dff697230 */ /* 0x000fe40000004100 */
[----:B------:R-:W-:Y:S01]  /*4420*/  FMUL.FTZ R108, R14, R106 ;  /* 0x0000006a0e6c7220 */ /* 0x000fe20000410000 */
[----:B------:R-:W-:-:S02]  /*4430*/  HADD2.F32 R103, -RZ, R103.H1_H1 ;  /* 0x30000067ff677230 */ /* 0x000fc40000004100 */
[C---:B------:R-:W-:Y:S01]  /*4440*/  FMUL.FTZ R107, R33.reuse, R106 ;  /* 0x0000006a216b7220 */ /* 0x040fe20000410000 */
[----:B------:R-:W-:Y:S02]  /*4450*/  HADD2.F32 R32, -RZ, R32.H1_H1 ;  /* 0x30000020ff207230 */ /* 0x000fe40000004100 */
[-C--:B------:R-:W-:Y:S01]  /*4460*/  FFMA.FTZ R33, R33, R105.reuse, -R108 ;  /* 0x0000006921217223 */ /* 0x080fe2000001086c */
[----:B------:R-:W-:Y:S02]  /*4470*/  HADD2.F32 R13, -RZ, R13.H1_H1 ;  /* 0x3000000dff0d7230 */ /* 0x000fe40000004100 */
[----:B------:R-:W-:Y:S01]  /*4480*/  FFMA.FTZ R14, R14, R105, R107 ;  /* 0x000000690e0e7223 */ /* 0x000fe2000001006b */
[-C--:B------:R-:W-:Y:S01]  /*4490*/  FMUL.FTZ R105, R104, R103.reuse ;  /* 0x0000006768697220 */ /* 0x080fe20000410000 */
[C---:B------:R-:W-:Y:S01]  /*44a0*/  FMUL.FTZ R103, R32.reuse, R103 ;  /* 0x0000006720677220 */ /* 0x040fe20000410000 */
[--C-:B------:R-:W-:Y:S02]  /*44b0*/  HADD2.F32 R106, -RZ, R34.reuse.H0_H0 ;  /* 0x20000022ff6a7230 */ /* 0x100fe40000004100 */
[-C--:B------:R-:W-:Y:S01]  /*44c0*/  FFMA.FTZ R32, R32, R13.reuse, -R105 ;  /* 0x0000000d20207223 */ /* 0x080fe20000010869 */
[----:B------:R-:W-:Y:S01]  /*44d0*/  FFMA.FTZ R13, R104, R13, R103 ;  /* 0x0000000d680d7223 */ /* 0x000fe20000010067 */
[----:B------:R-:W-:Y:S01]  /*44e0*/  F2FP.F16.E4M3.UNPACK_B R104, R37.H1 ;  /* 0x00000025ff68723e */ /* 0x000fe200030006ff */
[----:B------:R-:W-:Y:S01]  /*44f0*/  HADD2.F32 R34, -RZ, R34.H1_H1 ;  /* 0x30000022ff227230 */ /* 0x000fe20000004100 */
[----:B------:R-:W-:Y:S01]  /*4500*/  F2FP.F16.E4M3.UNPACK_B R103, R12.H1 ;  /* 0x0000000cff67723e */ /* 0x000fe200030006ff */
[----:B------:R-:W-:-:S02]  /*4510*/  HADD2.F32 R12, -RZ, R41.H0_H0 ;  /* 0x20000029ff0c7230 */ /* 0x000fc40000004100 */
[--C-:B------:R-:W-:Y:S02]  /*4520*/  HADD2.F32 R37, -RZ, R104.reuse.H0_H0 ;  /* 0x20000068ff257230 */ /* 0x100fe40000004100 */
[--C-:B------:R-:W-:Y:S02]  /*4530*/  HADD2.F32 R105, -RZ, R103.reuse.H0_H0 ;  /* 0x20000067ff697230 */ /* 0x100fe40000004100 */
[CC--:B------:R-:W-:Y:S01]  /*4540*/  FMUL.FTZ R108, R12.reuse, R106.reuse ;  /* 0x0000006a0c6c7220 */ /* 0x0c0fe20000410000 */
[----:B------:R-:W-:Y:S02]  /*4550*/  HADD2.F32 R104, -RZ, R104.H1_H1 ;  /* 0x30000068ff687230 */ /* 0x000fe40000004100 */
[C---:B------:R-:W-:Y:S01]  /*4560*/  FMUL.FTZ R107, R37.reuse, R106 ;  /* 0x0000006a256b7220 */ /* 0x040fe20000410000 */
[----:B------:R-:W-:Y:S02]  /*4570*/  HADD2.F32 R103, -RZ, R103.H1_H1 ;  /* 0x30000067ff677230 */ /* 0x000fe40000004100 */
[-C--:B------:R-:W-:Y:S01]  /*4580*/  FFMA.FTZ R37, R37, R105.reuse, -R108 ;  /* 0x0000006925257223 */ /* 0x080fe2000001086c */
[----:B------:R-:W-:Y:S01]  /*4590*/  LOP3.LUT R106, R35, 0xff0000ff, RZ, 0xc0, !PT ;  /* 0xff0000ff236a7812 */ /* 0x000fe200078ec0ff */
[----:B------:R-:W-:Y:S01]  /*45a0*/  FFMA.FTZ R12, R12, R105, R107 ;  /* 0x000000690c0c7223 */ /* 0x000fe2000001006b */
[----:B------:R-:W-:Y:S01]  /*45b0*/  HADD2.F32 R105, -RZ, R41.H1_H1 ;  /* 0x30000029ff697230 */ /* 0x000fe20000004100 */
[----:B------:R-:W-:-:S04]  /*45c0*/  SHF.R.U32.HI R107, RZ, 0x8, R15 ;  /* 0x00000008ff6b7819 */ /* 0x000fc8000001160f */
[-C--:B------:R-:W-:Y:S01]  /*45d0*/  FMUL.FTZ R41, R105, R34.reuse ;  /* 0x0000002269297220 */ /* 0x080fe20000410000 */
[----:B------:R-:W-:-:S03]  /*45e0*/  FMUL.FTZ R34, R104, R34 ;  /* 0x0000002268227220 */ /* 0x000fc60000410000 */
[-C--:B------:R-:W-:Y:S01]  /*45f0*/  FFMA.FTZ R41, R104, R103.reuse, -R41 ;  /* 0x0000006768297223 */ /* 0x080fe20000010829 */
[----:B------:R-:W-:Y:S01]  /*4600*/  FFMA.FTZ R34, R105, R103, R34 ;  /* 0x0000006769227223 */ /* 0x000fe20000010022 */
[----:B------:R-:W-:Y:S02]  /*4610*/  SHF.R.U32.HI R105, RZ, 0x8, R35 ;  /* 0x00000008ff697819 */ /* 0x000fe40000011623 */
[----:B------:R-:W-:Y:S02]  /*4620*/  SHF.R.U32.HI R103, RZ, 0x10, R15 ;  /* 0x00000010ff677819 */ /* 0x000fe4000001160f */
[----:B------:R-:W-:Y:S01]  /*4630*/  LOP3.LUT R104, R15, 0xff0000ff, RZ, 0xc0, !PT ;  /* 0xff0000ff0f687812 */ /* 0x000fe200078ec0ff */
[----:B------:R-:W-:Y:S01]  /*4640*/  IMAD.SHL.U32 R105, R105, 0x100, RZ ;  /* 0x0000010069697824 */ /* 0x000fe200078e00ff */
[----:B------:R-:W-:Y:S01]  /*4650*/  SHF.R.U32.HI R15, RZ, 0x10, R35 ;  /* 0x00000010ff0f7819 */ /* 0x000fe20000011623 */
[----:B------:R-:W-:Y:S01]  /*4660*/  IMAD.SHL.U32 R35, R107, 0x100, RZ ;  /* 0x000001006b237824 */ /* 0x000fe200078e00ff */
[----:B------:R-:W-:Y:S01]  /*4670*/  F2FP.SATFINITE.E4M3.F32.PACK_AB_MERGE_C R37, R41, R37, RZ ;  /* 0x000000252925723e */ /* 0x000fe200048070ff */
[----:B------:R-:W-:Y:S01]  /*4680*/  IMAD.U32 R103, R103, 0x10000, RZ ;  /* 0x0001000067677824 */ /* 0x000fe200078e00ff */
[----:B------:R-:W-:-:S02]  /*4690*/  LOP3.LUT R106, R106, 0xff00, R105, 0xf8, !PT ;  /* 0x0000ff006a6a7812 */ /* 0x000fc400078ef869 */
[----:B------:R-:W-:Y:S01]  /*46a0*/  LOP3.LUT R104, R104, 0xff00, R35, 0xf8, !PT ;  /* 0x0000ff0068687812 */ /* 0x000fe200078ef823 */
[----:B------:R-:W-:Y:S01]  /*46b0*/  IMAD.U32 R35, R15, 0x10000, RZ ;  /* 0x000100000f237824 */ /* 0x000fe200078e00ff */
[----:B------:R-:W-:Y:S02]  /*46c0*/  F2FP.F16.E4M3.UNPACK_B R41, R36.H1 ;  /* 0x00000024ff29723e */ /* 0x000fe400030006ff */
[----:B------:R-:W-:Y:S01]  /*46d0*/  LOP3.LUT R15, R104, 0xff0000, R103, 0xf8, !PT ;  /* 0x00ff0000680f7812 */ /* 0x000fe200078ef867 */
[----:B------:R-:W-:Y:S01]  /*46e0*/  IMAD.MOV.U32 R104, RZ, RZ, R39 ;  /* 0x000000ffff687224 */ /* 0x000fe200078e0027 */
[----:B------:R-:W-:Y:S02]  /*46f0*/  LOP3.LUT R35, R106, 0xff0000, R35, 0xf8, !PT ;  /* 0x00ff00006a237812 */ /* 0x000fe400078ef823 */
[----:B------:R-:W-:Y:S02]  /*4700*/  F2FP.F16.E4M3.UNPACK_B R39, R43 ;  /* 0x0000002bff27723e */ /* 0x000fe400020006ff */
[----:B------:R-:W-:-:S02]  /*4710*/  F2FP.F16.E4M3.UNPACK_B R105, R35 ;  /* 0x00000023ff69723e */ /* 0x000fc400020006ff */
[----:B------:R-:W-:Y:S01]  /*4720*/  F2FP.F16.E4M3.UNPACK_B R103, R104 ;  /* 0x00000068ff67723e */ /* 0x000fe200020006ff */
[----:B------:R-:W-:Y:S01]  /*4730*/  HADD2.F32 R107, -RZ, R39.H0_H0 ;  /* 0x20000027ff6b7230 */ /* 0x000fe20000004100 */
        /* <DEDUP_REMOVED lines=9> */
[----:B------:R-:W-:Y:S01]  /*47d0*/  HADD2.F32 R105, -RZ, R105.H1_H1 ;  /* 0x30000069ff697230 */ /* 0x000fe20000004100 */
[----:B------:R-:W-:Y:S01]  /*47e0*/  F2FP.F16.E4M3.UNPACK_B R104, R104.H1 ;  /* 0x00000068ff68723e */ /* 0x000fe200030006ff */
[----:B------:R-:W-:Y:S02]  /*47f0*/  HADD2.F32 R103, -RZ, R103.H1_H1 ;  /* 0x30000067ff677230 */ /* 0x000fe40000004100 */
[-C--:B------:R-:W-:Y:S01]  /*4800*/  FFMA.FTZ R109, R107, R108.reuse, R109 ;  /* 0x0000006c6b6d7223 */ /* 0x080fe2000001006d */
[----:B------:R-:W-:Y:S02]  /*4810*/  HADD2.F32 R106, -RZ, R106.H1_H1 ;  /* 0x3000006aff6a7230 */ /* 0x000fe40000004100 */
[-C--:B------:R-:W-:Y:S01]  /*4820*/  FMUL.FTZ R107, R39, R105.reuse ;  /* 0x00000069276b7220 */ /* 0x080fe20000410000 */
[----:B------:R-:W-:Y:S01]  /*4830*/  FFMA.FTZ R111, R110, R108, -R111 ;  /* 0x0000006c6e6f7223 */ /* 0x000fe2000001086f */
[C---:B------:R-:W-:Y:S01]  /*4840*/  FMUL.FTZ R105, R103.reuse, R105 ;  /* 0x0000006967697220 */ /* 0x040fe20000410000 */
[----:B------:R-:W-:Y:S01]  /*4850*/  F2FP.F16.E4M3.UNPACK_B R15, R15.H1 ;  /* 0x0000000fff0f723e */ /* 0x000fe200030006ff */
[----:B------:R-:W-:Y:S01]  /*4860*/  FFMA.FTZ R103, R103, R106, -R107 ;  /* 0x0000006a67677223 */ /* 0x000fe2000001086b */
[----:B------:R-:W-:-:S02]  /*4870*/  HADD2.F32 R107, -RZ, R35.H0_H0 ;  /* 0x20000023ff6b7230 */ /* 0x000fc40000004100 */
[----:B------:R-:W-:Y:S01]  /*4880*/  FFMA.FTZ R39, R39, R106, R105 ;  /* 0x0000006a27277223 */ /* 0x000fe20000010069 */
[----:B------:R-:W-:Y:S01]  /*4890*/  HADD2.F32 R105, -RZ, R43.H0_H0 ;  /* 0x2000002bff697230 */ /* 0x000fe20000004100 */
[----:B------:R-:W-:Y:S01]  /*48a0*/  F2FP.F16.E4M3.UNPACK_B R36, R36 ;  /* 0x00000024ff24723e */ /* 0x000fe200020006ff */
[----:B------:R-:W-:Y:S01]  /*48b0*/  HADD2.F32 R108, -RZ, R104.H0_H0 ;  /* 0x20000068ff6c7230 */ /* 0x000fe20000004100 */
[----:B------:R-:W-:Y:S01]  /*48c0*/  F2FP.SATFINITE.E4M3.F32.PACK_AB_MERGE_C R12, R34, R12, RZ ;  /* 0x0000000c220c723e */ /* 0x000fe200048070ff */
[----:B------:R-:W-:Y:S02]  /*48d0*/  HADD2.F32 R106, -RZ, R15.H0_H0 ;  /* 0x2000000fff6a7230 */ /* 0x000fe40000004100 */
[-C--:B------:R-:W-:Y:S01]  /*48e0*/  FMUL.FTZ R110, R105, R107.reuse ;  /* 0x0000006b696e7220 */ /* 0x080fe20000410000 */
[----:B------:R-:W-:Y:S02]  /*48f0*/  HADD2.F32 R43, -RZ, R43.H1_H1 ;  /* 0x3000002bff2b7230 */ /* 0x000fe40000004100 */
[----:B------:R-:W-:Y:S01]  /*4900*/  FMUL.FTZ R107, R108, R107 ;  /* 0x0000006b6c6b7220 */ /* 0x000fe20000410000 */
[----:B------:R-:W-:-:S02]  /*4910*/  HADD2.F32 R35, -RZ, R35.H1_H1 ;  /* 0x30000023ff237230 */ /* 0x000fc40000004100 */
[-C--:B------:R-:W-:Y:S01]  /*4920*/  FFMA.FTZ R110, R108, R106.reuse, -R110 ;  /* 0x0000006a6c6e7223 */ /* 0x080fe2000001086e */
[----:B------:R-:W-:Y:S02]  /*4930*/  HADD2.F32 R104, -RZ, R104.H1_H1 ;  /* 0x30000068ff687230 */ /* 0x000fe40000004100 */
[----:B------:R-:W-:Y:S01]  /*4940*/  FFMA.FTZ R107, R105, R106, R107 ;  /* 0x0000006a696b7223 */ /* 0x000fe2000001006b */
[----:B------:R-:W-:Y:S02]  /*4950*/  HADD2.F32 R15, -RZ, R15.H1_H1 ;  /* 0x3000000fff0f7230 */ /* 0x000fe40000004100 */
[C---:B------:R-:W-:Y:S01]  /*4960*/  FMUL.FTZ R105, R43.reuse, R35 ;  /* 0x000000232b697220 */ /* 0x040fe20000410000 */
[----:B------:R-:W-:Y:S01]  /*4970*/  F2FP.SATFINITE.E4M3.F32.PACK_AB_MERGE_C R37, R32, R33, R37 ;  /* 0x000000212025723e */ /* 0x000fe20004807025 */
[C---:B------:R-:W-:Y:S02]  /*4980*/  FMUL.FTZ R106, R104.reuse, R35 ;  /* 0x00000023686a7220 */ /* 0x040fe40000410000 */
[-C--:B------:R-:W-:Y:S01]  /*4990*/  FFMA.FTZ R35, R104, R15.reuse, -R105 ;  /* 0x0000000f68237223 */ /* 0x080fe20000010869 */
[----:B------:R-:W-:Y:S01]  /*49a0*/  F2FP.F16.E4M3.UNPACK_B R105, R96.H1 ;  /* 0x00000060ff69723e */ /* 0x000fe200030006ff */
[----:B------:R-:W-:Y:S01]  /*49b0*/  FFMA.FTZ R15, R43, R15, R106 ;  /* 0x0000000f2b0f7223 */ /* 0x000fe2000001006a */
[----:B------:R-:W-:Y:S01]  /*49c0*/  F2FP.F16.E4M3.UNPACK_B R43, R40.H1 ;  /* 0x00000028ff2b723e */ /* 0x000fe200030006ff */
[----:B------:R-:W-:Y:S01]  /*49d0*/  HADD2.F32 R106, -RZ, R41.H0_H0 ;  /* 0x20000029ff6a7230 */ /* 0x000fe20000004100 */
[----:B------:R-:W-:Y:S01]  /*49e0*/  F2FP.SATFINITE.E4M3.F32.PACK_AB_MERGE_C R110, R35, R110, RZ ;  /* 0x0000006e236e723e */ /* 0x000fe200048070ff */
[----:B------:R-:W-:Y:S01]  /*49f0*/  HADD2.F32 R108, -RZ, R105.H0_H0 ;  /* 0x20000069ff6c7230 */ /* 0x000fe20000004100 */
[-C--:B------:R-:W-:Y:S01]  /*4a00*/  F2FP.F16.E4M3.UNPACK_B R35, R97.reuse.H1 ;  /* 0x00000061ff23723e */ /* 0x080fe200030006ff */
[--C-:B------:R-:W-:Y:S01]  /*4a10*/  HADD2.F32 R104, -RZ, R43.reuse.H0_H0 ;  /* 0x2000002bff687230 */ /* 0x100fe20000004100 */
[----:B------:R-:W-:Y:S01]  /*4a20*/  F2FP.F16.E4M3.UNPACK_B R97, R97 ;  /* 0x00000061ff61723e */ /* 0x000fe200020006ff */
[----:B------:R-:W-:Y:S01]  /*4a30*/  HADD2.F32 R43, -RZ, R43.H1_H1 ;  /* 0x3000002bff2b7230 */ /* 0x000fe20000004100 */
[----:B------:R-:W-:Y:S01]  /*4a40*/  F2FP.F16.E4M3.UNPACK_B R40, R40 ;  /* 0x00000028ff28723e */ /* 0x000fe200020006ff */
[--C-:B------:R-:W-:Y:S01]  /*4a50*/  HADD2.F32 R113, -RZ, R35.reuse.H0_H0 ;  /* 0x20000023ff717230 */ /* 0x100fe20000004100 */
[----:B------:R-:W-:Y:S01]  /*4a60*/  F2FP.F16.E4M3.UNPACK_B R96, R96 ;  /* 0x00000060ff60723e */ /* 0x000fe200020006ff */
[----:B------:R-:W-:Y:S01]  /*4a70*/  HADD2.F32 R35, -RZ, R35.H1_H1 ;  /* 0x30000023ff237230 */ /* 0x000fe20000004100 */
[----:B------:R-:W-:Y:S01]  /*4a80*/  F2FP.SATFINITE.E4M3.F32.PACK_AB_MERGE_C R34, R15, R107, RZ ;  /* 0x0000006b0f22723e */ /* 0x000fe200048070ff */
[----:B------:R-:W-:-:S02]  /*4a90*/  HADD2.F32 R41, -RZ, R41.H1_H1 ;  /* 0x30000029ff297230 */ /* 0x000fc40000004100 */
[-C--:B------:R-:W-:Y:S01]  /*4aa0*/  FMUL.FTZ R112, R104, R113.reuse ;  /* 0x0000007168707220 */ /* 0x080fe20000410000 */
[C---:B------:R-:W-:Y:S01]  /*4ab0*/  FMUL.FTZ R113, R106.reuse, R113 ;  /* 0x000000716a717220 */ /* 0x040fe20000410000 */
[----:B------:R-:W-:Y:S01]  /*4ac0*/  HADD2.F32 R105, -RZ, R105.H1_H1 ;  /* 0x30000069ff697230 */ /* 0x000fe20000004100 */
[----:B------:R-:W-:Y:S01]  /*4ad0*/  F2FP.SATFINITE.E4M3.F32.PACK_AB_MERGE_C R103, R103, R111, R110 ;  /* 0x0000006f6767723e */ /* 0x000fe2000480706e */
[-C--:B------:R-:W-:Y:S01]  /*4ae0*/  FFMA.FTZ R112, R106, R108.reuse, -R112 ;  /* 0x0000006c6a707223 */ /* 0x080fe20000010870 */
[----:B------:R-:W-:Y:S01]  /*4af0*/  FFMA.FTZ R113, R104, R108, R113 ;  /* 0x0000006c68717223 */ /* 0x000fe20000010071 */
[-C--:B------:R-:W-:Y:S01]  /*4b00*/  FMUL.FTZ R104, R43, R35.reuse ;  /* 0x000000232b687220 */ /* 0x080fe20000410000 */
[C---:B------:R-:W-:Y:S01]  /*4b10*/  FMUL.FTZ R35, R41.reuse, R35 ;  /* 0x0000002329237220 */ /* 0x040fe20000410000 */
[----:B------:R-:W-:Y:S02]  /*4b20*/  HADD2.F32 R108, -RZ, R97.H0_H0 ;  /* 0x20000061ff6c7230 */ /* 0x000fe40000004100 */
[-C--:B------:R-:W-:Y:S01]  /*4b30*/  FFMA.FTZ R41, R41, R105.reuse, -R104 ;  /* 0x0000006929297223 */ /* 0x080fe20000010868 */
[----:B------:R-:W-:Y:S01]  /*4b40*/  FFMA.FTZ R35, R43, R105, R35 ;  /* 0x000000692b237223 */ /* 0x000fe20000010023 */
[----:B------:R-:W-:-:S02]  /*4b50*/  HADD2.F32 R43, -RZ, R40.H0_H0 ;  /* 0x20000028ff2b7230 */ /* 0x000fc40000004100 */
[----:B------:R-:W-:Y:S01]  /*4b60*/  HADD2.F32 R105, -RZ, R36.H0_H0 ;  /* 0x20000024ff697230 */ /* 0x000fe20000004100 */
[----:B------:R-:W-:Y:S01]  /*4b70*/  F2FP.SATFINITE.E4M3.F32.PACK_AB_MERGE_C R41, R41, R112, RZ ;  /* 0x000000702929723e */ /* 0x000fe200048070ff */
[----:B------:R-:W-:Y:S02]  /*4b80*/  HADD2.F32 R104, -RZ, R96.H0_H0 ;  /* 0x20000060ff687230 */ /* 0x000fe40000004100 */
[-C--:B------:R-:W-:Y:S01]  /*4b90*/  FMUL.FTZ R106, R43, R108.reuse ;  /* 0x0000006c2b6a7220 */ /* 0x080fe20000410000 */
[----:B------:R-:W-:Y:S02]  /*4ba0*/  HADD2.F32 R97, -RZ, R97.H1_H1 ;  /* 0x30000061ff617230 */ /* 0x000fe40000004100 */
[C---:B------:R-:W-:Y:S01]  /*4bb0*/  FMUL.FTZ R108, R105.reuse, R108 ;  /* 0x0000006c696c7220 */ /* 0x040fe20000410000 */
[----:B------:R-:W-:Y:S02]  /*4bc0*/  HADD2.F32 R40, -RZ, R40.H1_H1 ;  /* 0x30000028ff287230 */ /* 0x000fe40000004100 */
[----:B------:R-:W-:Y:S01]  /*4bd0*/  FFMA.FTZ R106, R105, R104, -R106 ;  /* 0x00000068696a7223 */ /* 0x000fe2000001086a */
[----:B------:R-:W-:-:S02]  /*4be0*/  HADD2.F32 R36, -RZ, R36.H1_H1 ;  /* 0x30000024ff247230 */ /* 0x000fc40000004100 */
[----:B------:R-:W-:Y:S01]  /*4bf0*/  FFMA.FTZ R108, R43, R104, R108 ;  /* 0x000000682b6c7223 */ /* 0x000fe2000001006c */
[----:B------:R-:W-:Y:S02]  /*4c00*/  HADD2.F32 R43, -RZ, R96.H1_H1 ;  /* 0x30000060ff2b7230 */ /* 0x000fe40000004100 */
[----:B------:R-:W-:Y:S01]  /*4c10*/  FMUL.FTZ R105, R40, R97 ;  /* 0x0000006128697220 */ /* 0x000fe20000410000 */
[----:B------:R-:W-:Y:S01]  /*4c20*/  F2FP.SATFINITE.E4M3.F32.PACK_AB_MERGE_C R35, R35, R113, RZ ;  /* 0x000000712323723e */ /* 0x000fe200048070ff */
[C---:B------:R-:W-:Y:S02]  /*4c30*/  FMUL.FTZ R97, R36.reuse, R97 ;  /* 0x0000006124617220 */ /* 0x040fe40000410000 */
[-C--:B------:R-:W-:Y:S02]  /*4c40*/  FFMA.FTZ R105, R36, R43.reuse, -R105 ;  /* 0x0000002b24697223 */ /* 0x080fe40000010869 */
[----:B------:R-:W-:Y:S01]  /*4c50*/  FFMA.FTZ R36, R40, R43, R97 ;  /* 0x0000002b28247223 */ /* 0x000fe20000010061 */
[----:B------:R-:W-:Y:S01]  /*4c60*/  IMAD.MOV.U32 R40, RZ, RZ, R38 ;  /* 0x000000ffff287224 */ /* 0x000fe200078e0026 */
[----:B------:R-:W-:-:S02]  /*4c70*/  F2FP.F16.E4M3.UNPACK_B R38, R98.H1 ;  /* 0x00000062ff26723e */ /* 0x000fc400030006ff */
[----:B------:R-:W-:Y:S02]  /*4c80*/  F2FP.SATFINITE.E4M3.F32.PACK_AB_MERGE_C R106, R105, R106, R41 ;  /* 0x0000006a696a723e */ /* 0x000fe40004807029 */
[----:B------:R-:W-:Y:S01]  /*4c90*/  F2FP.F16.E4M3.UNPACK_B R43, R42.H1 ;  /* 0x0000002aff2b723e */ /* 0x000fe200030006ff */
[--C-:B------:R-:W-:Y:S01]  /*4ca0*/  HADD2.F32 R114, -RZ, R38.reuse.H0_H0 ;  /* 0x20000026ff727230 */ /* 0x100fe20000004100 */
[----:B------:R-:W-:Y:S01]  /*4cb0*/  F2FP.F16.E4M3.UNPACK_B R41, R40.H1 ;  /* 0x00000028ff29723e */ /* 0x000fe200030006ff */
[----:B------:R-:W-:Y:S01]  /*4cc0*/  HADD2.F32 R38, -RZ, R38.H1_H1 ;  /* 0x30000026ff267230 */ /* 0x000fe20000004100 */
[----:B------:R-:W-:Y:S01]  /*4cd0*/  F2FP.F16.E4M3.UNPACK_B R97, R99.H1 ;  /* 0x00000063ff61723e */ /* 0x000fe200030006ff */
[----:B------:R-:W-:Y:S01]  /*4ce0*/  HADD2.F32 R96, -RZ, R43.H0_H0 ;  /* 0x2000002bff607230 */ /* 0x000fe20000004100 */
[----:B------:R-:W-:Y:S01]  /*4cf0*/  F2FP.F16.E4M3.UNPACK_B R98, R98 ;  /* 0x00000062ff62723e */ /* 0x000fe200020006ff */
[----:B------:R-:W-:Y:S01]  /*4d00*/  HADD2.F32 R104, -RZ, R41.H0_H0 ;  /* 0x20000029ff687230 */ /* 0x000fe20000004100 */
[----:B------:R-:W-:Y:S01]  /*4d10*/  F2FP.F16.E4M3.UNPACK_B R42, R42 ;  /* 0x0000002aff2a723e */ /* 0x000fe200020006ff */
[----:B------:R-:W-:-:S02]  /*4d20*/  HADD2.F32 R105, -RZ, R97.H0_H0 ;  /* 0x20000061ff697230 */ /* 0x000fc40000004100 */
[-C--:B------:R-:W-:Y:S01]  /*4d30*/  FMUL.FTZ R112, R96, R114.reuse ;  /* 0x0000007260707220 */ /* 0x080fe20000410000 */
[----:B------:R-:W-:Y:S02]  /*4d40*/  HADD2.F32 R43, -RZ, R43.H1_H1 ;  /* 0x3000002bff2b7230 */ /* 0x000fe40000004100 */
[C---:B------:R-:W-:Y:S01]  /*4d50*/  FMUL.FTZ R114, R104.reuse, R114 ;  /* 0x0000007268727220 */ /* 0x040fe20000410000 */
[----:B------:R-:W-:Y:S02]  /*4d60*/  HADD2.F32 R41, -RZ, R41.H1_H1 ;  /* 0x30000029ff297230 */ /* 0x000fe40000004100 */
[-C--:B------:R-:W-:Y:S01]  /*4d70*/  FFMA.FTZ R112, R104, R105.reuse, -R112 ;  /* 0x0000006968707223 */ /* 0x080fe20000010870 */
[----:B------:R-:W-:Y:S01]  /*4d80*/  F2FP.F16.E4M3.UNPACK_B R40, R40 ;  /* 0x00000028ff28723e */ /* 0x000fe200020006ff */
[----:B------:R-:W-:Y:S01]  /*4d90*/  FFMA.FTZ R114, R96, R105, R114 ;  /* 0x0000006960727223 */ /* 0x000fe20000010072 */
[----:B------:R-:W-:Y:S02]  /*4da0*/  HADD2.F32 R96, -RZ, R97.H1_H1 ;  /* 0x30000061ff607230 */ /* 0x000fe40000004100 */
[-C--:B------:R-:W-:Y:S01]  /*4db0*/  FMUL.FTZ R104, R43, R38.reuse ;  /* 0x000000262b687220 */ /* 0x080fe20000410000 */
[----:B------:R-:W-:Y:S01]  /*4dc0*/  FMUL.FTZ R38, R41, R38 ;  /* 0x0000002629267220 */ /* 0x000fe20000410000 */
[----:B------:R-:W-:Y:S01]  /*4dd0*/  F2FP.F16.E4M3.UNPACK_B R99, R99 ;  /* 0x00000063ff63723e */ /* 0x000fe200020006ff */
[----:B------:R-:W-:-:S02]  /*4de0*/  HADD2.F32 R105, -RZ, R98.H0_H0 ;  /* 0x20000062ff697230 */ /* 0x000fc40000004100 */
[-C--:B------:R-:W-:Y:S01]  /*4df0*/  FFMA.FTZ R41, R41, R96.reuse, -R104 ;  /* 0x0000006029297223 */ /* 0x080fe20000010868 */
[----:B------:R-:W-:Y:S01]  /*4e00*/  FFMA.FTZ R38, R43, R96, R38 ;  /* 0x000000602b267223 */ /* 0x000fe20000010026 */
[----:B------:R-:W-:Y:S01]  /*4e10*/  HADD2.F32 R43, -RZ, R42.H0_H0 ;  /* 0x2000002aff2b7230 */ /* 0x000fe20000004100 */
[----:B------:R-:W-:Y:S01]  /*4e20*/  F2FP.SATFINITE.E4M3.F32.PACK_AB_MERGE_C R108, R36, R108, R35 ;  /* 0x0000006c246c723e */ /* 0x000fe20004807023 */
[----:B------:R-:W-:Y:S01]  /*4e30*/  HADD2.F32 R97, -RZ, R40.H0_H0 ;  /* 0x20000028ff617230 */ /* 0x000fe20000004100 */
[----:B------:R-:W-:Y:S01]  /*4e40*/  F2FP.SATFINITE.E4M3.F32.PACK_AB_MERGE_C R41, R41, R112, RZ ;  /* 0x000000702929723e */ /* 0x000fe200048070ff */
[----:B------:R-:W-:Y:S02]  /*4e50*/  HADD2.F32 R96, -RZ, R99.H0_H0 ;  /* 0x20000063ff607230 */ /* 0x000fe40000004100 */
[-C--:B------:R-:W-:Y:S01]  /*4e60*/  FMUL.FTZ R104, R43, R105.reuse ;  /* 0x000000692b687220 */ /* 0x080fe20000410000 */
[----:B------:R-:W-:Y:S02]  /*4e70*/  HADD2.F32 R98, -RZ, R98.H1_H1 ;  /* 0x30000062ff627230 */ /* 0x000fe40000004100 */
[C---:B------:R-:W-:Y:S01]  /*4e80*/  FMUL.FTZ R105, R97.reuse, R105 ;  /* 0x0000006961697220 */ /* 0x040fe20000410000 */
[----:B------:R-:W-:Y:S01]  /*4e90*/  F2FP.SATFINITE.E4M3.F32.PACK_AB_MERGE_C R114, R38, R114, RZ ;  /* 0x000000722672723e */ /* 0x000fe200048070ff */
[----:B------:R-:W-:Y:S01]  /*4ea0*/  FFMA.FTZ R104, R97, R96, -R104 ;  /* 0x0000006061687223 */ /* 0x000fe20000010868 */
[----:B------:R-:W-:-:S02]  /*4eb0*/  HADD2.F32 R97, -RZ, R40.H1_H1 ;  /* 0x30000028ff617230 */ /* 0x000fc40000004100 */
[----:B------:R-:W-:Y:S01]  /*4ec0*/  FFMA.FTZ R105, R43, R96, R105 ;  /* 0x000000602b697223 */ /* 0x000fe20000010069 */
[----:B------:R-:W-:Y:S02]  /*4ed0*/  HADD2.F32 R43, -RZ, R42.H1_H1 ;  /* 0x3000002aff2b7230 */ /* 0x000fe40000004100 */
[----:B------:R-:W-:Y:S02]  /*4ee0*/  HADD2.F32 R40, -RZ, R99.H1_H1 ;  /* 0x30000063ff287230 */ /* 0x000fe40000004100 */
[----:B------:R-:W-:Y:S02]  /*4ef0*/  IMAD.MOV.U32 R36, RZ, RZ, R106 ;  /* 0x000000ffff247224 */ /* 0x000fe400078e006a */
[-C--:B------:R-:W-:Y:S01]  /*4f00*/  FMUL.FTZ R42, R43, R98.reuse ;  /* 0x000000622b2a7220 */ /* 0x080fe20000410000 */
[----:B------:R-:W-:-:S03]  /*4f10*/  FMUL.FTZ R98, R97, R98 ;  /* 0x0000006261627220 */ /* 0x000fc60000410000 */
[-C--:B------:R-:W-:Y:S01]  /*4f20*/  FFMA.FTZ R97, R97, R40.reuse, -R42 ;  /* 0x0000002861617223 */ /* 0x080fe2000001082a */
[----:B------:R-:W-:Y:S01]  /*4f30*/  FFMA.FTZ R40, R43, R40, R98 ;  /* 0x000000282b287223 */ /* 0x000fe20000010062 */
[----:B------:R-:W-:Y:S01]  /*4f40*/  F2FP.SATFINITE.E4M3.F32.PACK_AB_MERGE_C R43, R39, R109, R34 ;  /* 0x0000006d272b723e */ /* 0x000fe20004807022 */
[----:B------:R-:W-:Y:S02]  /*4f50*/  IMAD.MOV.U32 R39, RZ, RZ, R103 ;  /* 0x000000ffff277224 */ /* 0x000fe400078e0067 */
[----:B------:R-:W-:Y:S02]  /*4f60*/  F2FP.SATFINITE.E4M3.F32.PACK_AB_MERGE_C R38, R97, R104, R41 ;  /* 0x000000686126723e */ /* 0x000fe40004807029 */
[----:B------:R-:W-:Y:S02]  /*4f70*/  F2FP.SATFINITE.E4M3.F32.PACK_AB_MERGE_C R42, R40, R105, R114 ;  /* 0x00000069282a723e */ /* 0x000fe40004807072 */
[----:B------:R-:W-:Y:S02]  /*4f80*/  F2FP.SATFINITE.E4M3.F32.PACK_AB_MERGE_C R41, R13, R14, R12 ;  /* 0x0000000e0d29723e */ /* 0x000fe4000480700c */
[----:B------:R-:W-:-:S07]  /*4f90*/  MOV R40, R108 ;  /* 0x0000006c00287202 */ /* 0x000fce0000000f00 */
.L_x_351:
[----:B------:R-:W-:Y:S05]  /*4fa0*/  BSYNC B2 ;  /* 0x0000000000027941 */ /* 0x000fea0003800000 */
.L_x_350:
[--C-:B------:R-:W-:Y:S02]  /*4fb0*/  @!P4 SHF.R.S32.HI R12, RZ, 0x1f, R101.reuse ;  /* 0x0000001fff0cc819 */ /* 0x100fe40000011465 */
[----:B------:R-:W-:-:S04]  /*4fc0*/  @!P4 IADD3 R15, P5, P6, R58, R78, R101 ;  /* 0x0000004e3a0fc210 */ /* 0x000fc80007ebe065 */
[----:B------:R-:W-:Y:S02]  /*4fd0*/  @!P4 IADD3.X R32, R75, R94, R12, P5, P6 ;  /* 0x0000005e4b20c210 */ /* 0x000fe40002fec40c */
[----:B------:R-:W-:-:S05]  /*4fe0*/  IADD3 R12, P5, R102, R76, RZ ;  /* 0x0000004c660c7210 */ /* 0x000fca0007fbe0ff */
[----:B------:R-:W-:Y:S01]  /*4ff0*/  IMAD.X R13, R100, 0x1, R77, P5 ;  /* 0x00000001640d7824 */ /* 0x000fe200028e064d */
[----:B------:R-:W-:-:S04]  /*5000*/  @!P4 IADD3 R14, P5, R15, R76, RZ ;  /* 0x0000004c0f0ec210 */ /* 0x000fc80007fbe0ff */
[----:B0-----:R0:W-:Y:S01]  /*5010*/  STG.E.128 desc[UR42][R12.64], R36 ;  /* 0x000000240c007986 */ /* 0x0011e2000c101d2a */
[----:B------:R-:W-:-:S05]  /*5020*/  @!P4 IMAD.X R15, R32, 0x1, R77, P5 ;  /* 0x00000001200fc824 */ /* 0x000fca00028e064d */
[----:B--2---:R0:W-:Y:S03]  /*5030*/  @!P4 STG.E.128 desc[UR42][R14.64], R40 ;  /* 0x000000280e00c986 */ /* 0x0041e6000c101d2a */
.L_x_349:
[----:B------:R-:W-:Y:S05]  /*5040*/  BSYNC B1 ;  /* 0x0000000000017941 */ /* 0x000fea0003800000 */
.L_x_348:
[----:B------:R-:W-:-:S13]  /*5050*/  ISETP.NE.AND P4, PT, R45, RZ, PT ;  /* 0x000000ff2d00720c */ /* 0x000fda0003f85270 */
[----:B------:R-:W-:Y:S05]  /*5060*/  @!P4 BRA `(.L_x_332) ;  /* 0x000000100028c947 */ /* 0x000fea0003800000 */
[----:B0-----:R-:W2:Y:S01]  /*5070*/  LDL R14, [R1+0x14] ;  /* 0x00001400010e7983 */ /* 0x001ea20000100800 */
[----:B------:R-:W-:Y:S01]  /*5080*/  ISETP.NE.AND P5, PT, R82, RZ, PT ;  /* 0x000000ff5200720c */ /* 0x000fe20003fa5270 */
[----:B------:R-:W-:Y:S01]  /*5090*/  BSSY B1, `(.L_x_352) ;  /* 0x00000e7000017945 */ /* 0x000fe20003800000 */
[----:B------:R-:W-:Y:S02]  /*50a0*/  SHF.R.U32.HI R15, RZ, 0x3, R156 ;  /* 0x00000003ff0f7819 */ /* 0x000fe4000001169c */
[----:B------:R-:W-:Y:S02]  /*50b0*/  SEL R95, R61, R95, !P5 ;  /* 0x0000005f3d5f7207 */ /* 0x000fe40006800000 */
[----:B------:R-:W-:Y:S02]  /*50c0*/  IADD3 R37, P4, P5, R58, R78, R7 ;  /* 0x0000004e3a257210 */ /* 0x000fe40007d9e007 */
[----:B------:R-:W-:Y:S02]  /*50d0*/  SHF.R.S32.HI R12, RZ, 0x1f, R95 ;  /* 0x0000001fff0c7819 */ /* 0x000fe4000001145f */
[----:B------:R-:W-:-:S02]  /*50e0*/  IADD3.X R38, R75, R94, R3, P4, P5 ;  /* 0x0000005e4b267210 */ /* 0x000fc400027ea403 */
[----:B------:R-:W-:Y:S02]  /*50f0*/  LEA.HI R12, R12, R95, RZ, 0x5 ;  /* 0x0000005f0c0c7211 */ /* 0x000fe400078f28ff */
[----:B------:R-:W-:Y:S02]  /*5100*/  ISETP.GE.AND P5, PT, R81, R87, PT ;  /* 0x000000575100720c */ /* 0x000fe40003fa6270 */
[----:B------:R-:W-:Y:S02]  /*5110*/  SHF.R.S32.HI R13, RZ, 0x5, R12 ;  /* 0x00000005ff0d7819 */ /* 0x000fe4000001140c */
[----:B------:R-:W-:Y:S02]  /*5120*/  IADD3 R36, P4, R37, R76, RZ ;  /* 0x0000004c25247210 */ /* 0x000fe40007f9e0ff */
[----:B------:R-:W-:-:S03]  /*5130*/  LEA.HI.SX32 R13, R72, R13, 0x1c ;  /* 0x0000000d480d7211 */ /* 0x000fc600078fe2ff */
[----:B------:R-:W-:Y:S01]  /*5140*/  IMAD.X R37, R38, 0x1, R77, P4 ;  /* 0x0000000126257824 */ /* 0x000fe200020e064d */
[C---:B------:R-:W-:Y:S01]  /*5150*/  LEA.HI R12, R13.reuse, R13, RZ, 0x1 ;  /* 0x0000000d0d0c7211 */ /* 0x040fe200078f08ff */
[----:B------:R-:W-:-:S04]  /*5160*/  IMAD.SHL.U32 R39, R13, 0x10, RZ ;  /* 0x000000100d277824 */ /* 0x000fc800078e00ff */
[----:B------:R-:W-:Y:S01]  /*5170*/  IMAD.SHL.U32 R13, R12, 0x800, RZ ;  /* 0x000008000c0d7824 */ /* 0x000fe200078e00ff */
[----:B------:R-:W-:-:S04]  /*5180*/  LOP3.LUT R12, R156, 0x10, R39, 0xf8, !PT ;  /* 0x000000109c0c7812 */ /* 0x000fc800078ef827 */
        /* <DEDUP_REMOVED lines=11> */
[--C-:B------:R-:W-:Y:S02]  /*5240*/  SHF.R.U32.HI R41, RZ, 0x8, R11.reuse ;  /* 0x00000008ff297819 */ /* 0x100fe4000001160b */
[----:B------:R-:W-:Y:S02]  /*5250*/  LOP3.LUT R28, R11, 0xff0000ff, RZ, 0xc0, !PT ;  /* 0xff0000ff0b1c7812 */ /* 0x000fe400078ec0ff */
[----:B------:R-:W-:Y:S02]  /*5260*/  SHF.R.U32.HI R8, RZ, 0x10, R11 ;  /* 0x00000010ff087819 */ /* 0x000fe4000001160b */
[----:B------:R-:W-:Y:S02]  /*5270*/  SHF.R.U32.HI R87, RZ, 0x8, R31 ;  /* 0x00000008ff577819 */ /* 0x000fe4000001161f */
[----:B------:R-:W-:-:S02]  /*5280*/  LOP3.LUT R38, R31, 0xff0000ff, RZ, 0xc0, !PT ;  /* 0xff0000ff1f267812 */ /* 0x000fc400078ec0ff */
[----:B------:R-:W-:Y:S01]  /*5290*/  SHF.R.U32.HI R11, RZ, 0x10, R31 ;  /* 0x00000010ff0b7819 */ /* 0x000fe2000001161f */
[----:B------:R-:W-:Y:S01]  /*52a0*/  IMAD.SHL.U32 R31, R42, 0x100, RZ ;  /* 0x000001002a1f7824 */ /* 0x000fe200078e00ff */
[----:B------:R-:W-:Y:S01]  /*52b0*/  LOP3.LUT R10, R9, 0xff0000ff, RZ, 0xc0, !PT ;  /* 0xff0000ff090a7812 */ /* 0x000fe200078ec0ff */
[----:B------:R-:W-:Y:S01]  /*52c0*/  IMAD.SHL.U32 R87, R87, 0x100, RZ ;  /* 0x0000010057577824 */ /* 0x000fe200078e00ff */
[----:B------:R-:W-:Y:S01]  /*52d0*/  SHF.R.U32.HI R40, RZ, 0x10, R9 ;  /* 0x00000010ff287819 */ /* 0x000fe20000011609 */
[----:B------:R-:W-:Y:S01]  /*52e0*/  IMAD.U32 R96, R11, 0x10000, RZ ;  /* 0x000100000b607824 */ /* 0x000fe200078e00ff */
[----:B------:R-:W-:Y:S02]  /*52f0*/  SHF.R.U32.HI R43, RZ, 0x8, R29 ;  /* 0x00000008ff2b7819 */ /* 0x000fe4000001161d */
[----:B------:R-:W-:Y:S01]  /*5300*/  LOP3.LUT R10, R10, 0xff00, R31, 0xf8, !PT ;  /* 0x0000ff000a0a7812 */ /* 0x000fe200078ef81f */
[----:B------:R-:W-:Y:S01]  /*5310*/  IMAD.U32 R31, R40, 0x10000, RZ ;  /* 0x00010000281f7824 */ /* 0x000fe200078e00ff */
[----:B------:R-:W-:Y:S01]  /*5320*/  LOP3.LUT R30, R29, 0xff0000ff, RZ, 0xc0, !PT ;  /* 0xff0000ff1d1e7812 */ /* 0x000fe200078ec0ff */
[----:B------:R-:W-:Y:S01]  /*5330*/  IMAD.SHL.U32 R43, R43, 0x100, RZ ;  /* 0x000001002b2b7824 */ /* 0x000fe200078e00ff */
[----:B------:R-:W-:Y:S01]  /*5340*/  SHF.R.U32.HI R9, RZ, 0x10, R29 ;  /* 0x00000010ff097819 */ /* 0x000fe2000001161d */
[----:B0-----:R-:W-:Y:S01]  /*5350*/  IMAD.MOV.U32 R29, RZ, RZ, R12 ;  /* 0x000000ffff1d7224 */ /* 0x001fe200078e000c */
[----:B------:R-:W-:-:S02]  /*5360*/  SHF.L.U32 R41, R41, 0x8, RZ ;  /* 0x0000000829297819 */ /* 0x000fc400000006ff */
[----:B------:R-:W-:Y:S01]  /*5370*/  LOP3.LUT R10, R10, 0xff0000, R31, 0xf8, !PT ;  /* 0x00ff00000a0a7812 */ /* 0x000fe200078ef81f */
[----:B------:R-:W-:Y:S01]  /*5380*/  IMAD.U32 R31, R8, 0x10000, RZ ;  /* 0x00010000081f7824 */ /* 0x000fe200078e00ff */
[----:B------:R-:W-:Y:S01]  /*5390*/  LOP3.LUT R87, R38, 0xff00, R87, 0xf8, !PT ;  /* 0x0000ff0026577812 */ /* 0x000fe200078ef857 */
[----:B------:R-:W-:Y:S01]  /*53a0*/  IMAD.U32 R9, R9, 0x10000, RZ ;  /* 0x0001000009097824 */ /* 0x000fe200078e00ff */
[----:B------:R-:W-:Y:S02]  /*53b0*/  LOP3.LUT R28, R28, 0xff00, R41, 0xf8, !PT ;  /* 0x0000ff001c1c7812 */ /* 0x000fe400078ef829 */
[----:B------:R-:W-:Y:S02]  /*53c0*/  LOP3.LUT R42, R30, 0xff00, R43, 0xf8, !PT ;  /* 0x0000ff001e2a7812 */ /* 0x000fe400078ef82b */
[----:B------:R-:W-:Y:S02]  /*53d0*/  F2FP.F16.E4M3.UNPACK_B R40, R89.H1 ;  /* 0x00000059ff28723e */ /* 0x000fe400030006ff */
[----:B--2---:R-:W-:-:S02]  /*53e0*/  F2FP.F16.E4M3.UNPACK_B R38, R32.H1 ;  /* 0x00000020ff26723e */ /* 0x004fc400030006ff */
[----:B------:R-:W-:Y:S01]  /*53f0*/  F2FP.F16.E4M3.UNPACK_B R30, R29.H1 ;  /* 0x0000001dff1e723e */ /* 0x000fe200030006ff */
[----:B------:R-:W-:Y:S01]  /*5400*/  HADD2.F32 R43, -RZ, R40.H0_H0 ;  /* 0x20000028ff2b7230 */ /* 0x000fe20000004100 */
[----:B------:R-:W-:Y:S01]  /*5410*/  LOP3.LUT R8, R28, 0xff0000, R31, 0xf8, !PT ;  /* 0x00ff00001c087812 */ /* 0x000fe200078ef81f */
[----:B------:R-:W-:Y:S01]  /*5420*/  HADD2.F32 R28, -RZ, R38.H0_H0 ;  /* 0x20000026ff1c7230 */ /* 0x000fe20000004100 */
[----:B------:R-:W-:Y:S01]  /*5430*/  F2FP.F16.E4M3.UNPACK_B R31, R91.H1 ;  /* 0x0000005bff1f723e */ /* 0x000fe200030006ff */
[----:B------:R-:W-:Y:S01]  /*5440*/  HADD2.F32 R12, -RZ, R30.H0_H0 ;  /* 0x2000001eff0c7230 */ /* 0x000fe20000004100 */
[----:B------:R-:W-:Y:S01]  /*5450*/  LOP3.LUT R11, R42, 0xff0000, R9, 0xf8, !PT ;  /* 0x00ff00002a0b7812 */ /* 0x000fe200078ef809 */
[----:B------:R-:W-:Y:S02]  /*5460*/  HADD2.F32 R40, -RZ, R40.H1_H1 ;  /* 0x30000028ff287230 */ /* 0x000fe40000004100 */
[----:B------:R-:W-:Y:S01]  /*5470*/  FMUL.FTZ R95, R28, R43 ;  /* 0x0000002b1c5f7220 */ /* 0x000fe20000410000 */
[----:B------:R-:W-:-:S02]  /*5480*/  HADD2.F32 R41, -RZ, R31.H0_H0 ;  /* 0x2000001fff297230 */ /* 0x000fc40000004100 */
[C---:B------:R-:W-:Y:S01]  /*5490*/  FMUL.FTZ R43, R12.reuse, R43 ;  /* 0x0000002b0c2b7220 */ /* 0x040fe20000410000 */
[----:B------:R-:W-:Y:S01]  /*54a0*/  HADD2.F32 R42, -RZ, R31.H1_H1 ;  /* 0x3000001fff2a7230 */ /* 0x000fe20000004100 */
[----:B------:R-:W-:Y:S01]  /*54b0*/  F2FP.F16.E4M3.UNPACK_B R89, R89 ;  /* 0x00000059ff59723e */ /* 0x000fe200020006ff */
[----:B------:R-:W-:Y:S02]  /*54c0*/  HADD2.F32 R31, -RZ, R30.H1_H1 ;  /* 0x3000001eff1f7230 */ /* 0x000fe40000004100 */
[-C--:B------:R-:W-:Y:S01]  /*54d0*/  FFMA.FTZ R12, R12, R41.reuse, -R95 ;  /* 0x000000290c0c7223 */ /* 0x080fe2000001085f */
[----:B------:R-:W-:Y:S01]  /*54e0*/  FFMA.FTZ R28, R28, R41, R43 ;  /* 0x000000291c1c7223 */ /* 0x000fe2000001002b */
[----:B------:R-:W-:Y:S01]  /*54f0*/  HADD2.F32 R41, -RZ, R38.H1_H1 ;  /* 0x30000026ff297230 */ /* 0x000fe20000004100 */
[----:B------:R-:W-:Y:S01]  /*5500*/  F2FP.F16.E4M3.UNPACK_B R32, R32 ;  /* 0x00000020ff20723e */ /* 0x000fe200020006ff */
[----:B------:R-:W-:Y:S01]  /*5510*/  FMUL.FTZ R98, R31, R40 ;  /* 0x000000281f627220 */ /* 0x000fe20000410000 */
[----:B------:R-:W-:-:S02]  /*5520*/  F2FP.F16.E4M3.UNPACK_B R38, R29 ;  /* 0x0000001dff26723e */ /* 0x000fc400020006ff */
[----:B------:R-:W-:Y:S01]  /*5530*/  LOP3.LUT R9, R87, 0xff0000, R96, 0xf8, !PT ;  /* 0x00ff000057097812 */ /* 0x000fe200078ef860 */
[----:B------:R-:W-:Y:S01]  /*5540*/  FMUL.FTZ R96, R41, R40 ;  /* 0x0000002829607220 */ /* 0x000fe20000410000 */
[----:B------:R-:W-:Y:S01]  /*5550*/  F2FP.F16.E4M3.UNPACK_B R91, R91 ;  /* 0x0000005bff5b723e */ /* 0x000fe200020006ff */
[----:B------:R-:W-:Y:S02]  /*5560*/  HADD2.F32 R87, -RZ, R89.H0_H0 ;  /* 0x20000059ff577230 */ /* 0x000fe40000004100 */
[----:B------:R-:W-:Y:S02]  /*5570*/  HADD2.F32 R40, -RZ, R32.H0_H0 ;  /* 0x20000020ff287230 */ /* 0x000fe40000004100 */
[-C--:B------:R-:W-:Y:S01]  /*5580*/  FFMA.FTZ R29, R31, R42.reuse, -R96 ;  /* 0x0000002a1f1d7223 */ /* 0x080fe20000010860 */
[----:B------:R-:W-:Y:S02]  /*5590*/  HADD2.F32 R30, -RZ, R38.H0_H0 ;  /* 0x20000026ff1e7230 */ /* 0x000fe40000004100 */
[----:B------:R-:W-:Y:S01]  /*55a0*/  FFMA.FTZ R31, R41, R42, R98 ;  /* 0x0000002a291f7223 */ /* 0x000fe20000010062 */
[----:B------:R-:W-:-:S02]  /*55b0*/  HADD2.F32 R43, -RZ, R91.H0_H0 ;  /* 0x2000005bff2b7230 */ /* 0x000fc40000004100 */
[-C--:B------:R-:W-:Y:S01]  /*55c0*/  FMUL.FTZ R95, R40, R87.reuse ;  /* 0x00000057285f7220 */ /* 0x080fe20000410000 */
[----:B------:R-:W-:Y:S02]  /*55d0*/  HADD2.F32 R89, -RZ, R89.H1_H1 ;  /* 0x30000059ff597230 */ /* 0x000fe40000004100 */
[C---:B------:R-:W-:Y:S01]  /*55e0*/  FMUL.FTZ R87, R30.reuse, R87 ;  /* 0x000000571e577220 */ /* 0x040fe20000410000 */
[----:B------:R-:W-:Y:S02]  /*55f0*/  HADD2.F32 R41, -RZ, R32.H1_H1 ;  /* 0x30000020ff297230 */ /* 0x000fe40000004100 */
[-C--:B------:R-:W-:Y:S01]  /*5600*/  FFMA.FTZ R30, R30, R43.reuse, -R95 ;  /* 0x0000002b1e1e7223 */ /* 0x080fe2000001085f */
[----:B------:R-:W-:Y:S02]  /*5610*/  HADD2.F32 R38, -RZ, R38.H1_H1 ;  /* 0x30000026ff267230 */ /* 0x000fe40000004100 */
[----:B------:R-:W-:Y:S01]  /*5620*/  FFMA.FTZ R32, R40, R43, R87 ;  /* 0x0000002b28207223 */ /* 0x000fe20000010057 */
[----:B------:R-:W-:-:S02]  /*5630*/  HADD2.F32 R91, -RZ, R91.H1_H1 ;  /* 0x3000005bff5b7230 */ /* 0x000fc40000004100 */
[CC--:B------:R-:W-:Y:S01]  /*5640*/  FMUL.FTZ R43, R41.reuse, R89.reuse ;  /* 0x00000059292b7220 */ /* 0x0c0fe20000410000 */
[----:B------:R-:W-:Y:S01]  /*5650*/  F2FP.F16.E4M3.UNPACK_B R40, R90.H1 ;  /* 0x0000005aff28723e */ /* 0x000fe200030006ff */
[C---:B------:R-:W-:Y:S01]  /*5660*/  FMUL.FTZ R98, R38.reuse, R89 ;  /* 0x0000005926627220 */ /* 0x040fe20000410000 */
[----:B------:R-:W-:Y:S01]  /*5670*/  F2FP.F16.E4M3.UNPACK_B R42, R34.H1 ;  /* 0x00000022ff2a723e */ /* 0x000fe200030006ff */
[-C--:B------:R-:W-:Y:S01]  /*5680*/  FFMA.FTZ R43, R38, R91.reuse, -R43 ;  /* 0x0000005b262b7223 */ /* 0x080fe2000001082b */
[----:B------:R-:W-:Y:S01]  /*5690*/  F2FP.F16.E4M3.UNPACK_B R38, R14.H1 ;  /* 0x0000000eff26723e */ /* 0x000fe200030006ff */
[----:B------:R-:W-:Y:S01]  /*56a0*/  HADD2.F32 R96, -RZ, R40.H0_H0 ;  /* 0x20000028ff607230 */ /* 0x000fe20000004100 */
[----:B------:R-:W-:Y:S01]  /*56b0*/  F2FP.F16.E4M3.UNPACK_B R95, R92.H1 ;  /* 0x0000005cff5f723e */ /* 0x000fe200030006ff */
[----:B------:R-:W-:Y:S02]  /*56c0*/  HADD2.F32 R89, -RZ, R42.H0_H0 ;  /* 0x2000002aff597230 */ /* 0x000fe40000004100 */
[----:B------:R-:W-:Y:S01]  /*56d0*/  FFMA.FTZ R41, R41, R91, R98 ;  /* 0x0000005b29297223 */ /* 0x000fe20000010062 */
[----:B------:R-:W-:Y:S01]  /*56e0*/  HADD2.F32 R97, -RZ, R40.H1_H1 ;  /* 0x30000028ff617230 */ /* 0x000fe20000004100 */
[----:B------:R-:W-:Y:S01]  /*56f0*/  F2FP.F16.E4M3.UNPACK_B R90, R90 ;  /* 0x0000005aff5a723e */ /* 0x000fe200020006ff */
[----:B------:R-:W-:-:S02]  /*5700*/  HADD2.F32 R40, -RZ, R38.H0_H0 ;  /* 0x20000026ff287230 */ /* 0x000fc40000004100 */
[----:B------:R-:W-:Y:S01]  /*5710*/  FMUL.FTZ R99, R89, R96 ;  /* 0x0000006059637220 */ /* 0x000fe20000410000 */
[----:B------:R-:W-:Y:S01]  /*5720*/  HADD2.F32 R42, -RZ, R42.H1_H1 ;  /* 0x3000002aff2a7230 */ /* 0x000fe20000004100 */
[----:B------:R-:W-:Y:S01]  /*5730*/  F2FP.F16.E4M3.UNPACK_B R14, R14 ;  /* 0x0000000eff0e723e */ /* 0x000fe200020006ff */
[----:B------:R-:W-:Y:S02]  /*5740*/  HADD2.F32 R87, -RZ, R38.H1_H1 ;  /* 0x30000026ff577230 */ /* 0x000fe40000004100 */
[----:B------:R-:W-:Y:S01]  /*5750*/  FMUL.FTZ R96, R40, R96 ;  /* 0x0000006028607220 */ /* 0x000fe20000410000 */
[--C-:B------:R-:W-:Y:S02]  /*5760*/  HADD2.F32 R91, -RZ, R95.reuse.H0_H0 ;  /* 0x2000005fff5b7230 */ /* 0x100fe40000004100 */
[-C--:B------:R-:W-:Y:S01]  /*5770*/  FMUL.FTZ R98, R42, R97.reuse ;  /* 0x000000612a627220 */ /* 0x080fe20000410000 */
[----:B------:R-:W-:Y:S02]  /*5780*/  HADD2.F32 R95, -RZ, R95.H1_H1 ;  /* 0x3000005fff5f7230 */ /* 0x000fe40000004100 */
[----:B------:R-:W-:Y:S01]  /*5790*/  FMUL.FTZ R97, R87, R97 ;  /* 0x0000006157617220 */ /* 0x000fe20000410000 */
[----:B------:R-:W-:Y:S01]  /*57a0*/  F2FP.F16.E4M3.UNPACK_B R92, R92 ;  /* 0x0000005cff5c723e */ /* 0x000fe200020006ff */
[-C--:B------:R-:W-:Y:S01]  /*57b0*/  FFMA.FTZ R38, R40, R91.reuse, -R99 ;  /* 0x0000005b28267223 */ /* 0x080fe20000010863 */
[----:B------:R-:W-:Y:S01]  /*57c0*/  FFMA.FTZ R40, R89, R91, R96 ;  /* 0x0000005b59287223 */ /* 0x000fe20000010060 */
[----:B------:R-:W-:Y:S01]  /*57d0*/  FFMA.FTZ R89, R42, R95, R97 ;  /* 0x0000005f2a597223 */ /* 0x000fe20000010061 */
[----:B------:R-:W-:Y:S01]  /*57e0*/  F2FP.F16.E4M3.UNPACK_B R42, R34 ;  /* 0x00000022ff2a723e */ /* 0x000fe200020006ff */
[----:B------:R-:W-:-:S02]  /*57f0*/  HADD2.F32 R97, -RZ, R90.H0_H0 ;  /* 0x2000005aff617230 */ /* 0x000fc40000004100 */
[----:B------:R-:W-:Y:S01]  /*5800*/  FFMA.FTZ R87, R87, R95, -R98 ;  /* 0x0000005f57577223 */ /* 0x000fe20000010862 */
[----:B------:R-:W-:Y:S01]  /*5810*/  HADD2.F32 R99, -RZ, R90.H1_H1 ;  /* 0x3000005aff637230 */ /* 0x000fe20000004100 */
[----:B------:R-:W-:Y:S01]  /*5820*/  F2FP.SATFINITE.E4M3.F32.PACK_AB_MERGE_C R12, R29, R12, RZ ;  /* 0x0000000c1d0c723e */ /* 0x000fe200048070ff */
[--C-:B------:R-:W-:Y:S01]  /*5830*/  HADD2.F32 R90, -RZ, R42.reuse.H0_H0 ;  /* 0x2000002aff5a7230 */ /* 0x100fe20000004100 */
[----:B------:R-:W-:Y:S01]  /*5840*/  F2FP.SATFINITE.E4M3.F32.PACK_AB_MERGE_C R29, R31, R28, RZ ;  /* 0x0000001c1f1d723e */ /* 0x000fe200048070ff */
[----:B------:R-:W-:Y:S01]  /*5850*/  HADD2.F32 R42, -RZ, R42.H1_H1 ;  /* 0x3000002aff2a7230 */ /* 0x000fe20000004100 */
[----:B------:R-:W-:Y:S01]  /*5860*/  F2FP.SATFINITE.E4M3.F32.PACK_AB_MERGE_C R12, R43, R30, R12 ;  /* 0x0000001e2b0c723e */ /* 0x000fe2000480700c */
[--C-:B------:R-:W-:Y:S02]  /*5870*/  HADD2.F32 R34, -RZ, R14.reuse.H0_H0 ;  /* 0x2000000eff227230 */ /* 0x100fe40000004100 */
[----:B------:R-:W-:Y:S01]  /*5880*/  FMUL.FTZ R101, R90, R97 ;  /* 0x000000615a657220 */ /* 0x000fe20000410000 */
[----:B------:R-:W-:-:S02]  /*5890*/  HADD2.F32 R14, -RZ, R14.H1_H1 ;  /* 0x3000000eff0e7230 */ /* 0x000fc40000004100 */
[----:B------:R-:W-:Y:S01]  /*58a0*/  FMUL.FTZ R103, R42, R99 ;  /* 0x000000632a677220 */ /* 0x000fe20000410000 */
[--C-:B------:R-:W-:Y:S02]  /*58b0*/  HADD2.F32 R91, -RZ, R92.reuse.H0_H0 ;  /* 0x2000005cff5b7230 */ /* 0x100fe40000004100 */
[----:B------:R-:W-:Y:S01]  /*58c0*/  FMUL.FTZ R97, R34, R97 ;  /* 0x0000006122617220 */ /* 0x000fe20000410000 */
[----:B------:R-:W-:Y:S02]  /*58d0*/  HADD2.F32 R95, -RZ, R92.H1_H1 ;  /* 0x3000005cff5f7230 */ /* 0x000fe40000004100 */
[----:B------:R-:W-:Y:S01]  /*58e0*/  FMUL.FTZ R99, R14, R99 ;  /* 0x000000630e637220 */ /* 0x000fe20000410000 */
[----:B------:R-:W-:Y:S01]  /*58f0*/  F2FP.SATFINITE.E4M3.F32.PACK_AB_MERGE_C R32, R41, R32, R29 ;  /* 0x000000202920723e */ /* 0x000fe2000480701d */
[----:B------:R-:W-:Y:S01]  /*5900*/  FFMA.FTZ R101, R34, R91, -R101 ;  /* 0x0000005b22657223 */ /* 0x000fe20000010865 */
[----:B------:R-:W-:Y:S01]  /*5910*/  F2FP.SATFINITE.E4M3.F32.PACK_AB_MERGE_C R28, R87, R38, RZ ;  /* 0x00000026571c723e */ /* 0x000fe200048070ff */
[----:B------:R-:W-:Y:S01]  /*5920*/  FFMA.FTZ R14, R14, R95, -R103 ;  /* 0x0000005f0e0e7223 */ /* 0x000fe20000010867 */
[----:B------:R-:W-:Y:S01]  /*5930*/  F2FP.F16.E4M3.UNPACK_B R31, R33 ;  /* 0x00000021ff1f723e */ /* 0x000fe200020006ff */
[----:B------:R-:W-:Y:S01]  /*5940*/  FFMA.FTZ R34, R90, R91, R97 ;  /* 0x0000005b5a227223 */ /* 0x000fe20000010061 */
[----:B------:R-:W-:Y:S01]  /*5950*/  F2FP.F16.E4M3.UNPACK_B R30, R11 ;  /* 0x0000000bff1e723e */ /* 0x000fe200020006ff */
[----:B------:R-:W-:Y:S01]  /*5960*/  FFMA.FTZ R99, R42, R95, R99 ;  /* 0x0000005f2a637223 */ /* 0x000fe20000010063 */
[----:B------:R-:W-:Y:S01]  /*5970*/  F2FP.F16.E4M3.UNPACK_B R29, R13 ;  /* 0x0000000dff1d723e */ /* 0x000fe200020006ff */
[----:B------:R-:W-:Y:S01]  /*5980*/  HADD2.F32 R38, -RZ, R31.H0_H0 ;  /* 0x2000001fff267230 */ /* 0x000fe20000004100 */
[----:B------:R-:W-:Y:S01]  /*5990*/  F2FP.SATFINITE.E4M3.F32.PACK_AB_MERGE_C R40, R89, R40, RZ ;  /* 0x000000285928723e */ /* 0x000fe200048070ff */
[----:B------:R-:W-:Y:S01]  /*59a0*/  HADD2.F32 R87, -RZ, R30.H0_H0 ;  /* 0x2000001eff577230 */ /* 0x000fe20000004100 */
[----:B------:R-:W-:Y:S01]  /*59b0*/  F2FP.SATFINITE.E4M3.F32.PACK_AB_MERGE_C R14, R14, R101, R28 ;  /* 0x000000650e0e723e */ /* 0x000fe2000480701c */
[----:B------:R-:W-:Y:S01]  /*59c0*/  HADD2.F32 R28, -RZ, R29.H0_H0 ;  /* 0x2000001dff1c7230 */ /* 0x000fe20000004100 */
[----:B------:R-:W-:-:S02]  /*59d0*/  F2FP.F16.E4M3.UNPACK_B R41, R10 ;  /* 0x0000000aff29723e */ /* 0x000fc400020006ff */
[----:B------:R-:W-:Y:S01]  /*59e0*/  F2FP.SATFINITE.E4M3.F32.PACK_AB_MERGE_C R34, R99, R34, R40 ;  /* 0x000000226322723e */ /* 0x000fe20004807028 */
[----:B------:R-:W-:Y:S02]  /*59f0*/  HADD2.F32 R40, -RZ, R31.H1_H1 ;  /* 0x3000001fff287230 */ /* 0x000fe40000004100 */
[-C--:B------:R-:W-:Y:S01]  /*5a00*/  FMUL.FTZ R89, R38, R87.reuse ;  /* 0x0000005726597220 */ /* 0x080fe20000410000 */
[----:B------:R-:W-:Y:S02]  /*5a10*/  HADD2.F32 R43, -RZ, R41.H0_H0 ;  /* 0x20000029ff2b7230 */ /* 0x000fe40000004100 */
[C---:B------:R-:W-:Y:S01]  /*5a20*/  FMUL.FTZ R31, R28.reuse, R87 ;  /* 0x000000571c1f7220 */ /* 0x040fe20000410000 */
[----:B------:R-:W-:Y:S01]  /*5a30*/  HADD2.F32 R87, -RZ, R30.H1_H1 ;  /* 0x3000001eff577230 */ /* 0x000fe20000004100 */
[----:B------:R-:W-:Y:S01]  /*5a40*/  F2FP.F16.E4M3.UNPACK_B R33, R33.H1 ;  /* 0x00000021ff21723e */ /* 0x000fe200030006ff */
[----:B------:R-:W-:Y:S02]  /*5a50*/  HADD2.F32 R30, -RZ, R29.H1_H1 ;  /* 0x3000001dff1e7230 */ /* 0x000fe40000004100 */
[-C--:B------:R-:W-:Y:S01]  /*5a60*/  FFMA.FTZ R28, R28, R43.reuse, -R89 ;  /* 0x0000002b1c1c7223 */ /* 0x080fe20000010859 */
[----:B------:R-:W-:Y:S01]  /*5a70*/  FFMA.FTZ R29, R38, R43, R31 ;  /* 0x0000002b261d7223 */ /* 0x000fe2000001001f */
[----:B------:R-:W-:-:S02]  /*5a80*/  HADD2.F32 R41, -RZ, R41.H1_H1 ;  /* 0x30000029ff297230 */ /* 0x000fc40000004100 */
[-C--:B------:R-:W-:Y:S01]  /*5a90*/  FMUL.FTZ R43, R40, R87.reuse ;  /* 0x00000057282b7220 */ /* 0x080fe20000410000 */
[C---:B------:R-:W-:Y:S01]  /*5aa0*/  FMUL.FTZ R87, R30.reuse, R87 ;  /* 0x000000571e577220 */ /* 0x040fe20000410000 */
[----:B------:R-:W-:Y:S01]  /*5ab0*/  F2FP.F16.E4M3.UNPACK_B R42, R11.H1 ;  /* 0x0000000bff2a723e */ /* 0x000fe200030006ff */
[----:B------:R-:W-:Y:S01]  /*5ac0*/  HADD2.F32 R38, -RZ, R33.H0_H0 ;  /* 0x20000021ff267230 */ /* 0x000fe20000004100 */
[----:B------:R-:W-:Y:S01]  /*5ad0*/  F2FP.F16.E4M3.UNPACK_B R31, R13.H1 ;  /* 0x0000000dff1f723e */ /* 0x000fe200030006ff */
[-C--:B------:R-:W-:Y:S01]  /*5ae0*/  FFMA.FTZ R13, R30, R41.reuse, -R43 ;  /* 0x000000291e0d7223 */ /* 0x080fe2000001082b */
[----:B------:R-:W-:Y:S01]  /*5af0*/  FFMA.FTZ R30, R40, R41, R87 ;  /* 0x00000029281e7223 */ /* 0x000fe20000010057 */
[----:B------:R-:W-:Y:S01]  /*5b00*/  F2FP.F16.E4M3.UNPACK_B R10, R10.H1 ;  /* 0x0000000aff0a723e */ /* 0x000fe200030006ff */
[----:B------:R-:W-:Y:S01]  /*5b10*/  HADD2.F32 R41, -RZ, R42.H0_H0 ;  /* 0x2000002aff297230 */ /* 0x000fe20000004100 */
[-C--:B------:R-:W-:Y:S01]  /*5b20*/  F2FP.F16.E4M3.UNPACK_B R95, R9.reuse ;  /* 0x00000009ff5f723e */ /* 0x080fe200020006ff */
[----:B------:R-:W-:Y:S01]  /*5b30*/  HADD2.F32 R11, -RZ, R31.H0_H0 ;  /* 0x2000001fff0b7230 */ /* 0x000fe20000004100 */
[----:B------:R-:W-:Y:S01]  /*5b40*/  F2FP.F16.E4M3.UNPACK_B R96, R9.H1 ;  /* 0x00000009ff60723e */ /* 0x000fe200030006ff */
[----:B------:R-:W-:-:S02]  /*5b50*/  HADD2.F32 R40, -RZ, R33.H1_H1 ;  /* 0x30000021ff287230 */ /* 0x000fc40000004100 */
[-C--:B------:R-:W-:Y:S01]  /*5b60*/  FMUL.FTZ R90, R38, R41.reuse ;  /* 0x00000029265a7220 */ /* 0x080fe20000410000 */
[----:B------:R-:W-:Y:S02]  /*5b70*/  HADD2.F32 R43, -RZ, R42.H1_H1 ;  /* 0x3000002aff2b7230 */ /* 0x000fe40000004100 */
[----:B------:R-:W-:Y:S01]  /*5b80*/  FMUL.FTZ R41, R11, R41 ;  /* 0x000000290b297220 */ /* 0x000fe20000410000 */
[----:B------:R-:W-:Y:S01]  /*5b90*/  HADD2.F32 R31, -RZ, R31.H1_H1 ;  /* 0x3000001fff1f7230 */ /* 0x000fe20000004100 */
[----:B------:R-:W-:Y:S01]  /*5ba0*/  F2FP.F16.E4M3.UNPACK_B R89, R8 ;  /* 0x00000008ff59723e */ /* 0x000fe200020006ff */
[--C-:B------:R-:W-:Y:S02]  /*5bb0*/  HADD2.F32 R33, -RZ, R10.reuse.H0_H0 ;  /* 0x2000000aff217230 */ /* 0x100fe40000004100 */
[-C--:B------:R-:W-:Y:S01]  /*5bc0*/  FMUL.FTZ R92, R40, R43.reuse ;  /* 0x0000002b285c7220 */ /* 0x080fe20000410000 */
[----:B------:R-:W-:Y:S02]  /*5bd0*/  HADD2.F32 R42, -RZ, R10.H1_H1 ;  /* 0x3000000aff2a7230 */ /* 0x000fe40000004100 */
[----:B------:R-:W-:Y:S01]  /*5be0*/  FMUL.FTZ R43, R31, R43 ;  /* 0x0000002b1f2b7220 */ /* 0x000fe20000410000 */
[----:B------:R-:W-:-:S02]  /*5bf0*/  HADD2.F32 R9, -RZ, R96.H0_H0 ;  /* 0x20000060ff097230 */ /* 0x000fc40000004100 */
[-C--:B------:R-:W-:Y:S01]  /*5c00*/  FFMA.FTZ R10, R11, R33.reuse, -R90 ;  /* 0x000000210b0a7223 */ /* 0x080fe2000001085a */
[----:B------:R-:W-:Y:S01]  /*5c10*/  FFMA.FTZ R11, R38, R33, R41 ;  /* 0x00000021260b7223 */ /* 0x000fe20000010029 */
[----:B------:R-:W-:Y:S01]  /*5c20*/  F2FP.F16.E4M3.UNPACK_B R33, R15 ;  /* 0x0000000fff21723e */ /* 0x000fe200020006ff */
[-C--:B------:R-:W-:Y:S01]  /*5c30*/  FFMA.FTZ R31, R31, R42.reuse, -R92 ;  /* 0x0000002a1f1f7223 */ /* 0x080fe2000001085c */
[----:B------:R-:W-:Y:S01]  /*5c40*/  F2FP.F16.E4M3.UNPACK_B R41, R35 ;  /* 0x00000023ff29723e */ /* 0x000fe200020006ff */
[----:B------:R-:W-:Y:S01]  /*5c50*/  FFMA.FTZ R38, R40, R42, R43 ;  /* 0x0000002a28267223 */ /* 0x000fe2000001002b */
[----:B------:R-:W-:Y:S01]  /*5c60*/  F2FP.F16.E4M3.UNPACK_B R15, R15.H1 ;  /* 0x0000000fff0f723e */ /* 0x000fe200030006ff */
[----:B------:R-:W-:Y:S01]  /*5c70*/  HADD2.F32 R92, -RZ, R89.H0_H0 ;  /* 0x20000059ff5c7230 */ /* 0x000fe20000004100 */
[----:B------:R-:W-:Y:S01]  /*5c80*/  F2FP.F16.E4M3.UNPACK_B R42, R35.H1 ;  /* 0x00000023ff2a723e */ /* 0x000fe200030006ff */
[----:B------:R-:W-:Y:S01]  /*5c90*/  HADD2.F32 R35, -RZ, R33.H0_H0 ;  /* 0x20000021ff237230 */ /* 0x000fe20000004100 */
[----:B------:R-:W-:Y:S01]  /*5ca0*/  F2FP.F16.E4M3.UNPACK_B R90, R8.H1 ;  /* 0x00000008ff5a723e */ /* 0x000fe200030006ff */
[----:B------:R-:W-:Y:S01]  /*5cb0*/  HADD2.F32 R43, -RZ, R41.H0_H0 ;  /* 0x20000029ff2b7230 */ /* 0x000fe20000004100 */
[----:B------:R-:W-:Y:S01]  /*5cc0*/  F2FP.SATFINITE.E4M3.F32.PACK_AB_MERGE_C R10, R31, R10, RZ ;  /* 0x0000000a1f0a723e */ /* 0x000fe200048070ff */
[----:B------:R-:W-:Y:S01]  /*5cd0*/  HADD2.F32 R8, -RZ, R95.H0_H0 ;  /* 0x2000005fff087230 */ /* 0x000fe20000004100 */
[----:B------:R-:W-:Y:S01]  /*5ce0*/  F2FP.SATFINITE.E4M3.F32.PACK_AB_MERGE_C R11, R38, R11, RZ ;  /* 0x0000000b260b723e */ /* 0x000fe200048070ff */
[----:B------:R-:W-:Y:S01]  /*5cf0*/  HADD2.F32 R40, -RZ, R15.H0_H0 ;  /* 0x2000000fff287230 */ /* 0x000fe20000004100 */
[----:B------:R-:W-:Y:S01]  /*5d00*/  F2FP.SATFINITE.E4M3.F32.PACK_AB_MERGE_C R13, R13, R28, R10 ;  /* 0x0000001c0d0d723e */ /* 0x000fe2000480700a */
[----:B------:R-:W-:-:S02]  /*5d10*/  HADD2.F32 R87, -RZ, R42.H0_H0 ;  /* 0x2000002aff577230 */ /* 0x000fc40000004100 */
[-C--:B------:R-:W-:Y:S01]  /*5d20*/  FMUL.FTZ R98, R43, R8.reuse ;  /* 0x000000082b627220 */ /* 0x080fe20000410000 */
[----:B------:R-:W-:Y:S01]  /*5d30*/  FMUL.FTZ R100, R35, R8 ;  /* 0x0000000823647220 */ /* 0x000fe20000410000 */
[----:B------:R-:W-:Y:S02]  /*5d40*/  HADD2.F32 R42, -RZ, R42.H1_H1 ;  /* 0x3000002aff2a7230 */ /* 0x000fe40000004100 */
[-C--:B------:R-:W-:Y:S01]  /*5d50*/  FMUL.FTZ R102, R40, R9.reuse ;  /* 0x0000000928667220 */ /* 0x080fe20000410000 */
[----:B------:R-:W-:Y:S02]  /*5d60*/  HADD2.F32 R96, -RZ, R96.H1_H1 ;  /* 0x30000060ff607230 */ /* 0x000fe40000004100 */
[----:B------:R-:W-:Y:S01]  /*5d70*/  FMUL.FTZ R97, R87, R9 ;  /* 0x0000000957617220 */ /* 0x000fe20000410000 */
[----:B------:R-:W-:Y:S02]  /*5d80*/  HADD2.F32 R15, -RZ, R15.H1_H1 ;  /* 0x3000000fff0f7230 */ /* 0x000fe40000004100 */
[----:B------:R-:W-:Y:S01]  /*5d90*/  FFMA.FTZ R8, R35, R92, -R98 ;  /* 0x0000005c23087223 */ /* 0x000fe20000010862 */
[----:B------:R-:W-:-:S02]  /*5da0*/  HADD2.F32 R91, -RZ, R90.H0_H0 ;  /* 0x2000005aff5b7230 */ /* 0x000fc40000004100 */
[----:B------:R-:W-:Y:S01]  /*5db0*/  FFMA.FTZ R9, R43, R92, R100 ;  /* 0x0000005c2b097223 */ /* 0x000fe20000010064 */
[----:B------:R-:W-:Y:S02]  /*5dc0*/  HADD2.F32 R41, -RZ, R41.H1_H1 ;  /* 0x30000029ff297230 */ /* 0x000fe40000004100 */
[-C--:B------:R-:W-:Y:S01]  /*5dd0*/  FMUL.FTZ R98, R42, R96.reuse ;  /* 0x000000602a627220 */ /* 0x080fe20000410000 */
[----:B------:R-:W-:Y:S02]  /*5de0*/  HADD2.F32 R92, -RZ, R95.H1_H1 ;  /* 0x3000005fff5c7230 */ /* 0x000fe40000004100 */
[----:B------:R-:W-:Y:S01]  /*5df0*/  FMUL.FTZ R35, R15, R96 ;  /* 0x000000600f237220 */ /* 0x000fe20000410000 */
[----:B------:R-:W-:Y:S02]  /*5e00*/  HADD2.F32 R90, -RZ, R90.H1_H1 ;  /* 0x3000005aff5a7230 */ /* 0x000fe40000004100 */
[----:B------:R-:W-:Y:S01]  /*5e10*/  FFMA.FTZ R97, R40, R91, -R97 ;  /* 0x0000005b28617223 */ /* 0x000fe20000010861 */
[----:B------:R-:W-:-:S02]  /*5e20*/  HADD2.F32 R33, -RZ, R33.H1_H1 ;  /* 0x30000021ff217230 */ /* 0x000fc40000004100 */
[----:B------:R-:W-:Y:S01]  /*5e30*/  FMUL.FTZ R96, R41, R92 ;  /* 0x0000005c29607220 */ /* 0x000fe20000410000 */
[----:B------:R-:W-:Y:S02]  /*5e40*/  HADD2.F32 R40, -RZ, R89.H1_H1 ;  /* 0x30000059ff287230 */ /* 0x000fe40000004100 */
[----:B------:R-:W-:Y:S01]  /*5e50*/  FFMA.FTZ R98, R15, R90, -R98 ;  /* 0x0000005a0f627223 */ /* 0x000fe20000010862 */
[----:B------:R-:W-:Y:S01]  /*5e60*/  FFMA.FTZ R102, R87, R91, R102 ;  /* 0x0000005b57667223 */ /* 0x000fe20000010066 */
[C---:B------:R-:W-:Y:S01]  /*5e70*/  FMUL.FTZ R92, R33.reuse, R92 ;  /* 0x0000005c215c7220 */ /* 0x040fe20000410000 */
[----:B------:R-:W-:Y:S01]  /*5e80*/  FFMA.FTZ R35, R42, R90, R35 ;  /* 0x0000005a2a237223 */ /* 0x000fe20000010023 */
[-C--:B------:R-:W-:Y:S01]  /*5e90*/  FFMA.FTZ R33, R33, R40.reuse, -R96 ;  /* 0x0000002821217223 */ /* 0x080fe20000010860 */
[----:B------:R-:W-:Y:S01]  /*5ea0*/  F2FP.SATFINITE.E4M3.F32.PACK_AB_MERGE_C R97, R98, R97, RZ ;  /* 0x000000616261723e */ /* 0x000fe200048070ff */
[----:B------:R-:W-:Y:S02]  /*5eb0*/  FFMA.FTZ R92, R41, R40, R92 ;  /* 0x00000028295c7223 */ /* 0x000fe4000001005c */
[----:B------:R-:W-:-:S02]  /*5ec0*/  F2FP.SATFINITE.E4M3.F32.PACK_AB_MERGE_C R35, R35, R102, RZ ;  /* 0x000000662323723e */ /* 0x000fc400048070ff */
[----:B------:R-:W-:Y:S02]  /*5ed0*/  F2FP.SATFINITE.E4M3.F32.PACK_AB_MERGE_C R15, R33, R8, R97 ;  /* 0x00000008210f723e */ /* 0x000fe40004807061 */
[----:B------:R-:W-:Y:S02]  /*5ee0*/  F2FP.SATFINITE.E4M3.F32.PACK_AB_MERGE_C R33, R30, R29, R11 ;  /* 0x0000001d1e21723e */ /* 0x000fe4000480700b */
[----:B------:R-:W-:-:S07]  /*5ef0*/  F2FP.SATFINITE.E4M3.F32.PACK_AB_MERGE_C R35, R92, R9, R35 ;  /* 0x000000095c23723e */ /* 0x000fce0004807023 */
.L_x_353:
[----:B------:R-:W-:Y:S05]  /*5f00*/  BSYNC B1 ;  /* 0x0000000000017941 */ /* 0x000fea0003800000 */
.L_x_352:
[----:B0-----:R4:W-:Y:S01]  /*5f10*/  STG.E.128 desc[UR42][R36.64], R12 ;  /* 0x0000000c24007986 */ /* 0x0019e2000c101d2a */
[----:B------:R-:W-:-:S13]  /*5f20*/  ISETP.GE.AND P4, PT, R39, R93, PT ;  /* 0x0000005d2700720c */ /* 0x000fda0003f86270 */
[----:B------:R-:W-:Y:S05]  /*5f30*/  @P4 BRA `(.L_x_332) ;  /* 0x0000000000744947 */ /* 0x000fea0003800000 */
[--C-:B------:R-:W-:Y:S02]  /*5f40*/  IADD3 R79, P4, P5, R58, R78, R39.reuse ;  /* 0x0000004e3a4f7210 */ /* 0x100fe40007d9e027 */
[----:B------:R-:W-:-:S04]  /*5f50*/  SHF.R.S32.HI R39, RZ, 0x1f, R39 ;  /* 0x0000001fff277819 */ /* 0x000fc80000011427 */
[----:B------:R-:W-:Y:S02]  /*5f60*/  IADD3.X R94, R75, R94, R39, P4, P5 ;  /* 0x0000005e4b5e7210 */ /* 0x000fe400027ea427 */
[----:B------:R-:W-:-:S05]  /*5f70*/  IADD3 R76, P4, R79, R76, RZ ;  /* 0x0000004c4f4c7210 */ /* 0x000fca0007f9e0ff */
[----:B------:R-:W-:-:S05]  /*5f80*/  IMAD.X R77, R94, 0x1, R77, P4 ;  /* 0x000000015e4d7824 */ /* 0x000fca00020e064d */
[----:B--2---:R0:W-:Y:S01]  /*5f90*/  STG.E.128 desc[UR42][R76.64], R32 ;  /* 0x000000204c007986 */ /* 0x0041e2000c101d2a */
[----:B------:R-:W-:Y:S05]  /*5fa0*/  BRA `(.L_x_332) ;  /* 0x0000000000587947 */ /* 0x000fea0003800000 */
.L_x_325:
[----:B------:R-:W-:-:S06]  /*5fb0*/  UISETP.NE.AND UP0, UPT, UR36, 0x3, UPT ;  /* 0x000000032400788c */ /* 0x000fcc000bf05270 */
[----:B------:R-:W-:-:S13]  /*5fc0*/  PLOP3.LUT P3, PT, PT, PT, UP0, 0x80, 0x0 ;  /* 0x000000000000781c */ /* 0x000fda0003f6f008 */
[----:B------:R-:W-:Y:S05]  /*5fd0*/  @!P3 BRA `(.L_x_354) ;  /* 0x000000000004b947 */ /* 0x000fea0003800000 */
[----:B------:R-:W-:Y:S01]  /*5fe0*/  BPT.TRAP 0x1 ;  /* 0x000000040000795c */ /* 0x000fe20000300000 */
.L_x_354:
[----:B------:R-:W-:Y:S01]  /*5ff0*/  IMAD R83, R17, 0x8, R16 ;  /* 0x0000000811537824 */ /* 0x000fe200078e0210 */
[----:B------:R-:W-:Y:S01]  /*6000*/  SHF.L.U32 R86, R23, 0x1f, RZ ;  /* 0x0000001f17567819 */ /* 0x000fe200000006ff */
[----:B------:R-:W-:Y:S01]  /*6010*/  IMAD R85, R2, -0x80, R27 ;  /* 0xffffff8002557824 */ /* 0x000fe200078e021b */
[----:B------:R-:W-:Y:S02]  /*6020*/  BSSY B1, `(.L_x_355) ;  /* 0x0000005000017945 */ /* 0x000fe40003800000 */
[----:B------:R-:W0:Y:S02]  /*6030*/  SYNCS.PHASECHK.TRANS64.TRYWAIT P5, [R83+URZ+0x19c90], R86 ;  /* 0x019c9056530075a7 */ /* 0x000e2400080a017f */
[----:B------:R-:W-:-:S04]  /*6040*/  VIMNMX R85, R85, 0x80, PT ;  /* 0x0000008055557848 */ /* 0x000fc80003fe0100 */
[----:B------:R-:W-:Y:S01]  /*6050*/  ISETP.GE.AND P4, PT, R22, R85, PT ;  /* 0x000000551600720c */ /* 0x000fe20003f86270 */
[----:B0-----:R-:W-:-:S12]  /*6060*/  @!P5 BRA `(.L_x_356) ;  /* 0x00000130005cd947 */ /* 0x001fd80003800000 */
.L_x_573:
[----:B------:R-:W-:Y:S05]  /*6070*/  BSYNC B1 ;  /* 0x0000000000017941 */ /* 0x000fea0003800000 */
.L_x_355:
[----:B------:R-:W-:Y:S05]  /*6080*/  @P4 BRA `(.L_x_332) ;  /* 0x0000000000204947 */ /* 0x000fea0003800000 */
[----:B------:R-:W-:Y:S01]  /*6090*/  ISETP.NE.AND P4, PT, R60, RZ, PT ;  /* 0x000000ff3c00720c */ /* 0x000fe20003f85270 */
[----:B------:R-:W1:Y:S01]  /*60a0*/  @!P1 LDS.128 R8, [R84+0x15800] ;  /* 0x0158000054089984 */ /* 0x000e620000000c00 */
[----:B------:R-:W-:-:S11]  /*60b0*/  ISETP.NE.AND P5, PT, R45, RZ, PT ;  /* 0x000000ff2d00720c */ /* 0x000fd60003fa5270 */
[----:B------:R-:W2:Y:S04]  /*60c0*/  @P4 LDS.128 R12, [R84+0x13800] ;  /* 0x01380000540c4984 */ /* 0x000ea80000000c00 */
[----:B------:R-:W3:Y:S04]  /*60d0*/  @P5 LDS.128 R28, [R84+0x14800] ;  /* 0x01480000541c5984 */ /* 0x000ee80000000c00 */
[----:B-1----:R1:W-:Y:S04]  /*60e0*/  @!P1 STG.E.128 desc[UR42][R32.64+0x40], R8 ;  /* 0x0000400820009986 */ /* 0x0023e8000c101d2a */
[----:B--2---:R1:W-:Y:S04]  /*60f0*/  @P4 STG.E.128 desc[UR42][R32.64], R12 ;  /* 0x0000000c20004986 */ /* 0x0043e8000c101d2a */
[----:B---3--:R1:W-:Y:S02]  /*6100*/  @P5 STG.E.128 desc[UR42][R32.64+0x20], R28 ;  /* 0x0000201c20005986 */ /* 0x0083e4000c101d2a */
.L_x_332:
[----:B------:R-:W-:Y:S05]  /*6110*/  BSYNC B0 ;  /* 0x0000000000007941 */ /* 0x000fea0003800000 */
.L_x_324:
[----:B-123--:R-:W1:Y:S01]  /*6120*/  S2R R8, SR_TID.X ;  /* 0x0000000000087919 */ /* 0x00ee620000002100 */
[----:B------:R-:W-:Y:S01]  /*6130*/  @!PT LDS RZ, [RZ] ;  /* 0x00000000fffff984 */ /* 0x000fe20000000800 */
[----:B------:R-:W-:Y:S01]  /*6140*/  @!PT LDS RZ, [RZ] ;  /* 0x00000000fffff984 */ /* 0x000fe20000000800 */
[----:B------:R-:W-:Y:S01]  /*6150*/  @!PT LDS RZ, [RZ] ;  /* 0x00000000fffff984 */ /* 0x000fe20000000800 */
[----:B------:R-:W-:Y:S01]  /*6160*/  @!PT LDS RZ, [RZ] ;  /* 0x00000000fffff984 */ /* 0x000fe20000000800 */
[----:B------:R2:W-:Y:S06]  /*6170*/  MEMBAR.ALL.CTA ;  /* 0x0000000000007992 */ /* 0x0005ec0000008000 */
[----:B--2---:R-:W2:Y:S01]  /*6180*/  FENCE.VIEW.ASYNC.S ;  /* 0x00000000000073c6 */ /* 0x004ea20000000000 */
[----:B------:R-:W-:Y:S05]  /*6190*/  WARPSYNC.ALL ;  /* 0x0000000000007948 */ /* 0x000fea0003800000 */
[----:B------:R-:W-:Y:S01]  /*61a0*/  BSSY B0, `(.L_x_357) ;  /* 0x0000009000007945 */ /* 0x000fe20003800000 */
[----:B-1----:R-:W-:Y:S01]  /*61b0*/  LOP3.LUT R8, R8, 0x7f, RZ, 0xc0, !PT ;  /* 0x0000007f08087812 */ /* 0x002fe200078ec0ff */
[----:B--2---:R1:W-:Y:S03]  /*61c0*/  BAR.SYNC.DEFER_BLOCKING R62, 0x80 ;  /* 0x0002003e0000751d */ /* 0x0043e60000010000 */
[----:B------:R-:W-:-:S13]  /*61d0*/  ISETP.NE.AND P4, PT, R8, RZ, PT ;  /* 0x000000ff0800720c */ /* 0x000fda0003f85270 */
[----:B------:R-:W-:-:S05]  /*61e0*/  @!P4 VIADD R8, R83, 0x19ca0 ;  /* 0x00019ca05308c836 */ /* 0x000fca0000000000 */
[----:B------:R-:W-:-:S04]  /*61f0*/  @!P4 PRMT R8, RZ, 0x654, R8 ;  /* 0x00000654ff08c816 */ /* 0x000fc80000000008 */
[----:B------:R1:W-:Y:S01]  /*6200*/  @!P4 SYNCS.ARRIVE.TRANS64.RED.A1T0 RZ, [R8+URZ], RZ ;  /* 0x000000ff08ffc9a7 */ /* 0x0003e2000810043f */
[----:B------:R-:W-:Y:S05]  /*6210*/  @!P3 BRA `(.L_x_358) ;  /* 0x000000000004b947 */ /* 0x000fea0003800000 */
[----:B------:R-:W-:Y:S01]  /*6220*/  BPT.TRAP 0x1 ;  /* 0x000000040000795c */ /* 0x000fe20000300000 */
.L_x_358:
[----:B------:R-:W-:Y:S05]  /*6230*/  BSYNC B0 ;  /* 0x0000000000007941 */ /* 0x000fea0003800000 */
.L_x_357:
[----:B------:R-:W2:Y:S01]  /*6240*/  SYNCS.PHASECHK.TRANS64.TRYWAIT P5, [R83+URZ+0x19cb0], R86 ;  /* 0x019cb056530075a7 */ /* 0x000ea200080a017f */
[----:B------:R-:W-:Y:S01]  /*6250*/  BSSY B0, `(.L_x_359) ;  /* 0x0000003000007945 */ /* 0x000fe20003800000 */
[----:B------:R-:W-:-:S03]  /*6260*/  ISETP.GE.AND P3, PT, R22, R85, PT ;  /* 0x000000551600720c */ /* 0x000fc60003f66270 */
[----:B--2---:R-:W-:Y:S10]  /*6270*/  @!P5 BRA `(.L_x_360) ;  /* 0x0000012c00ecd947 */ /* 0x004ff40003800000 */
.L_x_574:
[----:B------:R-:W-:Y:S05]  /*6280*/  BSYNC B0 ;  /* 0x0000000000007941 */ /* 0x000fea0003800000 */
.L_x_359:
[----:B------:R-:W-:Y:S04]  /*6290*/  BSSY B0, `(.L_x_361) ;  /* 0x0000016000007945 */ /* 0x000fe80003800000 */
[----:B------:R-:W-:Y:S05]  /*62a0*/  @P3 BRA `(.L_x_362) ;  /* 0x0000000000503947 */ /* 0x000fea0003800000 */
[----:B------:R-:W-:Y:S01]  /*62b0*/  ULDC UR8, c[0x0][0x2f4] ;  /* 0x0000bd0000087ab9 */ /* 0x000fe20000000800 */
[----:B0---4-:R-:W-:Y:S01]  /*62c0*/  IMAD.WIDE R12, R2, 0x80, R46 ;  /* 0x00000080020c7825 */ /* 0x011fe200078e022e */
[----:B------:R-:W-:Y:S01]  /*62d0*/  ISETP.GE.AND P5, PT, R18, UR8, PT ;  /* 0x0000000812007c0c */ /* 0x000fe2000bfa6270 */
[----:B------:R-:W-:Y:S01]  /*62e0*/  ULDC.64 UR4, c[0x0][0x328] ;  /* 0x0000ca0000047ab9 */ /* 0x000fe20000000a00 */
[----:B------:R-:W-:Y:S01]  /*62f0*/  MOV R15, R0 ;  /* 0x00000000000f7202 */ /* 0x000fe20000000f00 */
[----:B------:R-:W-:Y:S01]  /*6300*/  IMAD.MOV.U32 R14, RZ, RZ, R56 ;  /* 0x000000ffff0e7224 */ /* 0x000fe200078e0038 */
[----:B------:R-:W-:Y:S01]  /*6310*/  ULDC.64 UR6, c[0x0][0x318] ;  /* 0x0000c60000067ab9 */ /* 0x000fe20000000a00 */
[----:B------:R-:W-:Y:S02]  /*6320*/  IMAD R13, R13, UR4, RZ ;  /* 0x000000040d0d7c24 */ /* 0x000fe4000f8e02ff */
[----:B------:R-:W-:-:S04]  /*6330*/  IMAD.WIDE.U32 R14, R12, UR4, R14 ;  /* 0x000000040c0e7c25 */ /* 0x000fc8000f8e000e */
[----:B------:R-:W-:Y:S01]  /*6340*/  IMAD R13, R12, UR5, R13 ;  /* 0x000000050c0d7c24 */ /* 0x000fe2000f8e020d */
[----:B------:R-:W-:Y:S01]  /*6350*/  IADD3 R28, P3, R14, UR6, RZ ;  /* 0x000000060e1c7c10 */ /* 0x000fe2000ff7e0ff */
[----:B-1----:R-:W0:Y:S03]  /*6360*/  @!P5 LDS.128 R8, [R84+0x9000] ;  /* 0x009000005408d984 */ /* 0x002e260000000c00 */
[----:B------:R-:W-:Y:S02]  /*6370*/  IADD3.X R29, R15, UR7, R13, P3, !PT ;  /* 0x000000070f1d7c10 */ /* 0x000fe40009ffe40d */
[----:B------:R-:W-:-:S03]  /*6380*/  ISETP.GE.AND P3, PT, R81, UR8, PT ;  /* 0x0000000851007c0c */ /* 0x000fc6000bf66270 */
[----:B0-----:R-:W-:Y:S01]  /*6390*/  @!P5 STG.E.128 desc[UR42][R28.64], R8 ;  /* 0x000000081c00d986 */ /* 0x001fe2000c101d2a */
[----:B------:R-:W-:-:S09]  /*63a0*/  ISETP.GE.AND P5, PT, R65, UR8, PT ;  /* 0x0000000841007c0c */ /* 0x000fd2000bfa6270 */
[----:B------:R-:W0:Y:S04]  /*63b0*/  @!P3 LDS.128 R8, [R84+0xa000] ;  /* 0x00a000005408b984 */ /* 0x000e280000000c00 */
[----:B------:R-:W1:Y:S04]  /*63c0*/  @!P5 LDS.128 R12, [R84+0xb000] ;  /* 0x00b00000540cd984 */ /* 0x000e680000000c00 */
[----:B0-----:R3:W-:Y:S04]  /*63d0*/  @!P3 STG.E.128 desc[UR42][R28.64+0x20], R8 ;  /* 0x000020081c00b986 */ /* 0x0017e8000c101d2a */
[----:B-1----:R3:W-:Y:S02]  /*63e0*/  @!P5 STG.E.128 desc[UR42][R28.64+0x40], R12 ;  /* 0x0000400c1c00d986 */ /* 0x0027e4000c101d2a */
.L_x_362:
[----:B------:R-:W-:Y:S05]  /*63f0*/  BSYNC B0 ;  /* 0x0000000000007941 */ /* 0x000fea0003800000 */
.L_x_361:
[----:B------:R-:W-:Y:S01]  /*6400*/  @!PT LDS RZ, [RZ] ;  /* 0x00000000fffff984 */ /* 0x000fe20000000800 */
[----:B------:R-:W-:Y:S01]  /*6410*/  @!PT LDS RZ, [RZ] ;  /* 0x00000000fffff984 */ /* 0x000fe20000000800 */
[----:B------:R-:W-:Y:S01]  /*6420*/  @!PT LDS RZ, [RZ] ;  /* 0x00000000fffff984 */ /* 0x000fe20000000800 */
[----:B------:R-:W-:Y:S01]  /*6430*/  @!PT LDS RZ, [RZ] ;  /* 0x00000000fffff984 */ /* 0x000fe20000000800 */
[----:B------:R5:W-:Y:S06]  /*6440*/  MEMBAR.ALL.CTA ;  /* 0x0000000000007992 */ /* 0x000bec0000008000 */
[----:B-----5:R-:W5:Y:S01]  /*6450*/  FENCE.VIEW.ASYNC.S ;  /* 0x00000000000073c6 */ /* 0x020f620000000000 */
[----:B0-2---:R-:W-:Y:S01]  /*6460*/  @!P4 VIADD R83, R83, 0x19cc0 ;  /* 0x00019cc05353c836 */ /* 0x005fe20000000000 */
[----:B-----5:R0:W-:Y:S04]  /*6470*/  BAR.SYNC.DEFER_BLOCKING R62, 0x80 ;  /* 0x0002003e0000751d */ /* 0x0201e80000010000 */
[----:B------:R-:W-:Y:S01]  /*6480*/  @!P4 PRMT R83, RZ, 0x654, R83 ;  /* 0x00000654ff53c816 */ /* 0x000fe20000000053 */
[----:B------:R-:W-:Y:S01]  /*6490*/  VIADD R17, R17, 0x1 ;  /* 0x0000000111117836 */ /* 0x000fe20000000000 */
[----:B------:R-:W-:-:S02]  /*64a0*/  PLOP3.LUT P3, PT, PT, PT, PT, 0x8, 0x0 ;  /* 0x000000000000781c */ /* 0x000fc40003f6e170 */
[----:B------:R0:W-:Y:S02]  /*64b0*/  @!P4 SYNCS.ARRIVE.TRANS64.RED.A1T0 RZ, [R83+URZ], RZ ;  /* 0x000000ff53ffc9a7 */ /* 0x0001e4000810043f */
[----:B------:R-:W-:-:S04]  /*64c0*/  ISETP.NE.AND P4, PT, R17, 0x2, PT ;  /* 0x000000021100780c */ /* 0x000fc80003f85270 */
[----:B-1-3--:R-:W-:Y:S02]  /*64d0*/  SEL R8, RZ, 0x1, P4 ;  /* 0x00000001ff087807 */ /* 0x00afe40002000000 */
[----:B------:R-:W-:Y:S02]  /*64e0*/  SEL R17, R17, RZ, P4 ;  /* 0x000000ff11117207 */ /* 0x000fe40002000000 */
[----:B------:R-:W-:Y:S01]  /*64f0*/  LOP3.LUT R23, R23, R8, RZ, 0x3c, !PT ;  /* 0x0000000817177212 */ /* 0x000fe200078e3cff */
[----:B0-----:R-:W-:Y:S06]  /*6500*/  @P2 BRA `(.L_x_363) ;  /* 0xffffffbc00802947 */ /* 0x001fec000383ffff */
.L_x_319:
[----:B------:R-:W-:Y:S01]  /*6510*/  BSSY B0, `(.L_x_364) ;  /* 0x0000021000007945 */ /* 0x000fe20003800000 */
[----:B------:R-:W-:Y:S01]  /*6520*/  ISETP.GE.AND P1, PT, R88, 0x1, PT ;  /* 0x000000015800780c */ /* 0x000fe20003f26270 */
[----:B------:R-:W-:Y:S01]  /*6530*/  IMAD.MOV.U32 R0, RZ, RZ, RZ ;  /* 0x000000ffff007224 */ /* 0x000fe200078e00ff */
[----:B------:R-:W-:Y:S01]  /*6540*/  PLOP3.LUT P0, PT, PT, PT, PT, 0x80, 0x0 ;  /* 0x000000000000781c */ /* 0x000fe20003f0f070 */
[----:B------:R-:W-:Y:S01]  /*6550*/  IMAD.MOV.U32 R2, RZ, RZ, RZ ;  /* 0x000000ffff027224 */ /* 0x000fe200078e00ff */
[----:B------:R-:W-:Y:S01]  /*6560*/  CS2R R38, SRZ ;  /* 0x0000000000267805 */ /* 0x000fe2000001ff00 */
[----:B------:R-:W-:Y:S01]  /*6570*/  IMAD.MOV.U32 R135, RZ, RZ, RZ ;  /* 0x000000ffff877224 */ /* 0x000fe200078e00ff */
[----:B------:R-:W-:Y:S02]  /*6580*/  CS2R R30, SRZ ;  /* 0x00000000001e7805 */ /* 0x000fe4000001ff00 */
[----:B------:R-:W-:Y:S02]  /*6590*/  CS2R R20, SRZ ;  /* 0x0000000000147805 */ /* 0x000fe4000001ff00 */
[----:B----4-:R-:W-:-:S02]  /*65a0*/  CS2R R36, SRZ ;  /* 0x0000000000247805 */ /* 0x010fc4000001ff00 */
        /* <DEDUP_REMOVED lines=13> */
[----:B------:R-:W-:Y:S01]  /*6680*/  CS2R R54, SRZ ;  /* 0x0000000000367805 */ /* 0x000fe2000001ff00 */
[----:B------:R-:W-:Y:S01]  /*6690*/  IMAD.MOV.U32 R33, RZ, RZ, RZ ;  /* 0x000000ffff217224 */ /* 0x000fe200078e00ff */
[----:B------:R-:W-:Y:S02]  /*66a0*/  CS2R R56, SRZ ;  /* 0x0000000000387805 */ /* 0x000fe4000001ff00 */
[----:B------:R-:W-:Y:S02]  /*66b0*/  CS2R R34, SRZ ;  /* 0x0000000000227805 */ /* 0x000fe4000001ff00 */
[----:B------:R-:W-:Y:S01]  /*66c0*/  CS2R R6, SRZ ;  /* 0x0000000000067805 */ /* 0x000fe2000001ff00 */
[----:B------:R-:W-:Y:S02]  /*66d0*/  IMAD.MOV.U32 R58, RZ, RZ, RZ ;  /* 0x000000ffff3a7224 */ /* 0x000fe400078e00ff */
[----:B------:R-:W-:Y:S01]  /*66e0*/  IMAD.MOV.U32 R60, RZ, RZ, RZ ;  /* 0x000000ffff3c7224 */ /* 0x000fe200078e00ff */
[----:B------:R-:W-:Y:S06]  /*66f0*/  @P3 BRA `(.L_x_365) ;  /* 0x0000000000083947 */ /* 0x000fec0003800000 */
[----:B------:R-:W0:Y:S02]  /*6700*/  FENCE.VIEW.ASYNC.G ;  /* 0x00000000000073c6 */ /* 0x000e240000000100 */
[----:B0-----:R-:W-:Y:S06]  /*6710*/  BAR.ARV 0xc, 0x200 ;  /* 0x0308000000007b1d */ /* 0x001fec0000002000 */
.L_x_365:
[----:B------:R-:W-:Y:S05]  /*6720*/  BSYNC B0 ;  /* 0x0000000000007941 */ /* 0x000fea0003800000 */
.L_x_364:
[----:B------:R-:W-:Y:S02]  /*6730*/  IMAD.MOV.U32 R32, RZ, RZ, RZ ;  /* 0x000000ffff207224 */ /* 0x000fe400078e00ff */
[----:B------:R-:W-:Y:S01]  /*6740*/  IMAD.MOV.U32 R3, RZ, RZ, RZ ;  /* 0x000000ffff037224 */ /* 0x000fe200078e00ff */
[----:B------:R-:W-:Y:S06]  /*6750*/  @!P1 BRA `(.L_x_366) ;  /* 0x000000a000449947 */ /* 0x000fec0003800000 */
[----:B------:R-:W0:Y:S01]  /*6760*/  S2R R4, SR_TID.X ;  /* 0x0000000000047919 */ /* 0x000e220000002100 */
[----:B------:R-:W-:Y:S01]  /*6770*/  VIADD R30, R16, 0xf000 ;  /* 0x0000f000101e7836 */ /* 0x000fe20000000000 */
[----:B------:R-:W-:Y:S04]  /*6780*/  BSSY B6, `(.L_x_367) ;  /* 0x000001e000067945 */ /* 0x000fe80003800000 */
[----:B------:R-:W-:Y:S02]  /*6790*/  LOP3.LUT P0, RZ, R30, 0x3ff, RZ, 0xc0, !PT ;  /* 0x000003ff1eff7812 */ /* 0x000fe4000780c0ff */
[----:B0-----:R-:W-:-:S04]  /*67a0*/  IADD3 R5, R4, -0x80, RZ ;  /* 0xffffff8004057810 */ /* 0x001fc80007ffe0ff */
[----:B------:R-:W-:-:S04]  /*67b0*/  SHF.R.S32.HI R4, RZ, 0x1f, R5 ;  /* 0x0000001fff047819 */ /* 0x000fc80000011405 */
[----:B------:R-:W-:-:S04]  /*67c0*/  LEA.HI R4, R4, R5, RZ, 0x7 ;  /* 0x0000000504047211 */ /* 0x000fc800078f38ff */
[----:B------:R-:W-:-:S05]  /*67d0*/  SHF.R.S32.HI R4, RZ, 0x7, R4 ;  /* 0x00000007ff047819 */ /* 0x000fca0000011404 */
[----:B------:R-:W0:Y:S02]  /*67e0*/  SHFL.IDX PT, R0, R4, RZ, 0x1f ;  /* 0x00001fff04007589 */ /* 0x000e2400000e0000 */
[----:B0-----:R-:W-:-:S05]  /*67f0*/  IMAD.HI R2, R0, 0x55555556, RZ ;  /* 0x5555555600027827 */ /* 0x001fca00078e02ff */
[----:B------:R-:W-:-:S05]  /*6800*/  LEA.HI R3, R2, R2, RZ, 0x1 ;  /* 0x0000000202037211 */ /* 0x000fca00078f08ff */
[----:B------:R-:W-:-:S04]  /*6810*/  IMAD R3, R3, -0x3, R0 ;  /* 0xfffffffd03037824 */ /* 0x000fc800078e0200 */
[----:B------:R-:W-:-:S05]  /*6820*/  IMAD R3, R3, 0x800, R30 ;  /* 0x0000080003037824 */ /* 0x000fca00078e021e */
[----:B------:R-:W-:-:S04]  /*6830*/  SHF.R.U32.HI R3, RZ, 0x4, R3 ;  /* 0x00000004ff037819 */ /* 0x000fc80000011603 */
[----:B------:R-:W-:Y:S01]  /*6840*/  LOP3.LUT R36, R3, 0x3fff, RZ, 0xc0, !PT ;  /* 0x00003fff03247812 */ /* 0x000fe200078ec0ff */
[----:B------:R-:W-:Y:S06]  /*6850*/  @!P0 BRA `(.L_x_368) ;  /* 0x0000000000408947 */ /* 0x000fec0003800000 */
        /* <DEDUP_REMOVED lines=8> */
[----:B------:R-:W-:Y:S01]  /*68e0*/  MOV R13, RZ ;  /* 0x000000ff000d7202 */ /* 0x000fe20000000f00 */
[----:B------:R-:W-:Y:S02]  /*68f0*/  IMAD.U32 R7, RZ, RZ, UR7 ;  /* 0x00000007ff077e24 */ /* 0x000fe4000f8e00ff */
[----:B------:R-:W-:-:S02]  /*6900*/  IMAD.U32 R10, RZ, RZ, UR4 ;  /* 0x00000004ff0a7e24 */ /* 0x000fc4000f8e00ff */
[----:B------:R-:W-:Y:S02]  /*6910*/  IMAD.U32 R11, RZ, RZ, UR5 ;  /* 0x00000005ff0b7e24 */ /* 0x000fe4000f8e00ff */
[----:B------:R-:W-:Y:S02]  /*6920*/  IMAD.MOV.U32 R8, RZ, RZ, 0x70 ;  /* 0x00000070ff087424 */ /* 0x000fe400078e00ff */
[----:B0-----:R-:W-:-:S07]  /*6930*/  IMAD.MOV.U32 R12, RZ, RZ, 0x1 ;  /* 0x00000001ff0c7424 */ /* 0x001fce00078e00ff */
[----:B------:R-:W-:-:S07]  /*6940*/  LEPC R20, `(.L_x_368) ;  /* 0x000000001014794e */ /* 0x000fce0000000000 */
[----:B-1---5:R-:W-:Y:S05]  /*6950*/  CALL.ABS.NOINC R2 ;  /* 0x0000000002007343 */ /* 0x022fea0003c00000 */
.L_x_368:
[----:B------:R-:W-:Y:S05]  /*6960*/  BSYNC B6 ;  /* 0x0000000000067941 */ /* 0x000fea0003800000 */
.L_x_367:
[----:B------:R-:W2:Y:S01]  /*6970*/  LDL R2, [R1+0x38] ;  /* 0x0000380001027983 */ /* 0x000ea20000100800 */
[----:B------:R-:W-:Y:S01]  /*6980*/  ULDC.64 UR4, c[0x0][0x990] ;  /* 0x0002640000047ab9 */ /* 0x000fe20000000a00 */
[----:B------:R-:W-:Y:S02]  /*6990*/  ULDC.64 UR6, c[0x0][0x998] ;  /* 0x0002660000067ab9 */ /* 0x000fe40000000a00 */
[----:B------:R-:W3:Y:S04]  /*69a0*/  LDL R21, [R1+0x20] ;  /* 0x0000200001157983 */ /* 0x000ee80000100800 */
[----:B------:R-:W4:Y:S01]  /*69b0*/  LDL R20, [R1+0x8] ;  /* 0x0000080001147983 */ /* 0x000f220000100800 */
[----:B------:R-:W-:Y:S02]  /*69c0*/  ISETP.NE.U32.AND P0, PT, RZ, UR4, PT ;  /* 0x00000004ff007c0c */ /* 0x000fe4000bf05070 */
[----:B------:R-:W-:-:S02]  /*69d0*/  ISETP.NE.U32.AND P1, PT, RZ, UR6, PT ;  /* 0x00000006ff007c0c */ /* 0x000fc4000bf25070 */
[----:B------:R-:W-:Y:S02]  /*69e0*/  ISETP.NE.AND.EX P0, PT, RZ, UR5, PT, P0 ;  /* 0x00000005ff007c0c */ /* 0x000fe4000bf05300 */
[----:B------:R-:W-:-:S11]  /*69f0*/  ISETP.NE.AND.EX P1, PT, RZ, UR7, PT, P1 ;  /* 0x00000007ff007c0c */ /* 0x000fd6000bf25310 */
[----:B------:R-:W2:Y:S08]  /*6a00*/  @P0 LDC.64 R6, c[0x0][0x9a8] ;  /* 0x00026a00ff060b82 */ /* 0x000eb00000000a00 */
[----:B------:R-:W0:Y:S08]  /*6a10*/  @P1 LDC.64 R8, c[0x0][0x9b8] ;  /* 0x00026e00ff081b82 */ /* 0x000e300000000a00 */
[----:B------:R-:W1:Y:S08]  /*6a20*/  @P0 LDC.64 R10, c[0x0][0x9b0] ;  /* 0x00026c00ff0a0b82 */ /* 0x000e700000000a00 */
[----:B------:R-:W1:Y:S01]  /*6a30*/  @P1 LDC.64 R12, c[0x0][0x9c0] ;  /* 0x00027000ff0c1b82 */ /* 0x000e620000000a00 */
[----:B--2---:R-:W-:-:S02]  /*6a40*/  @P0 IMAD R0, R2, R6, RZ ;  /* 0x0000000602000224 */ /* 0x004fc400078e02ff */
[----:B0-----:R-:W-:Y:S02]  /*6a50*/  @P1 IMAD R4, R2, R8, RZ ;  /* 0x0000000802041224 */ /* 0x001fe400078e02ff */
[C---:B---3--:R-:W-:Y:S02]  /*6a60*/  @P0 IMAD R7, R21.reuse, R7, R0 ;  /* 0x0000000715070224 */ /* 0x048fe400078e0200 */
[----:B------:R-:W-:Y:S01]  /*6a70*/  @P0 IMAD.WIDE.U32 R2, R21, R6, RZ ;  /* 0x0000000615020225 */ /* 0x000fe200078e00ff */
[----:B----4-:R-:W-:-:S03]  /*6a80*/  @P0 SHF.R.S32.HI R15, RZ, 0x1f, R20 ;  /* 0x0000001fff0f0819 */ /* 0x010fc60000011414 */
[----:B------:R-:W-:Y:S01]  /*6a90*/  @P0 IMAD.IADD R3, R3, 0x1, R7 ;  /* 0x0000000103030824 */ /* 0x000fe200078e0207 */
[----:B------:R-:W-:Y:S01]  /*6aa0*/  @P1 SHF.R.S32.HI R7, RZ, 0x1f, R20 ;  /* 0x0000001fff071819 */ /* 0x000fe20000011414 */
[C---:B------:R-:W-:Y:S02]  /*6ab0*/  @P1 IMAD R9, R21.reuse, R9, R4 ;  /* 0x0000000915091224 */ /* 0x040fe400078e0204 */
[----:B------:R-:W-:-:S04]  /*6ac0*/  @P1 IMAD.WIDE.U32 R4, R21, R8, RZ ;  /* 0x0000000815041225 */ /* 0x000fc800078e00ff */
[----:B-1----:R-:W-:Y:S02]  /*6ad0*/  @P0 IMAD R0, R15, R10, RZ ;  /* 0x0000000a0f000224 */ /* 0x002fe400078e02ff */
[----:B------:R-:W-:Y:S02]  /*6ae0*/  @P1 IMAD R6, R7, R12, RZ ;  /* 0x0000000c07061224 */ /* 0x000fe400078e02ff */
[----:B------:R-:W-:Y:S02]  /*6af0*/  @P1 IMAD.IADD R5, R5, 0x1, R9 ;  /* 0x0000000105051824 */ /* 0x000fe400078e0209 */
[C---:B------:R-:W-:Y:S02]  /*6b00*/  @P0 IMAD R9, R20.reuse, R11, R0 ;  /* 0x0000000b14090224 */ /* 0x040fe400078e0200 */
[----:B------:R-:W-:-:S04]  /*6b10*/  @P0 IMAD.WIDE.U32 R2, R20, R10, R2 ;  /* 0x0000000a14020225 */ /* 0x000fc800078e0002 */
[C---:B------:R-:W-:Y:S02]  /*6b20*/  @P1 IMAD R11, R20.reuse, R13, R6 ;  /* 0x0000000d140b1224 */ /* 0x040fe400078e0206 */
[----:B------:R-:W-:Y:S01]  /*6b30*/  @P1 IMAD.WIDE.U32 R6, R20, R12, R4 ;  /* 0x0000000c14061225 */ /* 0x000fe200078e0004 */
[----:B------:R-:W-:Y:S01]  /*6b40*/  @P0 LEA R4, P2, R2, UR4, 0x2 ;  /* 0x0000000402040c11 */ /* 0x000fe2000f8410ff */
[----:B------:R-:W-:Y:S02]  /*6b50*/  ULDC UR4, c[0x0][0x3f4] ;  /* 0x0000fd0000047ab9 */ /* 0x000fe40000000800 */
[----:B------:R-:W-:Y:S01]  /*6b60*/  @P0 IMAD.IADD R5, R3, 0x1, R9 ;  /* 0x0000000103050824 */ /* 0x000fe200078e0209 */
[----:B------:R-:W-:Y:S01]  /*6b70*/  @P1 LEA R8, P3, R6, UR6, 0x2 ;  /* 0x0000000606081c11 */ /* 0x000fe2000f8610ff */
[----:B------:R-:W-:Y:S02]  /*6b80*/  @P1 IMAD.IADD R3, R7, 0x1, R11 ;  /* 0x0000000107031824 */ /* 0x000fe400078e020b */
[----:B------:R-:W-:Y:S01]  /*6b90*/  IMAD.MOV.U32 R0, RZ, RZ, 0x3f800000 ;  /* 0x3f800000ff007424 */ /* 0x000fe200078e00ff */
[----:B------:R-:W-:-:S02]  /*6ba0*/  @P0 LEA.HI.X R5, R2, UR5, R5, 0x2, P2 ;  /* 0x0000000502050c11 */ /* 0x000fc400090f1405 */
[----:B------:R-:W-:Y:S01]  /*6bb0*/  @P1 LEA.HI.X R9, R6, UR7, R3, 0x2, P3 ;  /* 0x0000000706091c11 */ /* 0x000fe200098f1403 */
[----:B------:R-:W-:-:S04]  /*6bc0*/  IMAD.MOV.U32 R3, RZ, RZ, 0x3f800000 ;  /* 0x3f800000ff037424 */ /* 0x000fc800078e00ff */
[----:B------:R-:W2:Y:S04]  /*6bd0*/  @P1 LDG.E R0, desc[UR42][R8.64] ;  /* 0x0000002a08001981 */ /* 0x000ea8000c1e1900 */
[----:B------:R-:W2:Y:S01]  /*6be0*/  @P0 LDG.E R3, desc[UR42][R4.64] ;  /* 0x0000002a04030981 */ /* 0x000ea2000c1e1900 */
[----:B------:R-:W-:Y:S01]  /*6bf0*/  ISETP.LT.AND P0, PT, RZ, UR4, PT ;  /* 0x00000004ff007c0c */ /* 0x000fe2000bf01270 */
[----:B------:R-:W-:Y:S01]  /*6c00*/  ULDC UR4, c[0x0][0x9d8] ;  /* 0x0002760000047ab9 */ /* 0x000fe20000000800 */
[----:B--2---:R-:W-:-:S04]  /*6c10*/  FMUL.FTZ R0, R3, R0 ;  /* 0x0000000003007220 */ /* 0x004fc80000410000 */
[----:B------:R-:W-:-:S07]  /*6c20*/  FMUL.FTZ R2, R0, UR4 ;  /* 0x0000000400027c20 */ /* 0x000fce0008410000 */
[----:B------:R-:W-:Y:S05]  /*6c30*/  @P0 BRA `(.L_x_369) ;  /* 0x0000000000400947 */ /* 0x000fea0003800000 */
[----:B------:R-:W2:Y:S02]  /*6c40*/  LDL R14, [R1+0x34] ;  /* 0x00003400010e7983 */ /* 0x000ea40000100800 */
[----:B--2---:R-:W-:-:S04]  /*6c50*/  LEA.HI R0, R14, R14, RZ, 0x1 ;  /* 0x0000000e0e007211 */ /* 0x004fc800078f08ff */
[----:B------:R-:W-:-:S05]  /*6c60*/  LOP3.LUT R0, R0, 0xfffffffe, RZ, 0xc0, !PT ;  /* 0xfffffffe00007812 */ /* 0x000fca00078ec0ff */
[----:B------:R-:W-:-:S05]  /*6c70*/  IMAD.IADD R0, R14, 0x1, -R0 ;  /* 0x000000010e007824 */ /* 0x000fca00078e0a00 */
[----:B------:R-:W-:-:S04]  /*6c80*/  SHF.L.U32 R3, R0, 0x1f, RZ ;  /* 0x0000001f00037819 */ /* 0x000fc800000006ff */
[----:B------:R0:W1:Y:S03]  /*6c90*/  SYNCS.PHASECHK.TRANS64.TRYWAIT P0, [R16+URZ+0x19c00], R3 ;  /* 0x019c0003100075a7 */ /* 0x000066000800017f */
[----:B-1----:R-:W-:Y:S05]  /*6ca0*/  @!P0 NANOSLEEP.SYNCS 0x989680 ;  /* 0x009896800000895d */ /* 0x002fea0003900000 */
[----:B------:R-:W1:Y:S01]  /*6cb0*/  @!P0 SYNCS.PHASECHK.TRANS64 P0, [R16+URZ+0x19c00], R3 ;  /* 0x019c0003100085a7 */ /* 0x000e62000800007f */
[----:B------:R-:W-:Y:S04]  /*6cc0*/  BSSY B0, `(.L_x_370) ;  /* 0x0000006000007945 */ /* 0x000fe80003800000 */
[----:B-1----:R-:W-:Y:S05]  /*6cd0*/  @P0 BRA `(.L_x_371) ;  /* 0x0000000000100947 */ /* 0x002fea0003800000 */
.L_x_372:
[----:B-1----:R1:W2:Y:S02]  /*6ce0*/  SYNCS.PHASECHK.TRANS64.TRYWAIT P0, [R16+URZ+0x19c00], R3 ;  /* 0x019c0003100075a7 */ /* 0x0022a4000800017f */
[----:B--2---:R-:W-:Y:S05]  /*6cf0*/  @!P0 NANOSLEEP.SYNCS 0x989680 ;  /* 0x009896800000895d */ /* 0x004fea0003900000 */
[----:B------:R-:W2:Y:S02]  /*6d00*/  @!P0 SYNCS.PHASECHK.TRANS64 P0, [R16+URZ+0x19c00], R3 ;  /* 0x019c0003100085a7 */ /* 0x000ea4000800007f */
[----:B--2---:R-:W-:Y:S05]  /*6d10*/  @!P0 BRA `(.L_x_372) ;  /* 0xfffffffc00f08947 */ /* 0x004fea000383ffff */
.L_x_371:
[----:B------:R-:W-:Y:S05]  /*6d20*/  BSYNC B0 ;  /* 0x0000000000007941 */ /* 0x000fea0003800000 */
.L_x_370:
[----:B------:R-:W-:Y:S05]  /*6d30*/  BRA `(.L_x_373) ;  /* 0x00000040008c7947 */ /* 0x000fea0003800000 */
.L_x_369:
[----:B------:R-:W0:Y:S01]  /*6d40*/  LDC.64 R28, c[0x0][0x3e8] ;  /* 0x0000fa00ff1c7b82 */ /* 0x000e220000000a00 */
[----:B------:R-:W-:Y:S01]  /*6d50*/  LOP3.LUT P0, RZ, R30, 0x9f, RZ, 0xc0, !PT ;  /* 0x0000009f1eff7812 */ /* 0x000fe2000780c0ff */
[----:B------:R-:W-:Y:S01]  /*6d60*/  ULDC.64 UR4, c[0x0][0x3f8] ;  /* 0x0000fe0000047ab9 */ /* 0x000fe20000000a00 */
[----:B-----5:R-:W-:Y:S01]  /*6d70*/  SHF.R.S32.HI R0, RZ, 0x1f, R24 ;  /* 0x0000001fff007819 */ /* 0x020fe20000011418 */
[----:B------:R-:W-:Y:S01]  /*6d80*/  ULDC.64 UR6, c[0x0][0x408] ;  /* 0x0001020000067ab9 */ /* 0x000fe20000000a00 */
[----:B------:R-:W-:Y:S03]  /*6d90*/  BSSY B6, `(.L_x_374) ;  /* 0x000001b000067945 */ /* 0x000fe60003800000 */
[----:B------:R-:W1:Y:S01]  /*6da0*/  LDC.64 R26, c[0x0][0x400] ;  /* 0x00010000ff1a7b82 */ /* 0x000e620000000a00 */
[C---:B------:R-:W-:Y:S02]  /*6db0*/  IMAD R3, R0.reuse, UR4, RZ ;  /* 0x0000000400037c24 */ /* 0x040fe4000f8e02ff */
[----:B------:R-:W-:-:S02]  /*6dc0*/  IMAD R5, R0, UR6, RZ ;  /* 0x0000000600057c24 */ /* 0x000fc4000f8e02ff */
[C---:B------:R-:W-:Y:S02]  /*6dd0*/  IMAD R3, R24.reuse, UR5, R3 ;  /* 0x0000000518037c24 */ /* 0x040fe4000f8e0203 */
[C---:B------:R-:W-:Y:S02]  /*6de0*/  IMAD R5, R24.reuse, UR7, R5 ;  /* 0x0000000718057c24 */ /* 0x040fe4000f8e0205 */
[----:B0-----:R-:W-:-:S04]  /*6df0*/  IMAD.WIDE.U32 R28, R24, UR4, R28 ;  /* 0x00000004181c7c25 */ /* 0x001fc8000f8e001c */
[----:B-1----:R-:W-:-:S04]  /*6e00*/  IMAD.WIDE.U32 R26, R24, UR6, R26 ;  /* 0x00000006181a7c25 */ /* 0x002fc8000f8e001a */
[----:B------:R-:W-:Y:S02]  /*6e10*/  IMAD.IADD R24, R3, 0x1, R29 ;  /* 0x0000000103187824 */ /* 0x000fe400078e021d */
[----:B------:R-:W-:Y:S01]  /*6e20*/  IMAD.IADD R30, R5, 0x1, R27 ;  /* 0x00000001051e7824 */ /* 0x000fe200078e021b */
[----:B------:R-:W-:Y:S06]  /*6e30*/  @!P0 BRA `(.L_x_375) ;  /* 0x0000000000408947 */ /* 0x000fec0003800000 */
[----:B------:R-:W-:Y:S01]  /*6e40*/  MOV R0, 0x0 ;  /* 0x0000000000007802 */ /* 0x000fe20000000f00 */
[----:B------:R-:W-:Y:S01]  /*6e50*/  ULDC.64 UR4, c[0x4][0x98] ;  /* 0x0100260000047ab9 */ /* 0x000fe20000000a00 */
[----:B------:R-:W-:Y:S01]  /*6e60*/  ULDC.64 UR6, c[0x4][0xa0] ;  /* 0x0100280000067ab9 */ /* 0x000fe20000000a00 */
[----:B------:R-:W-:Y:S01]  /*6e70*/  IMAD.U32 R4, RZ, RZ, UR4 ;  /* 0x00000004ff047e24 */ /* 0x000fe2000f8e00ff */
[----:B------:R0:W1:Y:S01]  /*6e80*/  LDC.64 R14, c[0x4][R0] ;  /* 0x01000000000e7b82 */ /* 0x0000620000000a00 */
[----:B------:R-:W-:Y:S01]  /*6e90*/  MOV R5, UR5 ;  /* 0x0000000500057c02 */ /* 0x000fe20008000f00 */
        /* <DEDUP_REMOVED lines=10> */
.L_x_375:
[----:B------:R-:W-:Y:S05]  /*6f40*/  BSYNC B6 ;  /* 0x0000000000067941 */ /* 0x000fea0003800000 */
.L_x_374:
[----:B------:R-:W2:Y:S01]  /*6f50*/  LDL R20, [R1+0x1c] ;  /* 0x00001c0001147983 */ /* 0x000ea20000100800 */
[----:B------:R-:W-:-:S03]  /*6f60*/  ULDC.U8 UR4, c[0x0][0x410] ;  /* 0x0001040000047ab9 */ /* 0x000fc60000000000 */
[----:B------:R-:W3:Y:S01]  /*6f70*/  LDL R38, [R1+0x4] ;  /* 0x0000040001267983 */ /* 0x000ee20000100800 */
[----:B------:R-:W-:Y:S01]  /*6f80*/  ISETP.NE.AND P0, PT, RZ, UR4, PT ;  /* 0x00000004ff007c0c */ /* 0x000fe2000bf05270 */
[----:B------:R-:W-:Y:S01]  /*6f90*/  BSSY B0, `(.L_x_376) ;  /* 0x00003f5000007945 */ /* 0x000fe20003800000 */
[----:B--2---:R-:W-:Y:S02]  /*6fa0*/  IMAD.IADD R20, R16, 0x1, R20 ;  /* 0x0000000110147824 */ /* 0x004fe400078e0214 */
[----:B---3--:R-:W-:-:S09]  /*6fb0*/  IMAD R6, R38, 0xc0, R22 ;  /* 0x000000c026067824 */ /* 0x008fd200078e0216 */
[----:B------:R-:W-:Y:S05]  /*6fc0*/  @!P0 BRA `(.L_x_377) ;  /* 0x0000001800c88947 */ /* 0x000fea0003800000 */
[----:B------:R-:W-:-:S03]  /*6fd0*/  UMOV UR4, 0xffffffff ;  /* 0xffffffff00047882 */ /* 0x000fc60000000000 */
[----:B------:R-:W-:Y:S05]  /*6fe0*/  BRA.DIV UR4, `(.L_x_378) ;  /* 0x0000012204a47947 */ /* 0x000fea000b800000 */
[----:B------:R-:W0:Y:S04]  /*6ff0*/  SHFL.IDX PT, R28, R28, RZ, 0x1e1f ;  /* 0x001e1fff1c1c7589 */ /* 0x000e2800000e0000 */
[----:B------:R1:W2:Y:S04]  /*7000*/  SHFL.IDX PT, R14, R26, RZ, 0x1e1f ;  /* 0x001e1fff1a0e7589 */ /* 0x0002a800000e0000 */
[----:B------:R1:W3:Y:S04]  /*7010*/  SHFL.IDX PT, R0, R24, RZ, 0x1e1f ;  /* 0x001e1fff18007589 */ /* 0x0002e800000e0000 */
[----:B------:R1:W4:Y:S02]  /*7020*/  SHFL.IDX PT, R3, R30, RZ, 0x1e1f ;  /* 0x001e1fff1e037589 */ /* 0x00032400000e0000 */
.L_x_580:
[----:B------:R-:W5:Y:S01]  /*7030*/  LDL R5, [R1+0x34] ;  /* 0x0000340001057983 */ /* 0x000f620000100800 */
[----:B------:R-:W-:Y:S01]  /*7040*/  ULDC UR4, c[0x0][0x448] ;  /* 0x0001120000047ab9 */ /* 0x000fe20000000800 */
[----:B------:R-:W-:Y:S01]  /*7050*/  BSSY B1, `(.L_x_379) ;  /* 0x000002e000017945 */ /* 0x000fe20003800000 */
[----:B------:R-:W-:Y:S01]  /*7060*/  IMAD R37, R25, UR4, RZ ;  /* 0x0000000419257c24 */ /* 0x000fe2000f8e02ff */
[----:B-1----:R-:W-:Y:S02]  /*7070*/  CS2R R30, SRZ ;  /* 0x00000000001e7805 */ /* 0x002fe4000001ff00 */
[----:B------:R-:W-:Y:S02]  /*7080*/  CS2R R24, SRZ ;  /* 0x0000000000187805 */ /* 0x000fe4000001ff00 */
[----:B------:R-:W-:Y:S02]  /*7090*/  CS2R R8, SRZ ;  /* 0x0000000000087805 */ /* 0x000fe4000001ff00 */
[----:B------:R-:W-:-:S02]  /*70a0*/  CS2R R26, SRZ ;  /* 0x00000000001a7805 */ /* 0x000fc4000001ff00 */
[----:B------:R-:W-:Y:S02]  /*70b0*/  ISETP.GE.AND P0, PT, R6, R37, PT ;  /* 0x000000250600720c */ /* 0x000fe40003f06270 */
[----:B------:R-:W-:Y:S02]  /*70c0*/  CS2R R12, SRZ ;  /* 0x00000000000c7805 */ /* 0x000fe4000001ff00 */
[----:B------:R-:W-:Y:S02]  /*70d0*/  CS2R R10, SRZ ;  /* 0x00000000000a7805 */ /* 0x000fe4000001ff00 */
[----:B-----5:R-:W-:-:S04]  /*70e0*/  LEA.HI R4, R5, R5, RZ, 0x1 ;  /* 0x0000000505047211 */ /* 0x020fc800078f08ff */
[----:B------:R-:W-:-:S05]  /*70f0*/  LOP3.LUT R4, R4, 0xfffffffe, RZ, 0xc0, !PT ;  /* 0xfffffffe04047812 */ /* 0x000fca00078ec0ff */
[----:B------:R-:W-:-:S05]  /*7100*/  IMAD.IADD R4, R5, 0x1, -R4 ;  /* 0x0000000105047824 */ /* 0x000fca00078e0a04 */
[----:B------:R-:W-:Y:S01]  /*7110*/  SHF.L.U32 R21, R4, 0x1f, RZ ;  /* 0x0000001f04157819 */ /* 0x000fe200000006ff */
[----:B------:R-:W-:Y:S06]  /*7120*/  @P0 BRA `(.L_x_380) ;  /* 0x0000000000800947 */ /* 0x000fec0003800000 */
[----:B------:R-:W4:Y:S01]  /*7130*/  LDL R15, [R1+0x10] ;  /* 0x00001000010f7983 */ /* 0x000f220000100800 */
[----:B------:R-:W-:-:S03]  /*7140*/  ULDC UR4, c[0x0][0x3f4] ;  /* 0x0000fd0000047ab9 */ /* 0x000fc60000000800 */
[----:B------:R-:W4:Y:S04]  /*7150*/  LDL R40, [R1+0x50] ;  /* 0x0000500001287983 */ /* 0x000f280000100800 */
[----:B------:R-:W4:Y:S01]  /*7160*/  LDL R39, [R1+0x4c] ;  /* 0x00004c0001277983 */ /* 0x000f220000100800 */
[----:B------:R-:W-:Y:S02]  /*7170*/  ISETP.GE.AND P5, PT, R152, UR4, PT ;  /* 0x0000000498007c0c */ /* 0x000fe4000bfa6270 */
[----:B------:R-:W-:Y:S02]  /*7180*/  CS2R R26, SRZ ;  /* 0x00000000001a7805 */ /* 0x000fe4000001ff00 */
[----:B------:R-:W-:Y:S02]  /*7190*/  ISETP.GE.AND P1, PT, R157, UR4, PT ;  /* 0x000000049d007c0c */ /* 0x000fe4000bf26270 */
[----:B------:R-:W-:-:S02]  /*71a0*/  CS2R R30, SRZ ;  /* 0x00000000001e7805 */ /* 0x000fc4000001ff00 */
[----:B------:R-:W-:-:S05]  /*71b0*/  CS2R R12, SRZ ;  /* 0x00000000000c7805 */ /* 0x000fca000001ff00 */
[----:B------:R-:W-:Y:S02]  /*71c0*/  @!P5 SHF.R.S32.HI R7, RZ, 0x1f, R152 ;  /* 0x0000001fff07d819 */ /* 0x000fe40000011498 */
[CC--:B0-----:R-:W-:Y:S02]  /*71d0*/  @!P5 IADD3 R4, P2, R152.reuse, R28.reuse, RZ ;  /* 0x0000001c9804d210 */ /* 0x0c1fe40007f5e0ff */
[C---:B------:R-:W-:Y:S02]  /*71e0*/  @!P1 IADD3 R32, P4, R157.reuse, R28, RZ ;  /* 0x0000001c9d209210 */ /* 0x040fe40007f9e0ff */
[-C--:B--2---:R-:W-:Y:S01]  /*71f0*/  @!P5 IADD3 R6, P3, R152, R14.reuse, RZ ;  /* 0x0000000e9806d210 */ /* 0x084fe20007f7e0ff */
[----:B---3--:R-:W-:Y:S01]  /*7200*/  @!P5 IMAD.X R5, R0, 0x1, R7, P2 ;  /* 0x000000010005d824 */ /* 0x008fe200010e0607 */
[----:B------:R-:W-:Y:S02]  /*7210*/  @!P1 IADD3 R34, P2, R157, R14, RZ ;  /* 0x0000000e9d229210 */ /* 0x000fe40007f5e0ff */
[----:B----4-:R-:W-:-:S02]  /*7220*/  @!P5 IADD3.X R7, R3, R7, RZ, P3, !PT ;  /* 0x000000070307d210 */ /* 0x010fc40001ffe4ff */
[----:B------:R-:W-:Y:S02]  /*7230*/  CS2R R24, SRZ ;  /* 0x0000000000187805 */ /* 0x000fe4000001ff00 */
[----:B------:R-:W-:Y:S02]  /*7240*/  CS2R R10, SRZ ;  /* 0x00000000000a7805 */ /* 0x000fe4000001ff00 */
[----:B------:R-:W-:Y:S01]  /*7250*/  CS2R R8, SRZ ;  /* 0x0000000000087805 */ /* 0x000fe2000001ff00 */
[----:B------:R1:W5:Y:S04]  /*7260*/  @!P5 LD.E.64 R26, desc[UR42][R4.64] ;  /* 0x0000002a041ad980 */ /* 0x000368000c101b00 */
[----:B------:R1:W5:Y:S01]  /*7270*/  @!P5 LD.E.64 R30, desc[UR42][R6.64] ;  /* 0x0000002a061ed980 */ /* 0x000362000c101b00 */
[----:B------:R-:W-:Y:S01]  /*7280*/  ISETP.GE.AND P0, PT, R15, UR4, PT ;  /* 0x000000040f007c0c */ /* 0x000fe2000bf06270 */
[----:B------:R-:W-:-:S02]  /*7290*/  @!P1 IMAD.X R33, R0, 0x1, R40, P4 ;  /* 0x0000000100219824 */ /* 0x000fc400020e0628 */
[----:B------:R-:W-:-:S03]  /*72a0*/  @!P1 IMAD.X R35, R3, 0x1, R40, P2 ;  /* 0x0000000103239824 */ /* 0x000fc600010e0628 */
[----:B------:R1:W5:Y:S07]  /*72b0*/  @!P1 LD.E.64 R12, desc[UR42][R32.64] ;  /* 0x0000002a200c9980 */ /* 0x00036e000c101b00 */
[C---:B------:R-:W-:Y:S01]  /*72c0*/  @!P0 IADD3 R28, P3, R15.reuse, R28, RZ ;  /* 0x0000001c0f1c8210 */ /* 0x040fe20007f7e0ff */
[----:B------:R1:W5:Y:S01]  /*72d0*/  @!P1 LD.E.64 R24, desc[UR42][R34.64] ;  /* 0x0000002a22189980 */ /* 0x000362000c101b00 */
[----:B------:R-:W-:-:S03]  /*72e0*/  @!P0 IADD3 R14, P4, R15, R14, RZ ;  /* 0x0000000e0f0e8210 */ /* 0x000fc60007f9e0ff */
[--C-:B------:R-:W-:Y:S02]  /*72f0*/  @!P0 IMAD.X R29, R0, 0x1, R39.reuse, P3 ;  /* 0x00000001001d8824 */ /* 0x100fe400018e0627 */
[----:B------:R-:W-:-:S03]  /*7300*/  @!P0 IMAD.X R15, R3, 0x1, R39, P4 ;  /* 0x00000001030f8824 */ /* 0x000fc600020e0627 */
[----:B------:R1:W5:Y:S04]  /*7310*/  @!P0 LD.E.64 R10, desc[UR42][R28.64] ;  /* 0x0000002a1c0a8980 */ /* 0x000368000c101b00 */
[----:B------:R1:W5:Y:S02]  /*7320*/  @!P0 LD.E.64 R8, desc[UR42][R14.64] ;  /* 0x0000002a0e088980 */ /* 0x000364000c101b00 */
.L_x_380:
[----:B------:R-:W-:Y:S05]  /*7330*/  BSYNC B1 ;  /* 0x0000000000017941 */ /* 0x000fea0003800000 */
.L_x_379:
[----:B------:R-:W0:Y:S01]  /*7340*/  SYNCS.PHASECHK.TRANS64.TRYWAIT P0, [R16+URZ+0x19c00], R21 ;  /* 0x019c0015100075a7 */ /* 0x000e22000800017f */
[----:B---3--:R-:W-:Y:S01]  /*7350*/  IMAD R0, R38, -0xc0, R37 ;  /* 0xffffff4026007824 */ /* 0x008fe200078e0225 */
[----:B------:R-:W-:Y:S04]  /*7360*/  BSSY B1, `(.L_x_381) ;  /* 0x0000004000017945 */ /* 0x000fe80003800000 */
[----:B----4-:R-:W-:-:S04]  /*7370*/  VIMNMX R3, R0, 0xc0, PT ;  /* 0x000000c000037848 */ /* 0x010fc80003fe0100 */
[----:B------:R-:W-:Y:S01]  /*7380*/  ISETP.GE.AND P1, PT, R22, R3, PT ;  /* 0x000000031600720c */ /* 0x000fe20003f26270 */
[----:B0-----:R-:W-:-:S12]  /*7390*/  @!P0 BRA `(.L_x_382) ;  /* 0x0000012000288947 */ /* 0x001fd80003800000 */
.L_x_581:
[----:B------:R-:W-:Y:S05]  /*73a0*/  BSYNC B1 ;  /* 0x0000000000017941 */ /* 0x000fea0003800000 */
.L_x_381:
[----:B------:R-:W-:Y:S05]  /*73b0*/  @P1 BRA `(.L_x_383) ;  /* 0x0000003800c81947 */ /* 0x000fea0003800000 */
[----:B------:R-:W3:Y:S01]  /*73c0*/  LDL R3, [R1+0x10] ;  /* 0x0000100001037983 */ /* 0x000ee20000100800 */
[----:B------:R-:W4:Y:S01]  /*73d0*/  LDC R0, c[0x0][0x3f4] ;  /* 0x0000fd00ff007b82 */ /* 0x000f220000000800 */
[----:B------:R-:W-:Y:S01]  /*73e0*/  BSSY B1, `(.L_x_384) ;  /* 0x000007b000017945 */ /* 0x000fe20003800000 */
[-C--:B----4-:R-:W-:Y:S02]  /*73f0*/  ISETP.GE.AND P0, PT, R152, R0.reuse, PT ;  /* 0x000000009800720c */ /* 0x090fe40003f06270 */
[-C--:B------:R-:W-:Y:S02]  /*7400*/  ISETP.GE.AND P1, PT, R157, R0.reuse, PT ;  /* 0x000000009d00720c */ /* 0x080fe40003f26270 */
[----:B---3--:R-:W-:-:S09]  /*7410*/  ISETP.GE.AND P2, PT, R3, R0, PT ;  /* 0x000000000300720c */ /* 0x008fd20003f46270 */
[----:B------:R-:W-:Y:S05]  /*7420*/  @P0 BRA `(.L_x_385) ;  /* 0x0000000400d80947 */ /* 0x000fea0003800000 */
[----:B-1----:R-:W1:Y:S01]  /*7430*/  LDS.128 R4, [R20+0xf000] ;  /* 0x00f0000014047984 */ /* 0x002e620000000c00 */
[----:B-----5:R-:W-:Y:S02]  /*7440*/  SHF.R.U32.HI R15, RZ, 0x8, R27 ;  /* 0x00000008ff0f7819 */ /* 0x020fe4000001161b */
[----:B--2---:R-:W-:Y:S02]  /*7450*/  LOP3.LUT R14, R27, 0xff, RZ, 0xc0, !PT ;  /* 0x000000ff1b0e7812 */ /* 0x004fe400078ec0ff */
[----:B------:R-:W-:Y:S02]  /*7460*/  LOP3.LUT R15, R15, 0xff, RZ, 0xc0, !PT ;  /* 0x000000ff0f0f7812 */ /* 0x000fe400078ec0ff */
[----:B------:R-:W-:Y:S02]  /*7470*/  SHF.R.U32.HI R29, RZ, 0x8, R31 ;  /* 0x00000008ff1d7819 */ /* 0x000fe4000001161f */
[----:B------:R-:W-:Y:S02]  /*7480*/  PRMT R14, R15, 0x7604, R14 ;  /* 0x000076040f0e7816 */ /* 0x000fe4000000000e */
[----:B------:R-:W-:-:S02]  /*7490*/  LOP3.LUT R28, R31, 0xff, RZ, 0xc0, !PT ;  /* 0x000000ff1f1c7812 */ /* 0x000fc400078ec0ff */
[----:B------:R-:W-:Y:S02]  /*74a0*/  LOP3.LUT R29, R29, 0xff, RZ, 0xc0, !PT ;  /* 0x000000ff1d1d7812 */ /* 0x000fe400078ec0ff */
[----:B------:R-:W-:Y:S02]  /*74b0*/  SHF.R.U32.HI R32, RZ, 0x10, R31 ;  /* 0x00000010ff207819 */ /* 0x000fe4000001161f */
[----:B------:R-:W-:Y:S02]  /*74c0*/  SHF.R.U32.HI R33, RZ, 0x10, R27 ;  /* 0x00000010ff217819 */ /* 0x000fe4000001161b */
[----:B------:R-:W-:Y:S02]  /*74d0*/  SHF.R.U32.HI R15, RZ, 0x8, R30 ;  /* 0x00000008ff0f7819 */ /* 0x000fe4000001161e */
[----:B------:R-:W-:Y:S02]  /*74e0*/  SHF.R.U32.HI R3, RZ, 0x8, R26 ;  /* 0x00000008ff037819 */ /* 0x000fe4000001161a */
[----:B------:R-:W-:Y:S01]  /*74f0*/  PRMT R28, R29, 0x7604, R28 ;  /* 0x000076041d1c7816 */ /* 0x000fe2000000001c */
[----:B------:R-:W-:Y:S01]  /*7500*/  IMAD.U32 R29, R32, 0x10000, RZ ;  /* 0x00010000201d7824 */ /* 0x000fe200078e00ff */
[----:B0-----:R-:W-:Y:S01]  /*7510*/  LOP3.LUT R21, R15, 0xff, RZ, 0xc0, !PT ;  /* 0x000000ff0f157812 */ /* 0x001fe200078ec0ff */
[----:B------:R-:W-:Y:S01]  /*7520*/  IMAD.U32 R15, R33, 0x10000, RZ ;  /* 0x00010000210f7824 */ /* 0x000fe200078e00ff */
[----:B------:R-:W-:-:S02]  /*7530*/  LOP3.LUT R0, R26, 0xff, RZ, 0xc0, !PT ;  /* 0x000000ff1a007812 */ /* 0x000fc400078ec0ff */
[----:B------:R-:W-:Y:S02]  /*7540*/  LOP3.LUT R3, R3, 0xff, RZ, 0xc0, !PT ;  /* 0x000000ff03037812 */ /* 0x000fe400078ec0ff */
[----:B------:R-:W-:Y:S02]  /*7550*/  LOP3.LUT R29, R28, 0xff0000, R29, 0xf8, !PT ;  /* 0x00ff00001c1d7812 */ /* 0x000fe400078ef81d */
[----:B------:R-:W-:Y:S02]  /*7560*/  PRMT R3, R3, 0x7604, R0 ;  /* 0x0000760403037816 */ /* 0x000fe40000000000 */
[----:B------:R-:W-:Y:S02]  /*7570*/  LOP3.LUT R0, R30, 0xff, RZ, 0xc0, !PT ;  /* 0x000000ff1e007812 */ /* 0x000fe400078ec0ff */
[----:B------:R-:W-:Y:S02]  /*7580*/  LOP3.LUT R15, R14, 0xff0000, R15, 0xf8, !PT ;  /* 0x00ff00000e0f7812 */ /* 0x000fe400078ef80f */
[----:B------:R-:W-:-:S02]  /*7590*/  LOP3.LUT R32, R29, 0xff000000, R31, 0xf8, !PT ;  /* 0xff0000001d207812 */ /* 0x000fc400078ef81f */
[----:B------:R-:W-:Y:S02]  /*75a0*/  PRMT R21, R21, 0x7604, R0 ;  /* 0x0000760415157816 */ /* 0x000fe40000000000 */
[----:B------:R-:W-:Y:S02]  /*75b0*/  LOP3.LUT R27, R15, 0xff000000, R27, 0xf8, !PT ;  /* 0xff0000000f1b7812 */ /* 0x000fe400078ef81b */
[----:B-1----:R-:W-:Y:S02]  /*75c0*/  F2FP.F16.E4M3.UNPACK_B R0, R6.H1 ;  /* 0x00000006ff00723e */ /* 0x002fe400030006ff */
[----:B------:R-:W-:Y:S02]  /*75d0*/  F2FP.F16.E4M3.UNPACK_B R33, R32 ;  /* 0x00000020ff21723e */ /* 0x000fe400020006ff */
[----:B------:R-:W-:Y:S01]  /*75e0*/  LOP3.LUT R21, R21, 0xff0000, R30, 0xf8, !PT ;  /* 0x00ff000015157812 */ /* 0x000fe200078ef81e */
[--C-:B------:R-:W-:Y:S01]  /*75f0*/  HADD2.F32 R15, -RZ, R0.reuse.H1_H1 ;  /* 0x30000000ff0f7230 */ /* 0x100fe20000004100 */
[----:B------:R-:W-:Y:S01]  /*7600*/  F2FP.F16.E4M3.UNPACK_B R29, R27 ;  /* 0x0000001bff1d723e */ /* 0x000fe200020006ff */
[----:B------:R-:W-:Y:S01]  /*7610*/  HADD2.F32 R34, -RZ, R33.H1_H1 ;  /* 0x30000021ff227230 */ /* 0x000fe20000004100 */
[----:B------:R-:W-:Y:S01]  /*7620*/  LOP3.LUT R3, R3, 0xff0000, R26, 0xf8, !PT ;  /* 0x00ff000003037812 */ /* 0x000fe200078ef81a */
[----:B------:R-:W-:Y:S01]  /*7630*/  HADD2.F32 R14, -RZ, R0.H0_H0 ;  /* 0x20000000ff0e7230 */ /* 0x000fe20000004100 */
[----:B------:R-:W-:Y:S01]  /*7640*/  LOP3.LUT R31, R21, 0xff000000, R30, 0xf8, !PT ;  /* 0xff000000151f7812 */ /* 0x000fe200078ef81e */
[----:B------:R-:W-:Y:S01]  /*7650*/  HADD2.F32 R30, -RZ, R29.H1_H1 ;  /* 0x3000001dff1e7230 */ /* 0x000fe20000004100 */
[----:B------:R-:W-:Y:S01]  /*7660*/  LOP3.LUT R28, R3, 0xff000000, R26, 0xf8, !PT ;  /* 0xff000000031c7812 */ /* 0x000fe200078ef81a */
[----:B------:R-:W-:Y:S01]  /*7670*/  FMUL.FTZ R35, R15, R34 ;  /* 0x000000220f237220 */ /* 0x000fe20000410000 */
[----:B------:R-:W-:-:S02]  /*7680*/  F2FP.F16.E4M3.UNPACK_B R3, R6 ;  /* 0x00000006ff03723e */ /* 0x000fc400020006ff */
[-C--:B------:R-:W-:Y:S01]  /*7690*/  FMUL.FTZ R15, R15, R30.reuse ;  /* 0x0000001e0f0f7220 */ /* 0x080fe20000410000 */
[-C--:B------:R-:W-:Y:S01]  /*76a0*/  F2FP.F16.E4M3.UNPACK_B R21, R7.reuse ;  /* 0x00000007ff15723e */ /* 0x080fe200020006ff */
[C---:B------:R-:W-:Y:S01]  /*76b0*/  FFMA.FTZ R37, R14.reuse, R30, -R35 ;  /* 0x0000001e0e257223 */ /* 0x040fe20000010823 */
[----:B------:R-:W-:Y:S01]  /*76c0*/  F2FP.F16.E4M3.UNPACK_B R26, R7.H1 ;  /* 0x00000007ff1a723e */ /* 0x000fe200030006ff */
[----:B------:R-:W-:Y:S01]  /*76d0*/  FFMA.FTZ R40, R14, R34, R15 ;  /* 0x000000220e287223 */ /* 0x000fe2000001000f */
[-C--:B------:R-:W-:Y:S01]  /*76e0*/  F2FP.F16.E4M3.UNPACK_B R6, R5.reuse ;  /* 0x00000005ff06723e */ /* 0x080fe200020006ff */
[----:B------:R-:W-:Y:S01]  /*76f0*/  HADD2.F32 R30, -RZ, R33.H0_H0 ;  /* 0x20000021ff1e7230 */ /* 0x000fe20000004100 */
[----:B------:R-:W-:Y:S01]  /*7700*/  F2FP.F16.E4M3.UNPACK_B R7, R5.H1 ;  /* 0x00000005ff07723e */ /* 0x000fe200030006ff */
[----:B------:R-:W-:Y:S01]  /*7710*/  HADD2.F32 R5, -RZ, R3.H1_H1 ;  /* 0x30000003ff057230 */ /* 0x000fe20000004100 */
[----:B------:R-:W-:Y:S01]  /*7720*/  F2FP.F16.E4M3.UNPACK_B R32, R32.H1 ;  /* 0x00000020ff20723e */ /* 0x000fe200030006ff */
[----:B------:R-:W-:Y:S01]  /*7730*/  HADD2.F32 R14, -RZ, R29.H0_H0 ;  /* 0x2000001dff0e7230 */ /* 0x000fe20000004100 */
[----:B------:R-:W-:Y:S01]  /*7740*/  F2FP.F16.E4M3.UNPACK_B R27, R27.H1 ;  /* 0x0000001bff1b723e */ /* 0x000fe200030006ff */
[----:B------:R-:W-:-:S02]  /*7750*/  HADD2.F32 R3, -RZ, R3.H0_H0 ;  /* 0x20000003ff037230 */ /* 0x000fc40000004100 */
[C---:B------:R-:W-:Y:S01]  /*7760*/  FMUL.FTZ R38, R5.reuse, R30 ;  /* 0x0000001e05267220 */ /* 0x040fe20000410000 */
[----:B------:R-:W-:Y:S02]  /*7770*/  HADD2.F32 R34, -RZ, R32.H0_H0 ;  /* 0x20000020ff227230 */ /* 0x000fe40000004100 */
[-C--:B------:R-:W-:Y:S01]  /*7780*/  FMUL.FTZ R15, R5, R14.reuse ;  /* 0x0000000e050f7220 */ /* 0x080fe20000410000 */
[----:B------:R-:W-:Y:S02]  /*7790*/  HADD2.F32 R5, -RZ, R21.H1_H1 ;  /* 0x30000015ff057230 */ /* 0x000fe40000004100 */
[C---:B------:R-:W-:Y:S01]  /*77a0*/  FFMA.FTZ R38, R3.reuse, R14, -R38 ;  /* 0x0000000e03267223 */ /* 0x040fe20000010826 */
[----:B------:R-:W-:Y:S02]  /*77b0*/  HADD2.F32 R14, -RZ, R27.H0_H0 ;  /* 0x2000001bff0e7230 */ /* 0x000fe40000004100 */
[----:B------:R-:W-:Y:S01]  /*77c0*/  FFMA.FTZ R35, R3, R30, R15 ;  /* 0x0000001e03237223 */ /* 0x000fe2000001000f */
[----:B------:R-:W-:-:S02]  /*77d0*/  HADD2.F32 R21, -RZ, R21.H0_H0 ;  /* 0x20000015ff157230 */ /* 0x000fc40000004100 */
[C---:B------:R-:W-:Y:S01]  /*77e0*/  FMUL.FTZ R30, R5.reuse, R34 ;  /* 0x00000022051e7220 */ /* 0x040fe20000410000 */
[----:B------:R-:W-:Y:S02]  /*77f0*/  HADD2.F32 R32, -RZ, R32.H1_H1 ;  /* 0x30000020ff207230 */ /* 0x000fe40000004100 */
[----:B------:R-:W-:Y:S01]  /*7800*/  FMUL.FTZ R42, R5, R14 ;  /* 0x0000000e052a7220 */ /* 0x000fe20000410000 */
[--C-:B------:R-:W-:Y:S01]  /*7810*/  HADD2.F32 R3, -RZ, R26.reuse.H1_H1 ;  /* 0x3000001aff037230 */ /* 0x100fe20000004100 */
[----:B------:R-:W-:Y:S01]  /*7820*/  F2FP.F16.E4M3.UNPACK_B R0, R4 ;  /* 0x00000004ff00723e */ /* 0x000fe200020006ff */
[----:B------:R-:W-:Y:S02]  /*7830*/  HADD2.F32 R27, -RZ, R27.H1_H1 ;  /* 0x3000001bff1b7230 */ /* 0x000fe40000004100 */
[----:B------:R-:W-:Y:S01]  /*7840*/  FFMA.FTZ R39, R21, R14, -R30 ;  /* 0x0000000e15277223 */ /* 0x000fe2000001081e */
[----:B------:R-:W-:Y:S02]  /*7850*/  HADD2.F32 R26, -RZ, R26.H0_H0 ;  /* 0x2000001aff1a7230 */ /* 0x000fe40000004100 */
[C---:B------:R-:W-:Y:S01]  /*7860*/  FMUL.FTZ R5, R3.reuse, R32 ;  /* 0x0000002003057220 */ /* 0x040fe20000410000 */
[----:B------:R-:W-:Y:S01]  /*7870*/  F2FP.F16.E4M3.UNPACK_B R15, R31 ;  /* 0x0000001fff0f723e */ /* 0x000fe200020006ff */
[-C--:B------:R-:W-:Y:S01]  /*7880*/  FMUL.FTZ R3, R3, R27.reuse ;  /* 0x0000001b03037220 */ /* 0x080fe20000410000 */
[----:B------:R-:W-:Y:S01]  /*7890*/  F2FP.F16.E4M3.UNPACK_B R4, R4.H1 ;  /* 0x00000004ff04723e */ /* 0x000fe200030006ff */
[----:B------:R-:W-:Y:S01]  /*78a0*/  FFMA.FTZ R42, R21, R34, R42 ;  /* 0x00000022152a7223 */ /* 0x000fe2000001002a */
[----:B------:R-:W-:Y:S01]  /*78b0*/  F2FP.F16.E4M3.UNPACK_B R14, R28 ;  /* 0x0000001cff0e723e */ /* 0x000fe200020006ff */
[----:B------:R-:W-:Y:S01]  /*78c0*/  FFMA.FTZ R34, R26, R27, -R5 ;  /* 0x0000001b1a227223 */ /* 0x000fe20000010805 */
[----:B------:R-:W-:-:S02]  /*78d0*/  HADD2.F32 R27, -RZ, R15.H1_H1 ;  /* 0x3000000fff1b7230 */ /* 0x000fc40000004100 */
[----:B------:R-:W-:Y:S01]  /*78e0*/  FFMA.FTZ R41, R26, R32, R3 ;  /* 0x000000201a297223 */ /* 0x000fe20000010003 */
[----:B------:R-:W-:Y:S01]  /*78f0*/  HADD2.F32 R21, -RZ, R15.H0_H0 ;  /* 0x2000000fff157230 */ /* 0x000fe20000004100 */
[----:B------:R-:W-:Y:S01]  /*7900*/  F2FP.F16.E4M3.UNPACK_B R28, R28.H1 ;  /* 0x0000001cff1c723e */ /* 0x000fe200030006ff */
[----:B------:R-:W-:Y:S01]  /*7910*/  HADD2.F32 R5, -RZ, R4.H1_H1 ;  /* 0x30000004ff057230 */ /* 0x000fe20000004100 */
[----:B------:R-:W-:Y:S01]  /*7920*/  F2FP.F16.E4M3.UNPACK_B R31, R31.H1 ;  /* 0x0000001fff1f723e */ /* 0x000fe200030006ff */
[----:B------:R-:W-:Y:S02]  /*7930*/  HADD2.F32 R15, -RZ, R14.H1_H1 ;  /* 0x3000000eff0f7230 */ /* 0x000fe40000004100 */
[----:B------:R-:W-:Y:S02]  /*7940*/  HADD2.F32 R3, -RZ, R0.H1_H1 ;  /* 0x30000000ff037230 */ /* 0x000fe40000004100 */
[----:B------:R-:W-:Y:S01]  /*7950*/  FMUL.FTZ R29, R5, R27 ;  /* 0x0000001b051d7220 */ /* 0x000fe20000410000 */
[----:B------:R-:W-:-:S02]  /*7960*/  HADD2.F32 R4, -RZ, R4.H0_H0 ;  /* 0x20000004ff047230 */ /* 0x000fc40000004100 */
[----:B------:R-:W-:Y:S01]  /*7970*/  FMUL.FTZ R33, R5, R15 ;  /* 0x0000000f05217220 */ /* 0x000fe20000410000 */
[----:B------:R-:W-:Y:S02]  /*7980*/  HADD2.F32 R14, -RZ, R14.H0_H0 ;  /* 0x2000000eff0e7230 */ /* 0x000fe40000004100 */
[C---:B------:R-:W-:Y:S01]  /*7990*/  FMUL.FTZ R5, R3.reuse, R21 ;  /* 0x0000001503057220 */ /* 0x040fe20000410000 */
[----:B------:R-:W-:Y:S02]  /*79a0*/  HADD2.F32 R0, -RZ, R0.H0_H0 ;  /* 0x20000000ff007230 */ /* 0x000fe40000004100 */
[C---:B------:R-:W-:Y:S01]  /*79b0*/  FFMA.FTZ R29, R4.reuse, R15, -R29 ;  /* 0x0000000f041d7223 */ /* 0x040fe2000001081d */
[----:B------:R-:W-:Y:S01]  /*79c0*/  FFMA.FTZ R30, R4, R27, R33 ;  /* 0x0000001b041e7223 */ /* 0x000fe20000010021 */
[-C--:B------:R-:W-:Y:S01]  /*79d0*/  FMUL.FTZ R26, R3, R14.reuse ;  /* 0x0000000e031a7220 */ /* 0x080fe20000410000 */
[----:B------:R-:W-:Y:S02]  /*79e0*/  HADD2.F32 R4, -RZ, R28.H1_H1 ;  /* 0x3000001cff047230 */ /* 0x000fe40000004100 */
[----:B------:R-:W-:Y:S01]  /*79f0*/  FFMA.FTZ R15, R0, R14, -R5 ;  /* 0x0000000e000f7223 */ /* 0x000fe20000010805 */
[----:B------:R-:W-:-:S02]  /*7a00*/  HADD2.F32 R3, -RZ, R7.H1_H1 ;  /* 0x30000007ff037230 */ /* 0x000fc40000004100 */
[----:B------:R-:W-:Y:S01]  /*7a10*/  FFMA.FTZ R26, R0, R21, R26 ;  /* 0x00000015001a7223 */ /* 0x000fe2000001001a */
[--C-:B------:R-:W-:Y:S02]  /*7a20*/  HADD2.F32 R14, -RZ, R31.reuse.H1_H1 ;  /* 0x3000001fff0e7230 */ /* 0x100fe40000004100 */
[----:B------:R-:W-:Y:S02]  /*7a30*/  HADD2.F32 R31, -RZ, R31.H0_H0 ;  /* 0x2000001fff1f7230 */ /* 0x000fe40000004100 */
[C---:B------:R-:W-:Y:S01]  /*7a40*/  FMUL.FTZ R21, R3.reuse, R4 ;  /* 0x0000000403157220 */ /* 0x040fe20000410000 */
[----:B------:R-:W-:Y:S02]  /*7a50*/  HADD2.F32 R0, -RZ, R6.H1_H1 ;  /* 0x30000006ff007230 */ /* 0x000fe40000004100 */
[----:B------:R-:W-:Y:S02]  /*7a60*/  HADD2.F32 R5, -RZ, R28.H0_H0 ;  /* 0x2000001cff057230 */ /* 0x000fe40000004100 */
[----:B------:R-:W-:Y:S01]  /*7a70*/  FMUL.FTZ R28, R3, R14 ;  /* 0x0000000e031c7220 */ /* 0x000fe20000410000 */
[----:B------:R-:W-:-:S02]  /*7a80*/  HADD2.F32 R7, -RZ, R7.H0_H0 ;  /* 0x20000007ff077230 */ /* 0x000fc40000004100 */
[C---:B------:R-:W-:Y:S01]  /*7a90*/  FMUL.FTZ R3, R0.reuse, R31 ;  /* 0x0000001f00037220 */ /* 0x040fe20000410000 */
[----:B------:R-:W-:Y:S02]  /*7aa0*/  HADD2.F32 R6, -RZ, R6.H0_H0 ;  /* 0x20000006ff067230 */ /* 0x000fe40000004100 */
[-C--:B------:R-:W-:Y:S01]  /*7ab0*/  FMUL.FTZ R0, R0, R5.reuse ;  /* 0x0000000500007220 */ /* 0x080fe20000410000 */
[C---:B------:R-:W-:Y:S01]  /*7ac0*/  FFMA.FTZ R28, R7.reuse, R4, -R28 ;  /* 0x00000004071c7223 */ /* 0x040fe2000001081c */
[----:B------:R-:W-:Y:S01]  /*7ad0*/  FFMA.FTZ R21, R7, R14, R21 ;  /* 0x0000000e07157223 */ /* 0x000fe20000010015 */
[C---:B------:R-:W-:Y:S01]  /*7ae0*/  FFMA.FTZ R5, R6.reuse, R5, -R3 ;  /* 0x0000000506057223 */ /* 0x040fe20000010803 */
[----:B------:R-:W-:Y:S01]  /*7af0*/  FFMA.FTZ R0, R6, R31, R0 ;  /* 0x0000001f06007223 */ /* 0x000fe20000010000 */
[----:B------:R-:W-:Y:S02]  /*7b00*/  F2FP.SATFINITE.E4M3.F32.PACK_AB_MERGE_C R6, R40, R37, RZ ;  /* 0x000000252806723e */ /* 0x000fe400048070ff */
[----:B------:R-:W-:-:S02]  /*7b10*/  F2FP.SATFINITE.E4M3.F32.PACK_AB_MERGE_C R7, R41, R34, RZ ;  /* 0x000000222907723e */ /* 0x000fc400048070ff */
[----:B------:R-:W-:Y:S02]  /*7b20*/  F2FP.SATFINITE.E4M3.F32.PACK_AB_MERGE_C R4, R30, R29, RZ ;  /* 0x0000001d1e04723e */ /* 0x000fe400048070ff */
[----:B------:R-:W-:Y:S02]  /*7b30*/  F2FP.SATFINITE.E4M3.F32.PACK_AB_MERGE_C R21, R21, R28, RZ ;  /* 0x0000001c1515723e */ /* 0x000fe400048070ff */
[----:B------:R-:W-:Y:S02]  /*7b40*/  F2FP.SATFINITE.E4M3.F32.PACK_AB_MERGE_C R6, R35, R38, R6 ;  /* 0x000000262306723e */ /* 0x000fe40004807006 */
[----:B------:R-:W-:Y:S02]  /*7b50*/  F2FP.SATFINITE.E4M3.F32.PACK_AB_MERGE_C R7, R42, R39, R7 ;  /* 0x000000272a07723e */ /* 0x000fe40004807007 */
[----:B------:R-:W-:Y:S02]  /*7b60*/  F2FP.SATFINITE.E4M3.F32.PACK_AB_MERGE_C R4, R26, R15, R4 ;  /* 0x0000000f1a04723e */ /* 0x000fe40004807004 */
[----:B------:R-:W-:-:S05]  /*7b70*/  F2FP.SATFINITE.E4M3.F32.PACK_AB_MERGE_C R5, R0, R5, R21 ;  /* 0x000000050005723e */ /* 0x000fca0004807015 */
[----:B------:R3:W-:Y:S02]  /*7b80*/  STS.128 [R20+0xf000], R4 ;  /* 0x00f0000414007388 */ /* 0x0007e40000000c00 */
.L_x_385:
[----:B------:R-:W-:Y:S05]  /*7b90*/  BSYNC B1 ;  /* 0x0000000000017941 */ /* 0x000fea0003800000 */
.L_x_384:
[----:B------:R-:W-:Y:S04]  /*7ba0*/  BSSY B1, `(.L_x_386) ;  /* 0x000007c000017945 */ /* 0x000fe80003800000 */
[----:B------:R-:W-:Y:S05]  /*7bb0*/  @P1 BRA `(.L_x_387) ;  /* 0x0000000400e81947 */ /* 0x000fea0003800000 */
[----:B-1-3--:R-:W1:Y:S01]  /*7bc0*/  LDS.128 R4, [R20+0x10800] ;  /* 0x0108000014047984 */ /* 0x00ae620000000c00 */
[----:B-----5:R-:W-:Y:S02]  /*7bd0*/  SHF.R.U32.HI R27, RZ, 0x8, R25 ;  /* 0x00000008ff1b7819 */ /* 0x020fe40000011619 */
[----:B--2---:R-:W-:Y:S02]  /*7be0*/  SHF.R.U32.HI R14, RZ, 0x8, R13 ;  /* 0x00000008ff0e7819 */ /* 0x004fe4000001160d */
[----:B0-----:R-:W-:Y:S02]  /*7bf0*/  SHF.R.U32.HI R21, RZ, 0x8, R24 ;  /* 0x00000008ff157819 */ /* 0x001fe40000011618 */
[----:B------:R-:W-:Y:S02]  /*7c00*/  LOP3.LUT R28, R25, 0xff, RZ, 0xc0, !PT ;  /* 0x000000ff191c7812 */ /* 0x000fe400078ec0ff */
[----:B------:R-:W-:Y:S02]  /*7c10*/  LOP3.LUT R27, R27, 0xff, RZ, 0xc0, !PT ;  /* 0x000000ff1b1b7812 */ /* 0x000fe400078ec0ff */
[----:B------:R-:W-:-:S02]  /*7c20*/  LOP3.LUT R15, R13, 0xff, RZ, 0xc0, !PT ;  /* 0x000000ff0d0f7812 */ /* 0x000fc400078ec0ff */
[----:B------:R-:W-:Y:S02]  /*7c30*/  LOP3.LUT R14, R14, 0xff, RZ, 0xc0, !PT ;  /* 0x000000ff0e0e7812 */ /* 0x000fe400078ec0ff */
[----:B------:R-:W-:Y:S02]  /*7c40*/  SHF.R.U32.HI R0, RZ, 0x8, R12 ;  /* 0x00000008ff007819 */ /* 0x000fe4000001160c */
[----:B------:R-:W-:Y:S02]  /*7c50*/  LOP3.LUT R26, R24, 0xff, RZ, 0xc0, !PT ;  /* 0x000000ff181a7812 */ /* 0x000fe400078ec0ff */
[----:B------:R-:W-:Y:S02]  /*7c60*/  LOP3.LUT R21, R21, 0xff, RZ, 0xc0, !PT ;  /* 0x000000ff15157812 */ /* 0x000fe400078ec0ff */
[----:B------:R-:W-:Y:S02]  /*7c70*/  PRMT R28, R27, 0x7604, R28 ;  /* 0x000076041b1c7816 */ /* 0x000fe4000000001c */
[----:B------:R-:W-:-:S02]  /*7c80*/  PRMT R15, R14, 0x7604, R15 ;  /* 0x000076040e0f7816 */ /* 0x000fc4000000000f */
[----:B------:R-:W-:Y:S02]  /*7c90*/  SHF.R.U32.HI R27, RZ, 0x10, R25 ;  /* 0x00000010ff1b7819 */ /* 0x000fe40000011619 */
[----:B------:R-:W-:Y:S02]  /*7ca0*/  SHF.R.U32.HI R14, RZ, 0x10, R13 ;  /* 0x00000010ff0e7819 */ /* 0x000fe4000001160d */
[----:B------:R-:W-:Y:S02]  /*7cb0*/  LOP3.LUT R3, R12, 0xff, RZ, 0xc0, !PT ;  /* 0x000000ff0c037812 */ /* 0x000fe400078ec0ff */
[----:B------:R-:W-:Y:S02]  /*7cc0*/  LOP3.LUT R0, R0, 0xff, RZ, 0xc0, !PT ;  /* 0x000000ff00007812 */ /* 0x000fe400078ec0ff */
[----:B------:R-:W-:Y:S02]  /*7cd0*/  PRMT R26, R21, 0x7604, R26 ;  /* 0x00007604151a7816 */ /* 0x000fe4000000001a */
[----:B------:R-:W-:-:S02]  /*7ce0*/  SHF.R.U32.HI R21, RZ, 0x10, R24 ;  /* 0x00000010ff157819 */ /* 0x000fc40000011618 */
[----:B------:R-:W-:Y:S02]  /*7cf0*/  LOP3.LUT R27, R27, 0xff, RZ, 0xc0, !PT ;  /* 0x000000ff1b1b7812 */ /* 0x000fe400078ec0ff */
[----:B------:R-:W-:Y:S02]  /*7d00*/  LOP3.LUT R14, R14, 0xff, RZ, 0xc0, !PT ;  /* 0x000000ff0e0e7812 */ /* 0x000fe400078ec0ff */
[----:B------:R-:W-:Y:S02]  /*7d10*/  PRMT R3, R0, 0x7604, R3 ;  /* 0x0000760400037816 */ /* 0x000fe40000000003 */
[----:B------:R-:W-:Y:S02]  /*7d20*/  SHF.R.U32.HI R0, RZ, 0x10, R12 ;  /* 0x00000010ff007819 */ /* 0x000fe4000001160c */
[----:B------:R-:W-:Y:S02]  /*7d30*/  LOP3.LUT R21, R21, 0xff, RZ, 0xc0, !PT ;  /* 0x000000ff15157812 */ /* 0x000fe400078ec0ff */
[----:B------:R-:W-:-:S02]  /*7d40*/  PRMT R29, R27, 0x7054, R28 ;  /* 0x000070541b1d7816 */ /* 0x000fc4000000001c */
[----:B------:R-:W-:Y:S02]  /*7d50*/  PRMT R15, R14, 0x7054, R15 ;  /* 0x000070540e0f7816 */ /* 0x000fe4000000000f */
[----:B------:R-:W-:Y:S02]  /*7d60*/  LOP3.LUT R0, R0, 0xff, RZ, 0xc0, !PT ;  /* 0x000000ff00007812 */ /* 0x000fe400078ec0ff */
[----:B------:R-:W-:Y:S02]  /*7d70*/  PRMT R27, R21, 0x7054, R26 ;  /* 0x00007054151b7816 */ /* 0x000fe4000000001a */
[----:B------:R-:W-:Y:S02]  /*7d80*/  LOP3.LUT R29, R29, 0xff000000, R25, 0xf8, !PT ;  /* 0xff0000001d1d7812 */ /* 0x000fe400078ef819 */
[----:B------:R-:W-:Y:S02]  /*7d90*/  LOP3.LUT R25, R15, 0xff000000, R13, 0xf8, !PT ;  /* 0xff0000000f197812 */ /* 0x000fe400078ef80d */
[----:B------:R-:W-:-:S02]  /*7da0*/  PRMT R3, R0, 0x7054, R3 ;  /* 0x0000705400037816 */ /* 0x000fc40000000003 */
[-C--:B-1----:R-:W-:Y:S02]  /*7db0*/  F2FP.F16.E4M3.UNPACK_B R0, R6.reuse.H1 ;  /* 0x00000006ff00723e */ /* 0x082fe400030006ff */
[----:B------:R-:W-:Y:S02]  /*7dc0*/  LOP3.LUT R27, R27, 0xff000000, R24, 0xf8, !PT ;  /* 0xff0000001b1b7812 */ /* 0x000fe400078ef818 */
[----:B------:R-:W-:Y:S01]  /*7dd0*/  F2FP.F16.E4M3.UNPACK_B R28, R29 ;  /* 0x0000001dff1c723e */ /* 0x000fe200020006ff */
[----:B------:R-:W-:Y:S01]  /*7de0*/  HADD2.F32 R13, -RZ, R0.H1_H1 ;  /* 0x30000000ff0d7230 */ /* 0x000fe20000004100 */
[----:B------:R-:W-:Y:S02]  /*7df0*/  F2FP.F16.E4M3.UNPACK_B R24, R25 ;  /* 0x00000019ff18723e */ /* 0x000fe400020006ff */
[----:B------:R-:W-:Y:S01]  /*7e00*/  LOP3.LUT R21, R3, 0xff000000, R12, 0xf8, !PT ;  /* 0xff00000003157812 */ /* 0x000fe200078ef80c */
[----:B------:R-:W-:Y:S01]  /*7e10*/  HADD2.F32 R30, -RZ, R28.H1_H1 ;  /* 0x3000001cff1e7230 */ /* 0x000fe20000004100 */
[----:B------:R-:W-:Y:S01]  /*7e20*/  F2FP.F16.E4M3.UNPACK_B R3, R6 ;  /* 0x00000006ff03723e */ /* 0x000fe200020006ff */
[----:B------:R-:W-:Y:S01]  /*7e30*/  HADD2.F32 R26, -RZ, R24.H1_H1 ;  /* 0x30000018ff1a7230 */ /* 0x000fe20000004100 */
[-C--:B------:R-:W-:Y:S01]  /*7e40*/  F2FP.F16.E4M3.UNPACK_B R14, R7.reuse ;  /* 0x00000007ff0e723e */ /* 0x080fe200020006ff */
[----:B------:R-:W-:Y:S01]  /*7e50*/  HADD2.F32 R12, -RZ, R0.H0_H0 ;  /* 0x20000000ff0c7230 */ /* 0x000fe20000004100 */
[----:B------:R-:W-:Y:S01]  /*7e60*/  F2FP.F16.E4M3.UNPACK_B R15, R7.H1 ;  /* 0x00000007ff0f723e */ /* 0x000fe200030006ff */
[C---:B------:R-:W-:Y:S01]  /*7e70*/  FMUL.FTZ R31, R13.reuse, R30 ;  /* 0x0000001e0d1f7220 */ /* 0x040fe20000410000 */
[-C--:B------:R-:W-:Y:S01]  /*7e80*/  F2FP.F16.E4M3.UNPACK_B R6, R5.reuse ;  /* 0x00000005ff06723e */ /* 0x080fe200020006ff */
[----:B------:R-:W-:Y:S01]  /*7e90*/  FMUL.FTZ R13, R13, R26 ;  /* 0x0000001a0d0d7220 */ /* 0x000fe20000410000 */
[----:B------:R-:W-:Y:S01]  /*7ea0*/  F2FP.F16.E4M3.UNPACK_B R7, R5.H1 ;  /* 0x00000005ff07723e */ /* 0x000fe200030006ff */
[----:B------:R-:W-:Y:S01]  /*7eb0*/  HADD2.F32 R28, -RZ, R28.H0_H0 ;  /* 0x2000001cff1c7230 */ /* 0x000fe20000004100 */
[----:B------:R-:W-:Y:S01]  /*7ec0*/  F2FP.F16.E4M3.UNPACK_B R29, R29.H1 ;  /* 0x0000001dff1d723e */ /* 0x000fe200030006ff */
[----:B------:R-:W-:-:S02]  /*7ed0*/  HADD2.F32 R5, -RZ, R3.H1_H1 ;  /* 0x30000003ff057230 */ /* 0x000fc40000004100 */
[C---:B------:R-:W-:Y:S01]  /*7ee0*/  FFMA.FTZ R32, R12.reuse, R26, -R31 ;  /* 0x0000001a0c207223 */ /* 0x040fe2000001081f */
[----:B------:R-:W-:Y:S02]  /*7ef0*/  HADD2.F32 R24, -RZ, R24.H0_H0 ;  /* 0x20000018ff187230 */ /* 0x000fe40000004100 */
[----:B------:R-:W-:Y:S01]  /*7f00*/  FFMA.FTZ R33, R12, R30, R13 ;  /* 0x0000001e0c217223 */ /* 0x000fe2000001000d */
[----:B------:R-:W-:Y:S01]  /*7f10*/  HADD2.F32 R3, -RZ, R3.H0_H0 ;  /* 0x20000003ff037230 */ /* 0x000fe20000004100 */
[----:B------:R-:W-:Y:S01]  /*7f20*/  F2FP.F16.E4M3.UNPACK_B R25, R25.H1 ;  /* 0x00000019ff19723e */ /* 0x000fe200030006ff */
[C---:B------:R-:W-:Y:S01]  /*7f30*/  FMUL.FTZ R12, R5.reuse, R28 ;  /* 0x0000001c050c7220 */ /* 0x040fe20000410000 */
[----:B------:R-:W-:Y:S01]  /*7f40*/  FMUL.FTZ R31, R5, R24 ;  /* 0x00000018051f7220 */ /* 0x000fe20000410000 */
[----:B------:R-:W-:Y:S01]  /*7f50*/  HADD2.F32 R5, -RZ, R14.H1_H1 ;  /* 0x3000000eff057230 */ /* 0x000fe20000004100 */
[----:B------:R-:W-:Y:S01]  /*7f60*/  F2FP.F16.E4M3.UNPACK_B R0, R4 ;  /* 0x00000004ff00723e */ /* 0x000fe200020006ff */
[----:B------:R-:W-:-:S02]  /*7f70*/  HADD2.F32 R13, -RZ, R29.H0_H0 ;  /* 0x2000001dff0d7230 */ /* 0x000fc40000004100 */
[C---:B------:R-:W-:Y:S01]  /*7f80*/  FFMA.FTZ R30, R3.reuse, R24, -R12 ;  /* 0x00000018031e7223 */ /* 0x040fe2000001080c */
[----:B------:R-:W-:Y:S02]  /*7f90*/  HADD2.F32 R12, -RZ, R25.H0_H0 ;  /* 0x20000019ff0c7230 */ /* 0x000fe40000004100 */
[----:B------:R-:W-:Y:S01]  /*7fa0*/  FFMA.FTZ R31, R3, R28, R31 ;  /* 0x0000001c031f7223 */ /* 0x000fe2000001001f */
[----:B------:R-:W-:Y:S02]  /*7fb0*/  HADD2.F32 R14, -RZ, R14.H0_H0 ;  /* 0x2000000eff0e7230 */ /* 0x000fe40000004100 */
[C---:B------:R-:W-:Y:S01]  /*7fc0*/  FMUL.FTZ R35, R5.reuse, R13 ;  /* 0x0000000d05237220 */ /* 0x040fe20000410000 */
[----:B------:R-:W-:Y:S02]  /*7fd0*/  HADD2.F32 R26, -RZ, R29.H1_H1 ;  /* 0x3000001dff1a7230 */ /* 0x000fe40000004100 */
[----:B------:R-:W-:Y:S01]  /*7fe0*/  FMUL.FTZ R5, R5, R12 ;  /* 0x0000000c05057220 */ /* 0x000fe20000410000 */
[----:B------:R-:W-:-:S02]  /*7ff0*/  HADD2.F32 R3, -RZ, R15.H1_H1 ;  /* 0x3000000fff037230 */ /* 0x000fc40000004100 */
[C---:B------:R-:W-:Y:S01]  /*8000*/  FFMA.FTZ R35, R14.reuse, R12, -R35 ;  /* 0x0000000c0e237223 */ /* 0x040fe20000010823 */
[----:B------:R-:W-:Y:S02]  /*8010*/  HADD2.F32 R12, -RZ, R25.H1_H1 ;  /* 0x30000019ff0c7230 */ /* 0x000fe40000004100 */
[----:B------:R-:W-:Y:S01]  /*8020*/  FFMA.FTZ R28, R14, R13, R5 ;  /* 0x0000000d0e1c7223 */ /* 0x000fe20000010005 */
[----:B------:R-:W-:Y:S02]  /*8030*/  HADD2.F32 R15, -RZ, R15.H0_H0 ;  /* 0x2000000fff0f7230 */ /* 0x000fe40000004100 */
[C---:B------:R-:W-:Y:S01]  /*8040*/  FMUL.FTZ R24, R3.reuse, R26 ;  /* 0x0000001a03187220 */ /* 0x040fe20000410000 */
[----:B------:R-:W-:Y:S01]  /*8050*/  F2FP.F16.E4M3.UNPACK_B R13, R27 ;  /* 0x0000001bff0d723e */ /* 0x000fe200020006ff */
[----:B------:R-:W-:Y:S01]  /*8060*/  FMUL.FTZ R14, R3, R12 ;  /* 0x0000000c030e7220 */ /* 0x000fe20000410000 */
[----:B------:R-:W-:Y:S01]  /*8070*/  F2FP.F16.E4M3.UNPACK_B R4, R4.H1 ;  /* 0x00000004ff04723e */ /* 0x000fe200030006ff */
[C---:B------:R-:W-:Y:S01]  /*8080*/  FFMA.FTZ R29, R15.reuse, R12, -R24 ;  /* 0x0000000c0f1d7223 */ /* 0x040fe20000010818 */
[-C--:B------:R-:W-:Y:S01]  /*8090*/  F2FP.F16.E4M3.UNPACK_B R12, R21.reuse ;  /* 0x00000015ff0c723e */ /* 0x080fe200020006ff */
[----:B------:R-:W-:Y:S01]  /*80a0*/  FFMA.FTZ R34, R15, R26, R14 ;  /* 0x0000001a0f227223 */ /* 0x000fe2000001000e */
[--C-:B------:R-:W-:Y:S01]  /*80b0*/  HADD2.F32 R24, -RZ, R13.reuse.H1_H1 ;  /* 0x3000000dff187230 */ /* 0x100fe20000004100 */
[----:B------:R-:W-:Y:S01]  /*80c0*/  F2FP.F16.E4M3.UNPACK_B R21, R21.H1 ;  /* 0x00000015ff15723e */ /* 0x000fe200030006ff */
[----:B------:R-:W-:Y:S01]  /*80d0*/  HADD2.F32 R14, -RZ, R13.H0_H0 ;  /* 0x2000000dff0e7230 */ /* 0x000fe20000004100 */
[----:B------:R-:W-:Y:S01]  /*80e0*/  F2FP.F16.E4M3.UNPACK_B R27, R27.H1 ;  /* 0x0000001bff1b723e */ /* 0x000fe200030006ff */
[----:B------:R-:W-:-:S02]  /*80f0*/  HADD2.F32 R5, -RZ, R4.H1_H1 ;  /* 0x30000004ff057230 */ /* 0x000fc40000004100 */
[----:B------:R-:W-:Y:S02]  /*8100*/  HADD2.F32 R13, -RZ, R12.H1_H1 ;  /* 0x3000000cff0d7230 */ /* 0x000fe40000004100 */
[----:B------:R-:W-:Y:S02]  /*8110*/  HADD2.F32 R3, -RZ, R0.H1_H1 ;  /* 0x30000000ff037230 */ /* 0x000fe40000004100 */
[C---:B------:R-:W-:Y:S01]  /*8120*/  FMUL.FTZ R15, R5.reuse, R24 ;  /* 0x00000018050f7220 */ /* 0x040fe20000410000 */
[----:B------:R-:W-:Y:S02]  /*8130*/  HADD2.F32 R12, -RZ, R12.H0_H0 ;  /* 0x2000000cff0c7230 */ /* 0x000fe40000004100 */
[----:B------:R-:W-:Y:S01]  /*8140*/  FMUL.FTZ R25, R5, R13 ;  /* 0x0000000d05197220 */ /* 0x000fe20000410000 */
[----:B------:R-:W-:Y:S02]  /*8150*/  HADD2.F32 R4, -RZ, R4.H0_H0 ;  /* 0x20000004ff047230 */ /* 0x000fe40000004100 */
[----:B------:R-:W-:Y:S01]  /*8160*/  FMUL.FTZ R5, R3, R14 ;  /* 0x0000000e03057220 */ /* 0x000fe20000410000 */
[----:B------:R-:W-:-:S02]  /*8170*/  HADD2.F32 R0, -RZ, R0.H0_H0 ;  /* 0x20000000ff007230 */ /* 0x000fc40000004100 */
[----:B------:R-:W-:Y:S01]  /*8180*/  FMUL.FTZ R3, R3, R12 ;  /* 0x0000000c03037220 */ /* 0x000fe20000410000 */
[C---:B------:R-:W-:Y:S01]  /*8190*/  FFMA.FTZ R15, R4.reuse, R13, -R15 ;  /* 0x0000000d040f7223 */ /* 0x040fe2000001080f */
[----:B------:R-:W-:Y:S01]  /*81a0*/  FFMA.FTZ R24, R4, R24, R25 ;  /* 0x0000001804187223 */ /* 0x000fe20000010019 */
[C---:B------:R-:W-:Y:S01]  /*81b0*/  FFMA.FTZ R5, R0.reuse, R12, -R5 ;  /* 0x0000000c00057223 */ /* 0x040fe20000010805 */
[----:B------:R-:W-:Y:S01]  /*81c0*/  FFMA.FTZ R14, R0, R14, R3 ;  /* 0x0000000e000e7223 */ /* 0x000fe20000010003 */
[----:B------:R-:W-:Y:S02]  /*81d0*/  HADD2.F32 R4, -RZ, R21.H1_H1 ;  /* 0x30000015ff047230 */ /* 0x000fe40000004100 */
[----:B------:R-:W-:Y:S02]  /*81e0*/  HADD2.F32 R3, -RZ, R7.H1_H1 ;  /* 0x30000007ff037230 */ /* 0x000fe40000004100 */
[--C-:B------:R-:W-:Y:S02]  /*81f0*/  HADD2.F32 R12, -RZ, R27.reuse.H1_H1 ;  /* 0x3000001bff0c7230 */ /* 0x100fe40000004100 */
[----:B------:R-:W-:-:S02]  /*8200*/  HADD2.F32 R27, -RZ, R27.H0_H0 ;  /* 0x2000001bff1b7230 */ /* 0x000fc40000004100 */
[C---:B------:R-:W-:Y:S01]  /*8210*/  FMUL.FTZ R13, R3.reuse, R4 ;  /* 0x00000004030d7220 */ /* 0x040fe20000410000 */
[--C-:B------:R-:W-:Y:S02]  /*8220*/  HADD2.F32 R0, -RZ, R6.reuse.H1_H1 ;  /* 0x30000006ff007230 */ /* 0x100fe40000004100 */
[----:B------:R-:W-:Y:S01]  /*8230*/  FMUL.FTZ R26, R3, R12 ;  /* 0x0000000c031a7220 */ /* 0x000fe20000410000 */
[----:B------:R-:W-:Y:S02]  /*8240*/  HADD2.F32 R21, -RZ, R21.H0_H0 ;  /* 0x20000015ff157230 */ /* 0x000fe40000004100 */
[----:B------:R-:W-:Y:S02]  /*8250*/  HADD2.F32 R7, -RZ, R7.H0_H0 ;  /* 0x20000007ff077230 */ /* 0x000fe40000004100 */
[C---:B------:R-:W-:Y:S01]  /*8260*/  FMUL.FTZ R3, R0.reuse, R27 ;  /* 0x0000001b00037220 */ /* 0x040fe20000410000 */
[----:B------:R-:W-:Y:S02]  /*8270*/  HADD2.F32 R6, -RZ, R6.H0_H0 ;  /* 0x20000006ff067230 */ /* 0x000fe40000004100 */
[-C--:B------:R-:W-:Y:S01]  /*8280*/  FMUL.FTZ R0, R0, R21.reuse ;  /* 0x0000001500007220 */ /* 0x080fe20000410000 */
[C---:B------:R-:W-:Y:S01]  /*8290*/  FFMA.FTZ R26, R7.reuse, R4, -R26 ;  /* 0x00000004071a7223 */ /* 0x040fe2000001081a */
[----:B------:R-:W-:Y:S01]  /*82a0*/  FFMA.FTZ R13, R7, R12, R13 ;  /* 0x0000000c070d7223 */ /* 0x000fe2000001000d */
[C---:B------:R-:W-:Y:S01]  /*82b0*/  FFMA.FTZ R3, R6.reuse, R21, -R3 ;  /* 0x0000001506037223 */ /* 0x040fe20000010803 */
[----:B------:R-:W-:Y:S01]  /*82c0*/  FFMA.FTZ R0, R6, R27, R0 ;  /* 0x0000001b06007223 */ /* 0x000fe20000010000 */
[----:B------:R-:W-:-:S02]  /*82d0*/  F2FP.SATFINITE.E4M3.F32.PACK_AB_MERGE_C R4, R24, R15, RZ ;  /* 0x0000000f1804723e */ /* 0x000fc400048070ff */
[----:B------:R-:W-:Y:S02]  /*82e0*/  F2FP.SATFINITE.E4M3.F32.PACK_AB_MERGE_C R6, R33, R32, RZ ;  /* 0x000000202106723e */ /* 0x000fe400048070ff */
[----:B------:R-:W-:Y:S02]  /*82f0*/  F2FP.SATFINITE.E4M3.F32.PACK_AB_MERGE_C R7, R34, R29, RZ ;  /* 0x0000001d2207723e */ /* 0x000fe400048070ff */
[----:B------:R-:W-:Y:S02]  /*8300*/  F2FP.SATFINITE.E4M3.F32.PACK_AB_MERGE_C R13, R13, R26, RZ ;  /* 0x0000001a0d0d723e */ /* 0x000fe400048070ff */
[----:B------:R-:W-:Y:S02]  /*8310*/  F2FP.SATFINITE.E4M3.F32.PACK_AB_MERGE_C R4, R14, R5, R4 ;  /* 0x000000050e04723e */ /* 0x000fe40004807004 */
[----:B------:R-:W-:Y:S02]  /*8320*/  F2FP.SATFINITE.E4M3.F32.PACK_AB_MERGE_C R6, R31, R30, R6 ;  /* 0x0000001e1f06723e */ /* 0x000fe40004807006 */
[----:B------:R-:W-:-:S02]  /*8330*/  F2FP.SATFINITE.E4M3.F32.PACK_AB_MERGE_C R7, R28, R35, R7 ;  /* 0x000000231c07723e */ /* 0x000fc40004807007 */
[----:B------:R-:W-:-:S05]  /*8340*/  F2FP.SATFINITE.E4M3.F32.PACK_AB_MERGE_C R5, R0, R3, R13 ;  /* 0x000000030005723e */ /* 0x000fca000480700d */
[----:B------:R4:W-:Y:S02]  /*8350*/  STS.128 [R20+0x10800], R4 ;  /* 0x0108000414007388 */ /* 0x0009e40000000c00 */
.L_x_387:
[----:B------:R-:W-:Y:S05]  /*8360*/  BSYNC B1 ;  /* 0x0000000000017941 */ /* 0x000fea0003800000 */
.L_x_386:
[----:B------:R-:W-:Y:S05]  /*8370*/  @P2 BRA `(.L_x_383) ;  /* 0x0000002800d82947 */ /* 0x000fea0003800000 */
[----:B-1-34-:R-:W1:Y:S01]  /*8380*/  LDS.128 R4, [R20+0x12000] ;  /* 0x0120000014047984 */ /* 0x01ae620000000c00 */
[----:B-----5:R-:W-:Y:S02]  /*8390*/  SHF.R.U32.HI R13, RZ, 0x8, R11 ;  /* 0x00000008ff0d7819 */ /* 0x020fe4000001160b */
[----:B------:R-:W-:Y:S02]  /*83a0*/  LOP3.LUT R12, R11, 0xff, RZ, 0xc0, !PT ;  /* 0x000000ff0b0c7812 */ /* 0x000fe400078ec0ff */
[----:B------:R-:W-:Y:S02]  /*83b0*/  LOP3.LUT R13, R13, 0xff, RZ, 0xc0, !PT ;  /* 0x000000ff0d0d7812 */ /* 0x000fe400078ec0ff */
[----:B0-----:R-:W-:Y:S02]  /*83c0*/  SHF.R.U32.HI R21, RZ, 0x8, R9 ;  /* 0x00000008ff157819 */ /* 0x001fe40000011609 */
[----:B------:R-:W-:Y:S02]  /*83d0*/  PRMT R12, R13, 0x7604, R12 ;  /* 0x000076040d0c7816 */ /* 0x000fe4000000000c */
[----:B--2---:R-:W-:-:S02]  /*83e0*/  LOP3.LUT R14, R9, 0xff, RZ, 0xc0, !PT ;  /* 0x000000ff090e7812 */ /* 0x004fc400078ec0ff */
[----:B------:R-:W-:Y:S02]  /*83f0*/  LOP3.LUT R21, R21, 0xff, RZ, 0xc0, !PT ;  /* 0x000000ff15157812 */ /* 0x000fe400078ec0ff */
[----:B------:R-:W-:Y:S02]  /*8400*/  SHF.R.U32.HI R24, RZ, 0x10, R9 ;  /* 0x00000010ff187819 */ /* 0x000fe40000011609 */
[----:B------:R-:W-:Y:S02]  /*8410*/  SHF.R.U32.HI R25, RZ, 0x10, R11 ;  /* 0x00000010ff197819 */ /* 0x000fe4000001160b */
[----:B------:R-:W-:Y:S02]  /*8420*/  SHF.R.U32.HI R13, RZ, 0x8, R8 ;  /* 0x00000008ff0d7819 */ /* 0x000fe40000011608 */
[----:B------:R-:W-:Y:S02]  /*8430*/  SHF.R.U32.HI R3, RZ, 0x8, R10 ;  /* 0x00000008ff037819 */ /* 0x000fe4000001160a */
[----:B------:R-:W-:Y:S01]  /*8440*/  PRMT R14, R21, 0x7604, R14 ;  /* 0x00007604150e7816 */ /* 0x000fe2000000000e */
[----:B------:R-:W-:Y:S01]  /*8450*/  IMAD.U32 R21, R24, 0x10000, RZ ;  /* 0x0001000018157824 */ /* 0x000fe200078e00ff */
[----:B------:R-:W-:Y:S01]  /*8460*/  LOP3.LUT R15, R13, 0xff, RZ, 0xc0, !PT ;  /* 0x000000ff0d0f7812 */ /* 0x000fe200078ec0ff */
        /* <DEDUP_REMOVED lines=12> */
[--C-:B------:R-:W-:Y:S01]  /*8530*/  LOP3.LUT R15, R15, 0xff0000, R8.reuse, 0xf8, !PT ;  /* 0x00ff00000f0f7812 */ /* 0x100fe200078ef808 */
[--C-:B------:R-:W-:Y:S01]  /*8540*/  HADD2.F32 R9, -RZ, R0.reuse.H1_H1 ;  /* 0x30000000ff097230 */ /* 0x100fe20000004100 */
[----:B------:R-:W-:Y:S01]  /*8550*/  F2FP.F16.E4M3.UNPACK_B R14, R13 ;  /* 0x0000000dff0e723e */ /* 0x000fe200020006ff */
[----:B------:R-:W-:Y:S01]  /*8560*/  HADD2.F32 R26, -RZ, R25.H1_H1 ;  /* 0x30000019ff1a7230 */ /* 0x000fe20000004100 */
[----:B------:R-:W-:Y:S01]  /*8570*/  LOP3.LUT R21, R15, 0xff000000, R8, 0xf8, !PT ;  /* 0xff0000000f157812 */ /* 0x000fe200078ef808 */
[----:B------:R-:W-:Y:S01]  /*8580*/  HADD2.F32 R8, -RZ, R0.H0_H0 ;  /* 0x20000000ff087230 */ /* 0x000fe20000004100 */
[----:B------:R-:W-:Y:S01]  /*8590*/  LOP3.LUT R3, R3, 0xff0000, R10, 0xf8, !PT ;  /* 0x00ff000003037812 */ /* 0x000fe200078ef80a */
[----:B------:R-:W-:-:S02]  /*85a0*/  HADD2.F32 R15, -RZ, R14.H1_H1 ;  /* 0x3000000eff0f7230 */ /* 0x000fc40000004100 */
[----:B------:R-:W-:Y:S01]  /*85b0*/  FMUL.FTZ R27, R9, R26 ;  /* 0x0000001a091b7220 */ /* 0x000fe20000410000 */
[----:B------:R-:W-:Y:S01]  /*85c0*/  F2FP.F16.E4M3.UNPACK_B R11, R7.H1 ;  /* 0x00000007ff0b723e */ /* 0x000fe200030006ff */
[----:B------:R-:W-:Y:S01]  /*85d0*/  HADD2.F32 R14, -RZ, R14.H0_H0 ;  /* 0x2000000eff0e7230 */ /* 0x000fe20000004100 */
[----:B------:R-:W-:Y:S01]  /*85e0*/  LOP3.LUT R12, R3, 0xff000000, R10, 0xf8, !PT ;  /* 0xff000000030c7812 */ /* 0x000fe200078ef80a */
[-C--:B------:R-:W-:Y:S01]  /*85f0*/  FMUL.FTZ R9, R9, R15.reuse ;  /* 0x0000000f09097220 */ /* 0x080fe20000410000 */
[----:B------:R-:W-:Y:S01]  /*8600*/  F2FP.F16.E4M3.UNPACK_B R3, R6 ;  /* 0x00000006ff03723e */ /* 0x000fe200020006ff */
[C---:B------:R-:W-:Y:S01]  /*8610*/  FFMA.FTZ R27, R8.reuse, R15, -R27 ;  /* 0x0000000f081b7223 */ /* 0x040fe2000001081b */
[----:B------:R-:W-:Y:S01]  /*8620*/  F2FP.F16.E4M3.UNPACK_B R10, R7 ;  /* 0x00000007ff0a723e */ /* 0x000fe200020006ff */
[----:B------:R-:W-:Y:S01]  /*8630*/  FFMA.FTZ R28, R8, R26, R9 ;  /* 0x0000001a081c7223 */ /* 0x000fe20000010009 */
[-C--:B------:R-:W-:Y:S01]  /*8640*/  F2FP.F16.E4M3.UNPACK_B R6, R5.reuse ;  /* 0x00000005ff06723e */ /* 0x080fe200020006ff */
[----:B------:R-:W-:Y:S01]  /*8650*/  HADD2.F32 R8, -RZ, R25.H0_H0 ;  /* 0x20000019ff087230 */ /* 0x000fe20000004100 */
[----:B------:R-:W-:Y:S01]  /*8660*/  F2FP.F16.E4M3.UNPACK_B R7, R5.H1 ;  /* 0x00000005ff07723e */ /* 0x000fe200030006ff */
[--C-:B------:R-:W-:Y:S01]  /*8670*/  HADD2.F32 R5, -RZ, R3.reuse.H1_H1 ;  /* 0x30000003ff057230 */ /* 0x100fe20000004100 */
[----:B------:R-:W-:Y:S01]  /*8680*/  F2FP.F16.E4M3.UNPACK_B R24, R24.H1 ;  /* 0x00000018ff18723e */ /* 0x000fe200030006ff */
[----:B------:R-:W-:Y:S01]  /*8690*/  HADD2.F32 R3, -RZ, R3.H0_H0 ;  /* 0x20000003ff037230 */ /* 0x000fe20000004100 */
[----:B------:R-:W-:-:S02]  /*86a0*/  F2FP.F16.E4M3.UNPACK_B R13, R13.H1 ;  /* 0x0000000dff0d723e */ /* 0x000fc400030006ff */
[C---:B------:R-:W-:Y:S01]  /*86b0*/  FMUL.FTZ R26, R5.reuse, R8 ;  /* 0x00000008051a7220 */ /* 0x040fe20000410000 */
[----:B------:R-:W-:Y:S01]  /*86c0*/  FMUL.FTZ R15, R5, R14 ;  /* 0x0000000e050f7220 */ /* 0x000fe20000410000 */
[----:B------:R-:W-:Y:S01]  /*86d0*/  HADD2.F32 R5, -RZ, R10.H1_H1 ;  /* 0x3000000aff057230 */ /* 0x000fe20000004100 */
[----:B------:R-:W-:Y:S01]  /*86e0*/  F2FP.F16.E4M3.UNPACK_B R0, R4 ;  /* 0x00000004ff00723e */ /* 0x000fe200020006ff */
[----:B------:R-:W-:Y:S02]  /*86f0*/  HADD2.F32 R9, -RZ, R24.H0_H0 ;  /* 0x20000018ff097230 */ /* 0x000fe40000004100 */
[C---:B------:R-:W-:Y:S01]  /*8700*/  FFMA.FTZ R25, R3.reuse, R8, R15 ;  /* 0x0000000803197223 */ /* 0x040fe2000001000f */
[----:B------:R-:W-:Y:S02]  /*8710*/  HADD2.F32 R8, -RZ, R13.H0_H0 ;  /* 0x2000000dff087230 */ /* 0x000fe40000004100 */
[----:B------:R-:W-:Y:S01]  /*8720*/  FFMA.FTZ R26, R3, R14, -R26 ;  /* 0x0000000e031a7223 */ /* 0x000fe2000001081a */
[----:B------:R-:W-:-:S02]  /*8730*/  HADD2.F32 R10, -RZ, R10.H0_H0 ;  /* 0x2000000aff0a7230 */ /* 0x000fc40000004100 */
[CC--:B------:R-:W-:Y:S01]  /*8740*/  FMUL.FTZ R15, R5.reuse, R9.reuse ;  /* 0x00000009050f7220 */ /* 0x0c0fe20000410000 */
[----:B------:R-:W-:Y:S02]  /*8750*/  HADD2.F32 R24, -RZ, R24.H1_H1 ;  /* 0x30000018ff187230 */ /* 0x000fe40000004100 */
[-C--:B------:R-:W-:Y:S01]  /*8760*/  FMUL.FTZ R5, R5, R8.reuse ;  /* 0x0000000805057220 */ /* 0x080fe20000410000 */
[----:B------:R-:W-:Y:S02]  /*8770*/  HADD2.F32 R3, -RZ, R11.H1_H1 ;  /* 0x3000000bff037230 */ /* 0x000fe40000004100 */
[C---:B------:R-:W-:Y:S01]  /*8780*/  FFMA.FTZ R29, R10.reuse, R8, -R15 ;  /* 0x000000080a1d7223 */ /* 0x040fe2000001080f */
[----:B------:R-:W-:Y:S02]  /*8790*/  HADD2.F32 R8, -RZ, R13.H1_H1 ;  /* 0x3000000dff087230 */ /* 0x000fe40000004100 */
[----:B------:R-:W-:Y:S01]  /*87a0*/  FFMA.FTZ R30, R10, R9, R5 ;  /* 0x000000090a1e7223 */ /* 0x000fe20000010005 */
[----:B------:R-:W-:-:S02]  /*87b0*/  HADD2.F32 R11, -RZ, R11.H0_H0 ;  /* 0x2000000bff0b7230 */ /* 0x000fc40000004100 */
[C---:B------:R-:W-:Y:S01]  /*87c0*/  FMUL.FTZ R14, R3.reuse, R24 ;  /* 0x00000018030e7220 */ /* 0x040fe20000410000 */
[-C--:B------:R-:W-:Y:S01]  /*87d0*/  F2FP.F16.E4M3.UNPACK_B R9, R21.reuse ;  /* 0x00000015ff09723e */ /* 0x080fe200020006ff */
[----:B------:R-:W-:Y:S01]  /*87e0*/  FMUL.FTZ R10, R3, R8 ;  /* 0x00000008030a7220 */ /* 0x000fe20000410000 */
[----:B------:R-:W-:Y:S01]  /*87f0*/  F2FP.F16.E4M3.UNPACK_B R4, R4.H1 ;  /* 0x00000004ff04723e */ /* 0x000fe200030006ff */
[C---:B------:R-:W-:Y:S01]  /*8800*/  FFMA.FTZ R31, R11.reuse, R8, -R14 ;  /* 0x000000080b1f7223 */ /* 0x040fe2000001080e */
[----:B------:R-:W-:Y:S01]  /*8810*/  F2FP.F16.E4M3.UNPACK_B R8, R12 ;  /* 0x0000000cff08723e */ /* 0x000fe200020006ff */
        /* <DEDUP_REMOVED lines=14> */
[-C--:B------:R-:W-:Y:S01]  /*8900*/  FMUL.FTZ R3, R3, R8.reuse ;  /* 0x0000000803037220 */ /* 0x080fe20000410000 */
        /* <DEDUP_REMOVED lines=9> */
[----:B------:R-:W-:Y:S02]  /*89a0*/  HADD2.F32 R0, -RZ, R6.H1_H1 ;  /* 0x30000006ff007230 */ /* 0x000fe40000004100 */
[----:B------:R-:W-:Y:S02]  /*89b0*/  HADD2.F32 R5, -RZ, R12.H0_H0 ;  /* 0x2000000cff057230 */ /* 0x000fe40000004100 */
[----:B------:R-:W-:Y:S01]  /*89c0*/  FMUL.FTZ R12, R3, R8 ;  /* 0x00000008030c7220 */ /* 0x000fe20000410000 */
        /* <DEDUP_REMOVED lines=16> */
[----:B------:R0:W-:Y:S01]  /*8ad0*/  STS.128 [R20+0x12000], R4 ;  /* 0x0120000414007388 */ /* 0x0001e20000000c00 */
[----:B------:R-:W-:Y:S05]  /*8ae0*/  BRA `(.L_x_383) ;  /* 0x0000002000fc7947 */ /* 0x000fea0003800000 */
.L_x_377:
[----:B------:R-:W-:-:S03]  /*8af0*/  UMOV UR4, 0xffffffff ;  /* 0xffffffff00047882 */ /* 0x000fc60000000000 */
[----:B------:R-:W-:Y:S05]  /*8b00*/  BRA.DIV UR4, `(.L_x_388) ;  /* 0x0000010a04607947 */ /* 0x000fea000b800000 */
[----:B------:R0:W1:Y:S04]  /*8b10*/  SHFL.IDX PT, R29, R28, RZ, 0x1e1f ;  /* 0x001e1fff1c1d7589 */ /* 0x00006800000e0000 */
[----:B------:R0:W2:Y:S04]  /*8b20*/  SHFL.IDX PT, R21, R26, RZ, 0x1e1f ;  /* 0x001e1fff1a157589 */ /* 0x0000a800000e0000 */
[----:B------:R0:W3:Y:S04]  /*8b30*/  SHFL.IDX PT, R0, R24, RZ, 0x1e1f ;  /* 0x001e1fff18007589 */ /* 0x0000e800000e0000 */
[----:B------:R0:W4:Y:S02]  /*8b40*/  SHFL.IDX PT, R3, R30, RZ, 0x1e1f ;  /* 0x001e1fff1e037589 */ /* 0x00012400000e0000 */
.L_x_587:
[----:B------:R-:W5:Y:S01]  /*8b50*/  LDL R13, [R1+0x34] ;  /* 0x00003400010d7983 */ /* 0x000f620000100800 */
[----:B------:R-:W-:Y:S01]  /*8b60*/  ULDC UR4, c[0x0][0x448] ;  /* 0x0001120000047ab9 */ /* 0x000fe20000000800 */
[----:B------:R-:W-:Y:S01]  /*8b70*/  BSSY B1, `(.L_x_389) ;  /* 0x000002c000017945 */ /* 0x000fe20003800000 */
[----:B------:R-:W-:Y:S01]  /*8b80*/  IMAD R39, R25, UR4, RZ ;  /* 0x0000000419277c24 */ /* 0x000fe2000f8e02ff */
[----:B------:R-:W-:Y:S02]  /*8b90*/  CS2R R4, SRZ ;  /* 0x0000000000047805 */ /* 0x000fe4000001ff00 */
[----:B------:R-:W-:Y:S02]  /*8ba0*/  CS2R R8, SRZ ;  /* 0x0000000000087805 */ /* 0x000fe4000001ff00 */
[----:B------:R-:W-:Y:S02]  /*8bb0*/  CS2R R10, SRZ ;  /* 0x00000000000a7805 */ /* 0x000fe4000001ff00 */
[----:B------:R-:W-:-:S02]  /*8bc0*/  CS2R R14, SRZ ;  /* 0x00000000000e7805 */ /* 0x000fc4000001ff00 */
[----:B------:R-:W-:Y:S02]  /*8bd0*/  ISETP.GE.AND P0, PT, R6, R39, PT ;  /* 0x000000270600720c */ /* 0x000fe40003f06270 */
[----:B0-----:R-:W-:Y:S02]  /*8be0*/  CS2R R24, SRZ ;  /* 0x0000000000187805 */ /* 0x001fe4000001ff00 */
[----:B------:R-:W-:Y:S02]  /*8bf0*/  CS2R R26, SRZ ;  /* 0x00000000001a7805 */ /* 0x000fe4000001ff00 */
[----:B-----5:R-:W-:-:S04]  /*8c00*/  LEA.HI R7, R13, R13, RZ, 0x1 ;  /* 0x0000000d0d077211 */ /* 0x020fc800078f08ff */
[----:B------:R-:W-:Y:S02]  /*8c10*/  LOP3.LUT R12, R7, 0xfffffffe, RZ, 0xc0, !PT ;  /* 0xfffffffe070c7812 */ /* 0x000fe400078ec0ff */
[----:B------:R-:W-:-:S03]  /*8c20*/  CS2R R6, SRZ ;  /* 0x0000000000067805 */ /* 0x000fc6000001ff00 */
[----:B------:R-:W-:Y:S01]  /*8c30*/  IMAD.IADD R37, R13, 0x1, -R12 ;  /* 0x000000010d257824 */ /* 0x000fe200078e0a0c */
[----:B------:R-:W-:-:S04]  /*8c40*/  CS2R R12, SRZ ;  /* 0x00000000000c7805 */ /* 0x000fc8000001ff00 */
[----:B------:R-:W-:Y:S01]  /*8c50*/  SHF.L.U32 R37, R37, 0x1f, RZ ;  /* 0x0000001f25257819 */ /* 0x000fe200000006ff */
[----:B------:R-:W-:Y:S06]  /*8c60*/  @P0 BRA `(.L_x_390) ;  /* 0x0000000000700947 */ /* 0x000fec0003800000 */
[----:B------:R-:W3:Y:S01]  /*8c70*/  LDL R28, [R1+0x48] ;  /* 0x00004800011c7983 */ /* 0x000ee20000100800 */
[C---:B------:R-:W-:Y:S01]  /*8c80*/  VIADD R4, R18.reuse, 0x20 ;  /* 0x0000002012047836 */ /* 0x040fe20000000000 */
[----:B------:R-:W-:Y:S01]  /*8c90*/  ULDC UR4, c[0x0][0x3f4] ;  /* 0x0000fd0000047ab9 */ /* 0x000fe20000000800 */
[----:B------:R-:W-:Y:S02]  /*8ca0*/  CS2R R12, SRZ ;  /* 0x00000000000c7805 */ /* 0x000fe4000001ff00 */
[----:B------:R-:W-:Y:S02]  /*8cb0*/  ISETP.GE.AND P4, PT, R18, UR4, PT ;  /* 0x0000000412007c0c */ /* 0x000fe4000bf86270 */
[----:B------:R-:W-:Y:S02]  /*8cc0*/  CS2R R14, SRZ ;  /* 0x00000000000e7805 */ /* 0x000fe4000001ff00 */
[----:B------:R-:W-:Y:S02]  /*8cd0*/  ISETP.GE.AND P5, PT, R4, UR4, PT ;  /* 0x0000000404007c0c */ /* 0x000fe4000bfa6270 */
[----:B------:R-:W-:-:S02]  /*8ce0*/  CS2R R6, SRZ ;  /* 0x0000000000067805 */ /* 0x000fc4000001ff00 */
[----:B------:R-:W-:Y:S02]  /*8cf0*/  CS2R R24, SRZ ;  /* 0x0000000000187805 */ /* 0x000fe4000001ff00 */
[----:B------:R-:W-:Y:S02]  /*8d00*/  CS2R R26, SRZ ;  /* 0x00000000001a7805 */ /* 0x000fe4000001ff00 */
[----:B------:R-:W-:Y:S02]  /*8d10*/  CS2R R8, SRZ ;  /* 0x0000000000087805 */ /* 0x000fe4000001ff00 */
[----:B------:R-:W-:Y:S02]  /*8d20*/  CS2R R10, SRZ ;  /* 0x00000000000a7805 */ /* 0x000fe4000001ff00 */
[----:B------:R-:W-:Y:S02]  /*8d30*/  @!P4 SHF.R.S32.HI R5, RZ, 0x1f, R18 ;  /* 0x0000001fff05c819 */ /* 0x000fe40000011412 */
[----:B--2---:R-:W-:-:S05]  /*8d40*/  @!P4 IADD3 R30, P1, R18, R21, RZ ;  /* 0x00000015121ec210 */ /* 0x004fca0007f3e0ff */
[--C-:B----4-:R-:W-:Y:S01]  /*8d50*/  @!P4 IMAD.X R31, R3, 0x1, R5.reuse, P1 ;  /* 0x00000001031fc824 */ /* 0x110fe200008e0605 */
[----:B---3--:R-:W-:Y:S02]  /*8d60*/  @!P5 SHF.L.U32 R4, R28, 0x4, RZ ;  /* 0x000000041c04d819 */ /* 0x008fe400000006ff */
[----:B-1----:R-:W-:Y:S02]  /*8d70*/  @!P4 IADD3 R28, P0, R18, R29, RZ ;  /* 0x0000001d121cc210 */ /* 0x002fe40007f1e0ff */
[-C--:B------:R-:W-:Y:S02]  /*8d80*/  @!P5 IADD3 R32, P2, R29, R4.reuse, RZ ;  /* 0x000000041d20d210 */ /* 0x080fe40007f5e0ff */
[----:B------:R-:W-:Y:S01]  /*8d90*/  @!P5 IADD3 R34, P3, R21, R4, RZ ;  /* 0x000000041522d210 */ /* 0x000fe20007f7e0ff */
[----:B------:R-:W-:Y:S01]  /*8da0*/  @!P4 IMAD.X R29, R0, 0x1, R5, P0 ;  /* 0x00000001001dc824 */ /* 0x000fe200000e0605 */
[----:B------:R-:W-:-:S04]  /*8db0*/  @!P5 SHF.R.S32.HI R4, RZ, 0x1f, R4 ;  /* 0x0000001fff04d819 */ /* 0x000fc80000011404 */
[----:B------:R0:W5:Y:S01]  /*8dc0*/  @!P4 LD.E.128 R12, desc[UR42][R28.64] ;  /* 0x0000002a1c0cc980 */ /* 0x000162000c101d00 */
[--C-:B------:R-:W-:Y:S02]  /*8dd0*/  @!P5 IMAD.X R33, R0, 0x1, R4.reuse, P2 ;  /* 0x000000010021d824 */ /* 0x100fe400010e0604 */
[----:B------:R-:W-:Y:S01]  /*8de0*/  @!P5 IMAD.X R35, R3, 0x1, R4, P3 ;  /* 0x000000010323d824 */ /* 0x000fe200018e0604 */
[----:B------:R-:W-:Y:S02]  /*8df0*/  CS2R R4, SRZ ;  /* 0x0000000000047805 */ /* 0x000fe4000001ff00 */
[----:B------:R0:W5:Y:S04]  /*8e00*/  @!P5 LD.E.128 R24, desc[UR42][R32.64] ;  /* 0x0000002a2018d980 */ /* 0x000168000c101d00 */
[----:B------:R0:W5:Y:S04]  /*8e10*/  @!P4 LD.E.128 R4, desc[UR42][R30.64] ;  /* 0x0000002a1e04c980 */ /* 0x000168000c101d00 */
[----:B------:R0:W5:Y:S02]  /*8e20*/  @!P5 LD.E.128 R8, desc[UR42][R34.64] ;  /* 0x0000002a2208d980 */ /* 0x000164000c101d00 */
.L_x_390:
[----:B------:R-:W-:Y:S05]  /*8e30*/  BSYNC B1 ;  /* 0x0000000000017941 */ /* 0x000fea0003800000 */
.L_x_389:
[----:B---3--:R-:W3:Y:S01]  /*8e40*/  LDL.LU R0, [R1+0x4] ;  /* 0x0000040001007983 */ /* 0x008ee20000300800 */
[----:B------:R-:W1:Y:S01]  /*8e50*/  SYNCS.PHASECHK.TRANS64.TRYWAIT P0, [R16+URZ+0x19c00], R37 ;  /* 0x019c0025100075a7 */ /* 0x000e62000800017f */
[----:B------:R-:W-:Y:S01]  /*8e60*/  BSSY B1, `(.L_x_391) ;  /* 0x0000005000017945 */ /* 0x000fe20003800000 */
[----:B---3--:R-:W-:-:S05]  /*8e70*/  IMAD R0, R0, -0xc0, R39 ;  /* 0xffffff4000007824 */ /* 0x008fca00078e0227 */
[----:B----4-:R-:W-:-:S04]  /*8e80*/  VIMNMX R3, R0, 0xc0, PT ;  /* 0x000000c000037848 */ /* 0x010fc80003fe0100 */
[----:B------:R-:W-:Y:S01]  /*8e90*/  ISETP.GE.AND P1, PT, R22, R3, PT ;  /* 0x000000031600720c */ /* 0x000fe20003f26270 */
[----:B-1----:R-:W-:-:S12]  /*8ea0*/  @!P0 BRA `(.L_x_392) ;  /* 0x0000010400ec8947 */ /* 0x002fd80003800000 */
.L_x_588:
[----:B------:R-:W-:Y:S05]  /*8eb0*/  BSYNC B1 ;  /* 0x0000000000017941 */ /* 0x000fea0003800000 */
.L_x_391:
[----:B------:R-:W-:Y:S05]  /*8ec0*/  @P1 BRA `(.L_x_383) ;  /* 0x0000002000041947 */ /* 0x000fea0003800000 */
[----:B------:R3:W5:Y:S01]  /*8ed0*/  LDL R62, [R1+0x14] ;  /* 0x00001400013e7983 */ /* 0x0007620000100800 */
[----:B------:R-:W4:Y:S01]  /*8ee0*/  LDC R3, c[0x0][0x3f4] ;  /* 0x0000fd00ff037b82 */ /* 0x000f220000000800 */
[C---:B------:R-:W-:Y:S01]  /*8ef0*/  VIADD R0, R18.reuse, 0x20 ;  /* 0x0000002012007836 */ /* 0x040fe20000000000 */
[----:B------:R-:W-:Y:S01]  /*8f00*/  BSSY B1, `(.L_x_393) ;  /* 0x00000fe000017945 */ /* 0x000fe20003800000 */
[----:B------:R-:W-:Y:S02]  /*8f10*/  SHF.R.U32.HI R61, RZ, 0x3, R156 ;  /* 0x00000003ff3d7819 */ /* 0x000fe4000001169c */
[-C--:B----4-:R-:W-:Y:S02]  /*8f20*/  ISETP.GE.AND P0, PT, R18, R3.reuse, PT ;  /* 0x000000031200720c */ /* 0x090fe40003f06270 */
[----:B------:R-:W-:-:S11]  /*8f30*/  ISETP.GE.AND P1, PT, R0, R3, PT ;  /* 0x000000030000720c */ /* 0x000fd60003f26270 */
[----:B---3--:R-:W-:Y:S05]  /*8f40*/  @P0 BRA `(.L_x_394) ;  /* 0x0000000c00e40947 */ /* 0x008fea0003800000 */
[----:B0-----:R-:W0:Y:S01]  /*8f50*/  S2R R30, SR_TID.X ;  /* 0x00000000001e7919 */ /* 0x001e220000002100 */
[----:B--2--5:R-:W-:Y:S02]  /*8f60*/  SHF.R.U32.HI R21, RZ, 0x8, R12 ;  /* 0x00000008ff157819 */ /* 0x024fe4000001160c */
[----:B------:R-:W-:Y:S02]  /*8f70*/  LOP3.LUT R0, R12, 0xff, RZ, 0xc0, !PT ;  /* 0x000000ff0c007812 */ /* 0x000fe400078ec0ff */
[----:B------:R-:W-:Y:S02]  /*8f80*/  LOP3.LUT R21, R21, 0xff, RZ, 0xc0, !PT ;  /* 0x000000ff15157812 */ /* 0x000fe400078ec0ff */
[----:B------:R-:W-:Y:S02]  /*8f90*/  SHF.R.U32.HI R29, RZ, 0x8, R13 ;  /* 0x00000008ff1d7819 */ /* 0x000fe4000001160d */
[----:B-1----:R-:W-:Y:S02]  /*8fa0*/  PRMT R37, R21, 0x7604, R0 ;  /* 0x0000760415257816 */ /* 0x002fe40000000000 */
[----:B------:R-:W-:-:S02]  /*8fb0*/  LOP3.LUT R28, R13, 0xff, RZ, 0xc0, !PT ;  /* 0x000000ff0d1c7812 */ /* 0x000fc400078ec0ff */
[----:B------:R-:W-:Y:S02]  /*8fc0*/  LOP3.LUT R29, R29, 0xff, RZ, 0xc0, !PT ;  /* 0x000000ff1d1d7812 */ /* 0x000fe400078ec0ff */
[----:B------:R-:W-:Y:S02]  /*8fd0*/  SHF.R.U32.HI R31, RZ, 0x8, R14 ;  /* 0x00000008ff1f7819 */ /* 0x000fe4000001160e */
[----:B------:R-:W-:Y:S02]  /*8fe0*/  PRMT R38, R29, 0x7604, R28 ;  /* 0x000076041d267816 */ /* 0x000fe4000000001c */
[----:B------:R-:W-:Y:S02]  /*8ff0*/  LOP3.LUT R31, R31, 0xff, RZ, 0xc0, !PT ;  /* 0x000000ff1f1f7812 */ /* 0x000fe400078ec0ff */
[----:B------:R-:W-:Y:S02]  /*9000*/  LOP3.LUT R28, R15, 0xff, RZ, 0xc0, !PT ;  /* 0x000000ff0f1c7812 */ /* 0x000fe400078ec0ff */
[----:B------:R-:W-:-:S02]  /*9010*/  SHF.R.U32.HI R42, RZ, 0x8, R5 ;  /* 0x00000008ff2a7819 */ /* 0x000fc40000011605 */
[----:B------:R-:W-:Y:S02]  /*9020*/  SHF.R.U32.HI R43, RZ, 0x8, R6 ;  /* 0x00000008ff2b7819 */ /* 0x000fe40000011606 */
[----:B------:R-:W-:Y:S02]  /*9030*/  SHF.R.U32.HI R47, RZ, 0x8, R7 ;  /* 0x00000008ff2f7819 */ /* 0x000fe40000011607 */
[----:B------:R-:W-:Y:S02]  /*9040*/  LOP3.LUT R42, R42, 0xff, RZ, 0xc0, !PT ;  /* 0x000000ff2a2a7812 */ /* 0x000fe400078ec0ff */
[----:B------:R-:W-:Y:S01]  /*9050*/  LOP3.LUT R44, R43, 0xff, RZ, 0xc0, !PT ;  /* 0x000000ff2b2c7812 */ /* 0x000fe200078ec0ff */
[----:B0-----:R-:W-:Y:S01]  /*9060*/  VIADD R33, R30, 0xffffff80 ;  /* 0xffffff801e217836 */ /* 0x001fe20000000000 */
[----:B------:R-:W-:Y:S02]  /*9070*/  LOP3.LUT R30, R14, 0xff, RZ, 0xc0, !PT ;  /* 0x000000ff0e1e7812 */ /* 0x000fe400078ec0ff */
[----:B------:R-:W-:-:S02]  /*9080*/  LOP3.LUT R46, R7, 0xff, RZ, 0xc0, !PT ;  /* 0x000000ff072e7812 */ /* 0x000fc400078ec0ff */
[----:B------:R-:W-:Y:S02]  /*9090*/  LEA.HI R32, R33, R33, RZ, 0x1 ;  /* 0x0000002121207211 */ /* 0x000fe400078f08ff */
[----:B------:R-:W-:Y:S02]  /*90a0*/  PRMT R41, R31, 0x7604, R30 ;  /* 0x000076041f297816 */ /* 0x000fe4000000001e */
[----:B------:R-:W-:Y:S02]  /*90b0*/  LOP3.LUT R32, R32, 0xfffffffe, RZ, 0xc0, !PT ;  /* 0xfffffffe20207812 */ /* 0x000fe400078ec0ff */
[----:B------:R-:W-:Y:S02]  /*90c0*/  SHF.R.U32.HI R31, RZ, 0x8, R15 ;  /* 0x00000008ff1f7819 */ /* 0x000fe4000001160f */
[----:B------:R-:W-:Y:S01]  /*90d0*/  LOP3.LUT R43, R47, 0xff, RZ, 0xc0, !PT ;  /* 0x000000ff2f2b7812 */ /* 0x000fe200078ec0ff */
[----:B------:R-:W-:Y:S01]  /*90e0*/  IMAD.IADD R32, R33, 0x1, -R32 ;  /* 0x0000000121207824 */ /* 0x000fe200078e0a20 */
[----:B------:R-:W-:-:S02]  /*90f0*/  LOP3.LUT R31, R31, 0xff, RZ, 0xc0, !PT ;  /* 0x000000ff1f1f7812 */ /* 0x000fc400078ec0ff */
[----:B------:R-:W-:Y:S02]  /*9100*/  PRMT R46, R43, 0x7604, R46 ;  /* 0x000076042b2e7816 */ /* 0x000fe4000000002e */
[----:B------:R-:W-:Y:S02]  /*9110*/  LEA.HI R0, R3, R32, RZ, 0x1c ;  /* 0x0000002003007211 */ /* 0x000fe400078fe0ff */
[----:B------:R-:W-:Y:S02]  /*9120*/  LOP3.LUT R32, R4, 0xff, RZ, 0xc0, !PT ;  /* 0x000000ff04207812 */ /* 0x000fe400078ec0ff */
[C---:B------:R-:W-:Y:S01]  /*9130*/  LEA.HI R21, R0.reuse, R0, RZ, 0x1 ;  /* 0x0000000000157211 */ /* 0x040fe200078f08ff */
[----:B------:R-:W-:Y:S01]  /*9140*/  IMAD.SHL.U32 R29, R0, 0x10, RZ ;  /* 0x00000010001d7824 */ /* 0x000fe200078e00ff */
[----:B------:R-:W-:Y:S02]  /*9150*/  SHF.R.U32.HI R0, RZ, 0x8, R4 ;  /* 0x00000008ff007819 */ /* 0x000fe40000011604 */
[----:B------:R-:W-:-:S02]  /*9160*/  SHF.R.S32.HI R21, RZ, 0x1, R21 ;  /* 0x00000001ff157819 */ /* 0x000fc40000011415 */
[----:B------:R-:W-:Y:S02]  /*9170*/  LOP3.LUT R29, R156, 0x10, R29, 0xf8, !PT ;  /* 0x000000109c1d7812 */ /* 0x000fe400078ef81d */
[----:B------:R-:W-:Y:S01]  /*9180*/  LOP3.LUT R33, R0, 0xff, RZ, 0xc0, !PT ;  /* 0x000000ff00217812 */ /* 0x000fe200078ec0ff */
[----:B------:R-:W-:Y:S01]  /*9190*/  IMAD R21, R21, 0x1800, R62 ;  /* 0x0000180015157824 */ /* 0x000fe200078e023e */
[----:B------:R-:W-:Y:S02]  /*91a0*/  LOP3.LUT R0, R29, R61, RZ, 0x3c, !PT ;  /* 0x0000003d1d007212 */ /* 0x000fe400078e3cff */
[----:B------:R-:W-:Y:S02]  /*91b0*/  PRMT R40, R31, 0x7604, R28 ;  /* 0x000076041f287816 */ /* 0x000fe4000000001c */
[----:B------:R-:W-:Y:S01]  /*91c0*/  IADD3 R0, R16, R21, R0 ;  /* 0x0000001510007210 */ /* 0x000fe20007ffe000 */
[----:B------:R-:W0:Y:S01]  /*91d0*/  LDS.128 R28, [R20+0xf000] ;  /* 0x00f00000141c7984 */ /* 0x000e220000000c00 */
[----:B------:R-:W-:-:S02]  /*91e0*/  PRMT R45, R33, 0x7604, R32 ;  /* 0x00007604212d7816 */ /* 0x000fc40000000020 */
[----:B------:R-:W-:Y:S01]  /*91f0*/  LOP3.LUT R21, R5, 0xff, RZ, 0xc0, !PT ;  /* 0x000000ff05157812 */ /* 0x000fe200078ec0ff */
[----:B------:R-:W1:Y:S01]  /*9200*/  LDS.128 R32, [R0+0xf000] ;  /* 0x00f0000000207984 */ /* 0x000e620000000c00 */
[----:B------:R-:W-:Y:S02]  /*9210*/  SHF.R.U32.HI R43, RZ, 0x10, R15 ;  /* 0x00000010ff2b7819 */ /* 0x000fe4000001160f */
[----:B------:R-:W-:Y:S02]  /*9220*/  PRMT R42, R42, 0x7604, R21 ;  /* 0x000076042a2a7816 */ /* 0x000fe40000000015 */
[----:B------:R-:W-:Y:S01]  /*9230*/  SHF.R.U32.HI R21, RZ, 0x10, R13 ;  /* 0x00000010ff157819 */ /* 0x000fe2000001160d */
[----:B------:R-:W-:Y:S01]  /*9240*/  IMAD.U32 R43, R43, 0x10000, RZ ;  /* 0x000100002b2b7824 */ /* 0x000fe200078e00ff */
[----:B------:R-:W-:Y:S02]  /*9250*/  LOP3.LUT R39, R6, 0xff, RZ, 0xc0, !PT ;  /* 0x000000ff06277812 */ /* 0x000fe400078ec0ff */
[----:B------:R-:W-:Y:S01]  /*9260*/  SHF.R.U32.HI R47, RZ, 0x10, R5 ;  /* 0x00000010ff2f7819 */ /* 0x000fe20000011605 */
[----:B------:R-:W-:Y:S01]  /*9270*/  IMAD.U32 R21, R21, 0x10000, RZ ;  /* 0x0001000015157824 */ /* 0x000fe200078e00ff */
[----:B------:R-:W-:-:S02]  /*9280*/  PRMT R49, R44, 0x7604, R39 ;  /* 0x000076042c317816 */ /* 0x000fc40000000027 */
[----:B------:R-:W-:Y:S02]  /*9290*/  SHF.L.U32 R47, R47, 0x10, RZ ;  /* 0x000000102f2f7819 */ /* 0x000fe400000006ff */
[----:B------:R-:W-:Y:S02]  /*92a0*/  LOP3.LUT R39, R38, 0xff0000, R21, 0xf8, !PT ;  /* 0x00ff000026277812 */ /* 0x000fe400078ef815 */
[----:B------:R-:W-:Y:S02]  /*92b0*/  LOP3.LUT R47, R42, 0xff0000, R47, 0xf8, !PT ;  /* 0x00ff00002a2f7812 */ /* 0x000fe400078ef82f */
[----:B------:R-:W-:Y:S02]  /*92c0*/  LOP3.LUT R43, R40, 0xff0000, R43, 0xf8, !PT ;  /* 0x00ff0000282b7812 */ /* 0x000fe400078ef82b */
[----:B------:R-:W-:Y:S02]  /*92d0*/  LOP3.LUT R21, R37, 0xff0000, R12, 0xf8, !PT ;  /* 0x00ff000025157812 */ /* 0x000fe400078ef80c */
[----:B------:R-:W-:-:S02]  /*92e0*/  LOP3.LUT R44, R39, 0xff000000, R13, 0xf8, !PT ;  /* 0xff000000272c7812 */ /* 0x000fc400078ef80d */
[----:B------:R-:W-:Y:S02]  /*92f0*/  SHF.R.U32.HI R51, RZ, 0x10, R7 ;  /* 0x00000010ff337819 */ /* 0x000fe40000011607 */
[----:B------:R-:W-:Y:S02]  /*9300*/  LOP3.LUT R41, R41, 0xff0000, R14, 0xf8, !PT ;  /* 0x00ff000029297812 */ /* 0x000fe400078ef80e */
[----:B------:R-:W-:Y:S01]  /*9310*/  LOP3.LUT R13, R45, 0xff0000, R4, 0xf8, !PT ;  /* 0x00ff00002d0d7812 */ /* 0x000fe200078ef804 */
[----:B------:R-:W-:Y:S01]  /*9320*/  IMAD.U32 R51, R51, 0x10000, RZ ;  /* 0x0001000033337824 */ /* 0x000fe200078e00ff */
[----:B------:R-:W-:Y:S02]  /*9330*/  LOP3.LUT R49, R49, 0xff0000, R6, 0xf8, !PT ;  /* 0x00ff000031317812 */ /* 0x000fe400078ef806 */
[----:B------:R-:W-:Y:S02]  /*9340*/  LOP3.LUT R48, R47, 0xff000000, R5, 0xf8, !PT ;  /* 0xff0000002f307812 */ /* 0x000fe400078ef805 */
[----:B------:R-:W-:-:S02]  /*9350*/  LOP3.LUT R21, R21, 0xff000000, R12, 0xf8, !PT ;  /* 0xff00000015157812 */ /* 0x000fc400078ef80c */
[----:B------:R-:W-:Y:S02]  /*9360*/  LOP3.LUT R45, R43, 0xff000000, R15, 0xf8, !PT ;  /* 0xff0000002b2d7812 */ /* 0x000fe400078ef80f */
[----:B------:R-:W-:Y:S02]  /*9370*/  LOP3.LUT R12, R41, 0xff000000, R14, 0xf8, !PT ;  /* 0xff000000290c7812 */ /* 0x000fe400078ef80e */
[----:B------:R-:W-:Y:S02]  /*9380*/  LOP3.LUT R15, R13, 0xff000000, R4, 0xf8, !PT ;  /* 0xff0000000d0f7812 */ /* 0x000fe400078ef804 */
[----:B------:R-:W-:Y:S02]  /*9390*/  LOP3.LUT R4, R49, 0xff000000, R6, 0xf8, !PT ;  /* 0xff00000031047812 */ /* 0x000fe400078ef806 */
[-C--:B0-----:R-:W-:Y:S02]  /*93a0*/  F2FP.F16.E4M3.UNPACK_B R14, R28.reuse ;  /* 0x0000001cff0e723e */ /* 0x081fe400020006ff */
[----:B------:R-:W-:-:S02]  /*93b0*/  F2FP.F16.E4M3.UNPACK_B R37, R28.H1 ;  /* 0x0000001cff25723e */ /* 0x000fc400030006ff */
[-C--:B------:R-:W-:Y:S02]  /*93c0*/  F2FP.F16.E4M3.UNPACK_B R38, R29.reuse ;  /* 0x0000001dff26723e */ /* 0x080fe400020006ff */
[----:B------:R-:W-:Y:S02]  /*93d0*/  F2FP.F16.E4M3.UNPACK_B R39, R29.H1 ;  /* 0x0000001dff27723e */ /* 0x000fe400030006ff */
[----:B------:R-:W-:Y:S01]  /*93e0*/  F2FP.F16.E4M3.UNPACK_B R49, R48 ;  /* 0x00000030ff31723e */ /* 0x000fe200020006ff */
[--C-:B------:R-:W-:Y:S01]  /*93f0*/  HADD2.F32 R13, -RZ, R38.reuse.H0_H0 ;  /* 0x20000026ff0d7230 */ /* 0x100fe20000004100 */
[----:B-1----:R-:W-:Y:S01]  /*9400*/  F2FP.F16.E4M3.UNPACK_B R28, R33 ;  /* 0x00000021ff1c723e */ /* 0x002fe200020006ff */
[----:B------:R-:W-:Y:S01]  /*9410*/  HADD2.F32 R38, -RZ, R38.H1_H1 ;  /* 0x30000026ff267230 */ /* 0x000fe20000004100 */
[----:B------:R-:W-:Y:S01]  /*9420*/  F2FP.F16.E4M3.UNPACK_B R29, R44 ;  /* 0x0000002cff1d723e */ /* 0x000fe200020006ff */
[--C-:B------:R-:W-:Y:S01]  /*9430*/  HADD2.F32 R50, -RZ, R49.reuse.H0_H0 ;  /* 0x20000031ff327230 */ /* 0x100fe20000004100 */
[----:B------:R-:W-:Y:S01]  /*9440*/  LOP3.LUT R51, R46, 0xff0000, R51, 0xf8, !PT ;  /* 0x00ff00002e337812 */ /* 0x000fe200078ef833 */
[--C-:B------:R-:W-:Y:S01]  /*9450*/  HADD2.F32 R6, -RZ, R28.reuse.H0_H0 ;  /* 0x2000001cff067230 */ /* 0x100fe20000004100 */
[-C--:B------:R-:W-:Y:S01]  /*9460*/  F2FP.F16.E4M3.UNPACK_B R40, R31.reuse ;  /* 0x0000001fff28723e */ /* 0x080fe200020006ff */
[----:B------:R-:W-:Y:S01]  /*9470*/  HADD2.F32 R49, -RZ, R49.H1_H1 ;  /* 0x30000031ff317230 */ /* 0x000fe20000004100 */
[----:B------:R-:W-:Y:S01]  /*9480*/  F2FP.F16.E4M3.UNPACK_B R46, R31.H1 ;  /* 0x0000001fff2e723e */ /* 0x000fe200030006ff */
[----:B------:R-:W-:Y:S01]  /*9490*/  HADD2.F32 R31, -RZ, R29.H0_H0 ;  /* 0x2000001dff1f7230 */ /* 0x000fe20000004100 */
[----:B------:R-:W-:Y:S01]  /*94a0*/  F2FP.F16.E4M3.UNPACK_B R41, R33.H1 ;  /* 0x00000021ff29723e */ /* 0x000fe200030006ff */
[----:B------:R-:W-:Y:S01]  /*94b0*/  HADD2.F32 R28, -RZ, R28.H1_H1 ;  /* 0x3000001cff1c7230 */ /* 0x000fe20000004100 */
[----:B------:R-:W-:-:S02]  /*94c0*/  F2FP.F16.E4M3.UNPACK_B R33, R32 ;  /* 0x00000020ff21723e */ /* 0x000fc400020006ff */
[----:B------:R-:W-:Y:S01]  /*94d0*/  F2FP.F16.E4M3.UNPACK_B R43, R32.H1 ;  /* 0x00000020ff2b723e */ /* 0x000fe200030006ff */
[----:B------:R-:W-:Y:S01]  /*94e0*/  FMUL.FTZ R32, R6, R50 ;  /* 0x0000003206207220 */ /* 0x000fe20000410000 */
[----:B------:R-:W-:Y:S01]  /*94f0*/  F2FP.F16.E4M3.UNPACK_B R42, R35 ;  /* 0x00000023ff2a723e */ /* 0x000fe200020006ff */
[----:B------:R-:W-:Y:S01]  /*9500*/  FMUL.FTZ R53, R28, R49 ;  /* 0x000000311c357220 */ /* 0x000fe20000410000 */
[----:B------:R-:W-:Y:S01]  /*9510*/  F2FP.F16.E4M3.UNPACK_B R47, R35.H1 ;  /* 0x00000023ff2f723e */ /* 0x000fe200030006ff */
[-C--:B------:R-:W-:Y:S01]  /*9520*/  FMUL.FTZ R35, R6, R31.reuse ;  /* 0x0000001f06237220 */ /* 0x080fe20000410000 */
[----:B------:R-:W-:Y:S01]  /*9530*/  F2FP.F16.E4M3.UNPACK_B R48, R48.H1 ;  /* 0x00000030ff30723e */ /* 0x000fe200030006ff */
[C---:B------:R-:W-:Y:S01]  /*9540*/  FFMA.FTZ R6, R13.reuse, R31, -R32 ;  /* 0x0000001f0d067223 */ /* 0x040fe20000010820 */
[----:B------:R-:W-:Y:S01]  /*9550*/  F2FP.F16.E4M3.UNPACK_B R44, R44.H1 ;  /* 0x0000002cff2c723e */ /* 0x000fe200030006ff */
[----:B------:R-:W-:Y:S01]  /*9560*/  FFMA.FTZ R13, R13, R50, R35 ;  /* 0x000000320d0d7223 */ /* 0x000fe20000010023 */
[----:B------:R-:W-:Y:S01]  /*9570*/  HADD2.F32 R31, -RZ, R29.H1_H1 ;  /* 0x3000001dff1f7230 */ /* 0x000fe20000004100 */
[----:B------:R-:W-:Y:S01]  /*9580*/  LOP3.LUT R51, R51, 0xff000000, R7, 0xf8, !PT ;  /* 0xff00000033337812 */ /* 0x000fe200078ef807 */
[----:B------:R-:W-:Y:S01]  /*9590*/  HADD2.F32 R50, -RZ, R48.H0_H0 ;  /* 0x20000030ff327230 */ /* 0x000fe20000004100 */
[----:B------:R-:W-:Y:S01]  /*95a0*/  F2FP.F16.E4M3.UNPACK_B R7, R34 ;  /* 0x00000022ff07723e */ /* 0x000fe200020006ff */
[----:B------:R-:W-:-:S02]  /*95b0*/  HADD2.F32 R29, -RZ, R41.H0_H0 ;  /* 0x20000029ff1d7230 */ /* 0x000fc40000004100 */
[----:B------:R-:W-:Y:S01]  /*95c0*/  FMUL.FTZ R28, R28, R31 ;  /* 0x0000001f1c1c7220 */ /* 0x000fe20000410000 */
[----:B------:R-:W-:Y:S01]  /*95d0*/  HADD2.F32 R35, -RZ, R44.H0_H0 ;  /* 0x2000002cff237230 */ /* 0x000fe20000004100 */
[----:B------:R-:W-:Y:S01]  /*95e0*/  F2FP.F16.E4M3.UNPACK_B R52, R51 ;  /* 0x00000033ff34723e */ /* 0x000fe200020006ff */
[----:B------:R-:W-:Y:S02]  /*95f0*/  HADD2.F32 R32, -RZ, R39.H0_H0 ;  /* 0x20000027ff207230 */ /* 0x000fe40000004100 */
[CC--:B------:R-:W-:Y:S01]  /*9600*/  FMUL.FTZ R55, R29.reuse, R50.reuse ;  /* 0x000000321d377220 */ /* 0x0c0fe20000410000 */
[----:B------:R-:W-:Y:S02]  /*9610*/  HADD2.F32 R41, -RZ, R41.H1_H1 ;  /* 0x30000029ff297230 */ /* 0x000fe40000004100 */
[----:B------:R-:W-:Y:S01]  /*9620*/  FMUL.FTZ R57, R29, R35 ;  /* 0x000000231d397220 */ /* 0x000fe20000410000 */
[----:B------:R-:W-:Y:S01]  /*9630*/  FFMA.FTZ R29, R38, R31, -R53 ;  /* 0x0000001f261d7223 */ /* 0x000fe20000010835 */
[----:B------:R-:W-:Y:S01]  /*9640*/  FFMA.FTZ R31, R32, R35, -R55 ;  /* 0x00000023201f7223 */ /* 0x000fe20000010837 */
[----:B------:R-:W-:Y:S01]  /*9650*/  FFMA.FTZ R28, R38, R49, R28 ;  /* 0x00000031261c7223 */ /* 0x000fe2000001001c */
[----:B------:R-:W-:Y:S01]  /*9660*/  FFMA.FTZ R32, R32, R50, R57 ;  /* 0x0000003220207223 */ /* 0x000fe20000010039 */
[----:B------:R-:W-:Y:S01]  /*9670*/  HADD2.F32 R50, -RZ, R48.H1_H1 ;  /* 0x30000030ff327230 */ /* 0x000fe20000004100 */
[----:B------:R-:W-:Y:S01]  /*9680*/  F2FP.F16.E4M3.UNPACK_B R48, R45 ;  /* 0x0000002dff30723e */ /* 0x000fe200020006ff */
[----:B------:R-:W-:Y:S01]  /*9690*/  HADD2.F32 R44, -RZ, R44.H1_H1 ;  /* 0x3000002cff2c7230 */ /* 0x000fe20000004100 */
[----:B------:R-:W-:Y:S01]  /*96a0*/  F2FP.F16.E4M3.UNPACK_B R34, R34.H1 ;  /* 0x00000022ff22723e */ /* 0x000fe200030006ff */
[----:B------:R-:W-:-:S02]  /*96b0*/  HADD2.F32 R53, -RZ, R52.H0_H0 ;  /* 0x20000034ff357230 */ /* 0x000fc40000004100 */
[C---:B------:R-:W-:Y:S01]  /*96c0*/  FMUL.FTZ R54, R41.reuse, R50 ;  /* 0x0000003229367220 */ /* 0x040fe20000410000 */
[----:B------:R-:W-:Y:S02]  /*96d0*/  HADD2.F32 R38, -RZ, R42.H0_H0 ;  /* 0x2000002aff267230 */ /* 0x000fe40000004100 */
[----:B------:R-:W-:Y:S01]  /*96e0*/  FMUL.FTZ R41, R41, R44 ;  /* 0x0000002c29297220 */ /* 0x000fe20000410000 */
[----:B------:R-:W-:Y:S01]  /*96f0*/  HADD2.F32 R49, -RZ, R48.H0_H0 ;  /* 0x20000030ff317230 */ /* 0x000fe20000004100 */
[----:B------:R-:W-:Y:S01]  /*9700*/  F2FP.F16.E4M3.UNPACK_B R5, R30 ;  /* 0x0000001eff05723e */ /* 0x000fe200020006ff */
[----:B------:R-:W-:Y:S02]  /*9710*/  HADD2.F32 R39, -RZ, R39.H1_H1 ;  /* 0x30000027ff277230 */ /* 0x000fe40000004100 */
[C---:B------:R-:W-:Y:S01]  /*9720*/  FMUL.FTZ R56, R38.reuse, R53 ;  /* 0x0000003526387220 */ /* 0x040fe20000410000 */
[----:B------:R-:W-:Y:S02]  /*9730*/  HADD2.F32 R35, -RZ, R40.H0_H0 ;  /* 0x20000028ff237230 */ /* 0x000fe40000004100 */
[----:B------:R-:W-:Y:S01]  /*9740*/  FMUL.FTZ R58, R38, R49 ;  /* 0x00000031263a7220 */ /* 0x000fe20000410000 */
[----:B------:R-:W-:-:S02]  /*9750*/  HADD2.F32 R42, -RZ, R42.H1_H1 ;  /* 0x3000002aff2a7230 */ /* 0x000fc40000004100 */
[C---:B------:R-:W-:Y:S01]  /*9760*/  FFMA.FTZ R38, R39.reuse, R44, -R54 ;  /* 0x0000002c27267223 */ /* 0x040fe20000010836 */
[----:B------:R-:W-:Y:S01]  /*9770*/  FFMA.FTZ R41, R39, R50, R41 ;  /* 0x0000003227297223 */ /* 0x000fe20000010029 */
[C---:B------:R-:W-:Y:S01]  /*9780*/  FFMA.FTZ R39, R35.reuse, R49, -R56 ;  /* 0x0000003123277223 */ /* 0x040fe20000010838 */
[----:B------:R-:W-:Y:S01]  /*9790*/  F2FP.F16.E4M3.UNPACK_B R54, R51.H1 ;  /* 0x00000033ff36723e */ /* 0x000fe200030006ff */
[----:B------:R-:W-:Y:S01]  /*97a0*/  HADD2.F32 R49, -RZ, R48.H1_H1 ;  /* 0x30000030ff317230 */ /* 0x000fe20000004100 */
[----:B------:R-:W-:Y:S01]  /*97b0*/  F2FP.F16.E4M3.UNPACK_B R48, R45.H1 ;  /* 0x0000002dff30723e */ /* 0x000fe200030006ff */
[----:B------:R-:W-:Y:S02]  /*97c0*/  HADD2.F32 R51, -RZ, R52.H1_H1 ;  /* 0x30000034ff337230 */ /* 0x000fe40000004100 */
[----:B------:R-:W-:Y:S01]  /*97d0*/  FFMA.FTZ R35, R35, R53, R58 ;  /* 0x0000003523237223 */ /* 0x000fe2000001003a */
[----:B------:R-:W-:Y:S02]  /*97e0*/  HADD2.F32 R52, -RZ, R54.H0_H0 ;  /* 0x20000036ff347230 */ /* 0x000fe40000004100 */
[----:B------:R-:W-:Y:S01]  /*97f0*/  FMUL.FTZ R56, R42, R49 ;  /* 0x000000312a387220 */ /* 0x000fe20000410000 */
[----:B------:R-:W-:-:S02]  /*9800*/  HADD2.F32 R44, -RZ, R47.H0_H0 ;  /* 0x2000002fff2c7230 */ /* 0x000fc40000004100 */
[----:B------:R-:W-:Y:S01]  /*9810*/  FMUL.FTZ R53, R42, R51 ;  /* 0x000000332a357220 */ /* 0x000fe20000410000 */
[----:B------:R-:W-:Y:S01]  /*9820*/  HADD2.F32 R50, -RZ, R48.H0_H0 ;  /* 0x20000030ff327230 */ /* 0x000fe20000004100 */
[----:B------:R-:W-:Y:S01]  /*9830*/  F2FP.F16.E4M3.UNPACK_B R30, R30.H1 ;  /* 0x0000001eff1e723e */ /* 0x000fe200030006ff */
[----:B------:R-:W-:Y:S02]  /*9840*/  HADD2.F32 R40, -RZ, R40.H1_H1 ;  /* 0x30000028ff287230 */ /* 0x000fe40000004100 */
[C---:B------:R-:W-:Y:S01]  /*9850*/  FMUL.FTZ R58, R44.reuse, R52 ;  /* 0x000000342c3a7220 */ /* 0x040fe20000410000 */
[--C-:B------:R-:W-:Y:S02]  /*9860*/  HADD2.F32 R45, -RZ, R46.reuse.H0_H0 ;  /* 0x2000002eff2d7230 */ /* 0x100fe40000004100 */
[-C--:B------:R-:W-:Y:S01]  /*9870*/  FMUL.FTZ R55, R44, R50.reuse ;  /* 0x000000322c377220 */ /* 0x080fe20000410000 */
[----:B------:R-:W-:Y:S02]  /*9880*/  HADD2.F32 R46, -RZ, R46.H1_H1 ;  /* 0x3000002eff2e7230 */ /* 0x000fe40000004100 */
[C---:B------:R-:W-:Y:S01]  /*9890*/  FFMA.FTZ R42, R40.reuse, R49, -R53 ;  /* 0x00000031282a7223 */ /* 0x040fe20000010835 */
[----:B------:R-:W-:Y:S01]  /*98a0*/  FFMA.FTZ R40, R40, R51, R56 ;  /* 0x0000003328287223 */ /* 0x000fe20000010038 */
[C---:B------:R-:W-:Y:S01]  /*98b0*/  FFMA.FTZ R44, R45.reuse, R50, -R58 ;  /* 0x000000322d2c7223 */ /* 0x040fe2000001083a */
[----:B------:R-:W-:Y:S01]  /*98c0*/  F2FP.F16.E4M3.UNPACK_B R53, R15.H1 ;  /* 0x0000000fff35723e */ /* 0x000fe200030006ff */
[----:B------:R-:W-:Y:S01]  /*98d0*/  FFMA.FTZ R45, R45, R52, R55 ;  /* 0x000000342d2d7223 */ /* 0x000fe20000010037 */
[----:B------:R-:W-:Y:S01]  /*98e0*/  F2FP.F16.E4M3.UNPACK_B R50, R21.H1 ;  /* 0x00000015ff32723e */ /* 0x000fe200030006ff */
[----:B------:R-:W-:Y:S01]  /*98f0*/  HADD2.F32 R51, -RZ, R48.H1_H1 ;  /* 0x30000030ff337230 */ /* 0x000fe20000004100 */
[----:B------:R-:W-:Y:S01]  /*9900*/  F2FP.SATFINITE.E4M3.F32.PACK_AB_MERGE_C R32, R41, R32, RZ ;  /* 0x000000202920723e */ /* 0x000fe200048070ff */
[----:B------:R-:W-:-:S02]  /*9910*/  HADD2.F32 R55, -RZ, R54.H1_H1 ;  /* 0x30000036ff377230 */ /* 0x000fc40000004100 */
[----:B------:R-:W-:Y:S01]  /*9920*/  HADD2.F32 R48, -RZ, R47.H1_H1 ;  /* 0x3000002fff307230 */ /* 0x000fe20000004100 */
[----:B------:R-:W-:Y:S01]  /*9930*/  F2FP.SATFINITE.E4M3.F32.PACK_AB_MERGE_C R13, R28, R13, R32 ;  /* 0x0000000d1c0d723e */ /* 0x000fe20004807020 */
[----:B------:R-:W-:Y:S02]  /*9940*/  HADD2.F32 R54, -RZ, R53.H0_H0 ;  /* 0x20000035ff367230 */ /* 0x000fe40000004100 */
[----:B------:R-:W-:Y:S02]  /*9950*/  HADD2.F32 R47, -RZ, R43.H0_H0 ;  /* 0x2000002bff2f7230 */ /* 0x000fe40000004100 */
[C---:B------:R-:W-:Y:S01]  /*9960*/  FMUL.FTZ R59, R48.reuse, R55 ;  /* 0x00000037303b7220 */ /* 0x040fe20000410000 */
[----:B------:R-:W-:Y:S02]  /*9970*/  HADD2.F32 R52, -RZ, R50.H0_H0 ;  /* 0x20000032ff347230 */ /* 0x000fe40000004100 */
[----:B------:R-:W-:Y:S01]  /*9980*/  FMUL.FTZ R56, R48, R51 ;  /* 0x0000003330387220 */ /* 0x000fe20000410000 */
[----:B------:R-:W-:-:S02]  /*9990*/  HADD2.F32 R49, -RZ, R37.H0_H0 ;  /* 0x20000025ff317230 */ /* 0x000fc40000004100 */
[C---:B------:R-:W-:Y:S01]  /*99a0*/  FMUL.FTZ R48, R47.reuse, R54 ;  /* 0x000000362f307220 */ /* 0x040fe20000410000 */
[----:B------:R-:W-:Y:S02]  /*99b0*/  HADD2.F32 R43, -RZ, R43.H1_H1 ;  /* 0x3000002bff2b7230 */ /* 0x000fe40000004100 */
[-C--:B------:R-:W-:Y:S01]  /*99c0*/  FMUL.FTZ R57, R47, R52.reuse ;  /* 0x000000342f397220 */ /* 0x080fe20000410000 */
[C---:B------:R-:W-:Y:S01]  /*99d0*/  FFMA.FTZ R47, R46.reuse, R51, -R59 ;  /* 0x000000332e2f7223 */ /* 0x040fe2000001083b */
[----:B------:R-:W-:Y:S01]  /*99e0*/  FFMA.FTZ R46, R46, R55, R56 ;  /* 0x000000372e2e7223 */ /* 0x000fe20000010038 */
[----:B------:R-:W-:Y:S02]  /*99f0*/  HADD2.F32 R56, -RZ, R53.H1_H1 ;  /* 0x30000035ff387230 */ /* 0x000fe40000004100 */
[----:B------:R-:W-:Y:S01]  /*9a00*/  FFMA.FTZ R48, R49, R52, -R48 ;  /* 0x0000003431307223 */ /* 0x000fe20000010830 */
[----:B------:R-:W-:Y:S01]  /*9a10*/  HADD2.F32 R52, -RZ, R50.H1_H1 ;  /* 0x30000032ff347230 */ /* 0x000fe20000004100 */
[----:B------:R-:W-:Y:S01]  /*9a20*/  F2FP.F16.E4M3.UNPACK_B R51, R15 ;  /* 0x0000000fff33723e */ /* 0x000fe200020006ff */
[----:B------:R-:W-:Y:S01]  /*9a30*/  HADD2.F32 R37, -RZ, R37.H1_H1 ;  /* 0x30000025ff257230 */ /* 0x000fe20000004100 */
[----:B------:R-:W-:Y:S01]  /*9a40*/  F2FP.F16.E4M3.UNPACK_B R50, R21 ;  /* 0x00000015ff32723e */ /* 0x000fe200020006ff */
[----:B------:R-:W-:Y:S01]  /*9a50*/  FMUL.FTZ R58, R43, R56 ;  /* 0x000000382b3a7220 */ /* 0x000fe20000410000 */
[----:B------:R-:W-:Y:S01]  /*9a60*/  FFMA.FTZ R49, R49, R54, R57 ;  /* 0x0000003631317223 */ /* 0x000fe20000010039 */
[----:B------:R-:W-:Y:S01]  /*9a70*/  FMUL.FTZ R43, R43, R52 ;  /* 0x000000342b2b7220 */ /* 0x000fe20000410000 */
[----:B------:R-:W-:-:S02]  /*9a80*/  HADD2.F32 R54, -RZ, R51.H0_H0 ;  /* 0x20000033ff367230 */ /* 0x000fc40000004100 */
[C---:B------:R-:W-:Y:S01]  /*9a90*/  FFMA.FTZ R55, R37.reuse, R52, -R58 ;  /* 0x0000003425377223 */ /* 0x040fe2000001083a */
[----:B------:R-:W-:Y:S02]  /*9aa0*/  HADD2.F32 R21, -RZ, R33.H0_H0 ;  /* 0x20000021ff157230 */ /* 0x000fe40000004100 */
[----:B------:R-:W-:Y:S01]  /*9ab0*/  FFMA.FTZ R60, R37, R56, R43 ;  /* 0x00000038253c7223 */ /* 0x000fe2000001002b */
[----:B------:R-:W-:Y:S01]  /*9ac0*/  HADD2.F32 R52, -RZ, R50.H0_H0 ;  /* 0x20000032ff347230 */ /* 0x000fe20000004100 */
[----:B------:R-:W-:Y:S01]  /*9ad0*/  F2FP.F16.E4M3.UNPACK_B R37, R4.H1 ;  /* 0x00000004ff25723e */ /* 0x000fe200030006ff */
[----:B------:R-:W-:Y:S02]  /*9ae0*/  HADD2.F32 R51, -RZ, R51.H1_H1 ;  /* 0x30000033ff337230 */ /* 0x000fe40000004100 */
[C---:B------:R-:W-:Y:S01]  /*9af0*/  FMUL.FTZ R56, R21.reuse, R54 ;  /* 0x0000003615387220 */ /* 0x040fe20000410000 */
[----:B------:R-:W-:Y:S02]  /*9b00*/  HADD2.F32 R33, -RZ, R33.H1_H1 ;  /* 0x30000021ff217230 */ /* 0x000fe40000004100 */
[----:B------:R-:W-:Y:S01]  /*9b10*/  FMUL.FTZ R58, R21, R52 ;  /* 0x00000034153a7220 */ /* 0x000fe20000410000 */
[----:B------:R-:W-:Y:S01]  /*9b20*/  HADD2.F32 R15, -RZ, R14.H0_H0 ;  /* 0x2000000eff0f7230 */ /* 0x000fe20000004100 */
[----:B------:R-:W-:Y:S01]  /*9b30*/  F2FP.F16.E4M3.UNPACK_B R21, R12.H1 ;  /* 0x0000000cff15723e */ /* 0x000fe200030006ff */
[----:B------:R-:W-:-:S02]  /*9b40*/  HADD2.F32 R50, -RZ, R50.H1_H1 ;  /* 0x30000032ff327230 */ /* 0x000fc40000004100 */
[-C--:B------:R-:W-:Y:S01]  /*9b50*/  FMUL.FTZ R43, R33, R51.reuse ;  /* 0x00000033212b7220 */ /* 0x080fe20000410000 */
[----:B------:R-:W-:Y:S02]  /*9b60*/  HADD2.F32 R14, -RZ, R14.H1_H1 ;  /* 0x3000000eff0e7230 */ /* 0x000fe40000004100 */
[C---:B------:R-:W-:Y:S01]  /*9b70*/  FFMA.FTZ R56, R15.reuse, R52, -R56 ;  /* 0x000000340f387223 */ /* 0x040fe20000010838 */
[----:B------:R-:W-:Y:S01]  /*9b80*/  FFMA.FTZ R58, R15, R54, R58 ;  /* 0x000000360f3a7223 */ /* 0x000fe2000001003a */
[-C--:B------:R-:W-:Y:S01]  /*9b90*/  FMUL.FTZ R52, R33, R50.reuse ;  /* 0x0000003221347220 */ /* 0x080fe20000410000 */
[----:B------:R-:W-:Y:S02]  /*9ba0*/  HADD2.F32 R15, -RZ, R34.H0_H0 ;  /* 0x20000022ff0f7230 */ /* 0x000fe40000004100 */
[C---:B------:R-:W-:Y:S01]  /*9bb0*/  FFMA.FTZ R53, R14.reuse, R50, -R43 ;  /* 0x000000320e357223 */ /* 0x040fe2000001082b */
[----:B------:R-:W-:Y:S02]  /*9bc0*/  HADD2.F32 R43, -RZ, R37.H0_H0 ;  /* 0x20000025ff2b7230 */ /* 0x000fe40000004100 */
[----:B------:R-:W-:Y:S01]  /*9bd0*/  FFMA.FTZ R51, R14, R51, R52 ;  /* 0x000000330e337223 */ /* 0x000fe20000010034 */
[----:B------:R-:W-:Y:S01]  /*9be0*/  HADD2.F32 R33, -RZ, R21.H0_H0 ;  /* 0x20000015ff217230 */ /* 0x000fe20000004100 */
[----:B------:R-:W-:Y:S01]  /*9bf0*/  F2FP.F16.E4M3.UNPACK_B R12, R12 ;  /* 0x0000000cff0c723e */ /* 0x000fe200020006ff */
[----:B------:R-:W-:-:S02]  /*9c00*/  HADD2.F32 R14, -RZ, R30.H0_H0 ;  /* 0x2000001eff0e7230 */ /* 0x000fc40000004100 */
[C---:B------:R-:W-:Y:S01]  /*9c10*/  FMUL.FTZ R57, R15.reuse, R43 ;  /* 0x0000002b0f397220 */ /* 0x040fe20000410000 */
[----:B------:R-:W-:Y:S02]  /*9c20*/  HADD2.F32 R37, -RZ, R37.H1_H1 ;  /* 0x30000025ff257230 */ /* 0x000fe40000004100 */
[-C--:B------:R-:W-:Y:S01]  /*9c30*/  FMUL.FTZ R15, R15, R33.reuse ;  /* 0x000000210f0f7220 */ /* 0x080fe20000410000 */
[----:B------:R-:W-:Y:S02]  /*9c40*/  HADD2.F32 R34, -RZ, R34.H1_H1 ;  /* 0x30000022ff227230 */ /* 0x000fe40000004100 */
[----:B------:R-:W-:Y:S01]  /*9c50*/  FFMA.FTZ R57, R14, R33, -R57 ;  /* 0x000000210e397223 */ /* 0x000fe20000010839 */
[----:B------:R-:W-:Y:S01]  /*9c60*/  HADD2.F32 R21, -RZ, R21.H1_H1 ;  /* 0x30000015ff157230 */ /* 0x000fe20000004100 */
[----:B------:R-:W-:Y:S01]  /*9c70*/  F2FP.F16.E4M3.UNPACK_B R4, R4 ;  /* 0x00000004ff04723e */ /* 0x000fe200020006ff */
[----:B------:R-:W-:Y:S02]  /*9c80*/  HADD2.F32 R30, -RZ, R30.H1_H1 ;  /* 0x3000001eff1e7230 */ /* 0x000fe40000004100 */
[----:B------:R-:W-:Y:S01]  /*9c90*/  FMUL.FTZ R33, R34, R37 ;  /* 0x0000002522217220 */ /* 0x000fe20000410000 */
[----:B------:R-:W-:Y:S01]  /*9ca0*/  FFMA.FTZ R43, R14, R43, R15 ;  /* 0x0000002b0e2b7223 */ /* 0x000fe2000001000f */
[----:B------:R-:W-:Y:S01]  /*9cb0*/  FMUL.FTZ R34, R34, R21 ;  /* 0x0000001522227220 */ /* 0x000fe20000410000 */
[----:B------:R-:W-:-:S02]  /*9cc0*/  HADD2.F32 R15, -RZ, R12.H0_H0 ;  /* 0x2000000cff0f7230 */ /* 0x000fc40000004100 */
[C---:B------:R-:W-:Y:S01]  /*9cd0*/  FFMA.FTZ R50, R30.reuse, R21, -R33 ;  /* 0x000000151e327223 */ /* 0x040fe20000010821 */
[----:B------:R-:W-:Y:S02]  /*9ce0*/  HADD2.F32 R14, -RZ, R12.H1_H1 ;  /* 0x3000000cff0e7230 */ /* 0x000fe40000004100 */
[----:B------:R-:W-:Y:S01]  /*9cf0*/  FFMA.FTZ R52, R30, R37, R34 ;  /* 0x000000251e347223 */ /* 0x000fe20000010022 */
[--C-:B------:R-:W-:Y:S02]  /*9d00*/  HADD2.F32 R12, -RZ, R7.reuse.H0_H0 ;  /* 0x20000007ff0c7230 */ /* 0x100fe40000004100 */
[--C-:B------:R-:W-:Y:S01]  /*9d10*/  HADD2.F32 R30, -RZ, R4.reuse.H1_H1 ;  /* 0x30000004ff1e7230 */ /* 0x100fe20000004100 */
[----:B------:R-:W-:Y:S01]  /*9d20*/  F2FP.SATFINITE.E4M3.F32.PACK_AB_MERGE_C R50, R50, R57, RZ ;  /* 0x000000393232723e */ /* 0x000fe200048070ff */
[----:B------:R-:W-:Y:S01]  /*9d30*/  HADD2.F32 R7, -RZ, R7.H1_H1 ;  /* 0x30000007ff077230 */ /* 0x000fe20000004100 */
[----:B------:R-:W-:Y:S01]  /*9d40*/  F2FP.SATFINITE.E4M3.F32.PACK_AB_MERGE_C R43, R52, R43, RZ ;  /* 0x0000002b342b723e */ /* 0x000fe200048070ff */
[----:B------:R-:W-:-:S02]  /*9d50*/  HADD2.F32 R21, -RZ, R4.H0_H0 ;  /* 0x20000004ff157230 */ /* 0x000fc40000004100 */
[--C-:B------:R-:W-:Y:S02]  /*9d60*/  HADD2.F32 R4, -RZ, R5.reuse.H0_H0 ;  /* 0x20000005ff047230 */ /* 0x100fe40000004100 */
[C---:B------:R-:W-:Y:S01]  /*9d70*/  FMUL.FTZ R34, R7.reuse, R30 ;  /* 0x0000001e07227220 */ /* 0x040fe20000410000 */
[----:B------:R-:W-:Y:S02]  /*9d80*/  HADD2.F32 R5, -RZ, R5.H1_H1 ;  /* 0x30000005ff057230 */ /* 0x000fe40000004100 */
[C---:B------:R-:W-:Y:S01]  /*9d90*/  FMUL.FTZ R33, R12.reuse, R21 ;  /* 0x000000150c217220 */ /* 0x040fe20000410000 */
[-C--:B------:R-:W-:Y:S01]  /*9da0*/  FMUL.FTZ R7, R7, R14.reuse ;  /* 0x0000000e07077220 */ /* 0x080fe20000410000 */
[-C--:B------:R-:W-:Y:S01]  /*9db0*/  FMUL.FTZ R12, R12, R15.reuse ;  /* 0x0000000f0c0c7220 */ /* 0x080fe20000410000 */
[C---:B------:R-:W-:Y:S02]  /*9dc0*/  FFMA.FTZ R34, R5.reuse, R14, -R34 ;  /* 0x0000000e05227223 */ /* 0x040fe40000010822 */
[----:B------:R-:W-:Y:S01]  /*9dd0*/  FFMA.FTZ R14, R5, R30, R7 ;  /* 0x0000001e050e7223 */ /* 0x000fe20000010007 */
[C---:B------:R-:W-:Y:S01]  /*9de0*/  FFMA.FTZ R33, R4.reuse, R15, -R33 ;  /* 0x0000000f04217223 */ /* 0x040fe20000010821 */
[----:B------:R-:W-:Y:S01]  /*9df0*/  FFMA.FTZ R21, R4, R21, R12 ;  /* 0x0000001504157223 */ /* 0x000fe2000001000c */
[----:B------:R-:W-:-:S02]  /*9e00*/  F2FP.SATFINITE.E4M3.F32.PACK_AB_MERGE_C R5, R38, R31, RZ ;  /* 0x0000001f2605723e */ /* 0x000fc400048070ff */
[----:B------:R-:W-:Y:S02]  /*9e10*/  F2FP.SATFINITE.E4M3.F32.PACK_AB_MERGE_C R7, R47, R44, RZ ;  /* 0x0000002c2f07723e */ /* 0x000fe400048070ff */
[----:B------:R-:W-:Y:S02]  /*9e20*/  F2FP.SATFINITE.E4M3.F32.PACK_AB_MERGE_C R4, R55, R48, RZ ;  /* 0x000000303704723e */ /* 0x000fe400048070ff */
[----:B------:R-:W-:Y:S02]  /*9e30*/  F2FP.SATFINITE.E4M3.F32.PACK_AB_MERGE_C R15, R46, R45, RZ ;  /* 0x0000002d2e0f723e */ /* 0x000fe400048070ff */
[----:B------:R-:W-:Y:S02]  /*9e40*/  F2FP.SATFINITE.E4M3.F32.PACK_AB_MERGE_C R12, R60, R49, RZ ;  /* 0x000000313c0c723e */ /* 0x000fe400048070ff */
[----:B------:R-:W-:Y:S02]  /*9e50*/  F2FP.SATFINITE.E4M3.F32.PACK_AB_MERGE_C R5, R29, R6, R5 ;  /* 0x000000061d05723e */ /* 0x000fe40004807005 */
[----:B------:R-:W-:-:S02]  /*9e60*/  F2FP.SATFINITE.E4M3.F32.PACK_AB_MERGE_C R7, R42, R39, R7 ;  /* 0x000000272a07723e */ /* 0x000fc40004807007 */
[----:B------:R-:W-:Y:S02]  /*9e70*/  F2FP.SATFINITE.E4M3.F32.PACK_AB_MERGE_C R4, R53, R56, R4 ;  /* 0x000000383504723e */ /* 0x000fe40004807004 */
[----:B------:R-:W-:Y:S02]  /*9e80*/  F2FP.SATFINITE.E4M3.F32.PACK_AB_MERGE_C R6, R34, R33, R50 ;  /* 0x000000212206723e */ /* 0x000fe40004807032 */
[----:B------:R-:W-:Y:S02]  /*9e90*/  F2FP.SATFINITE.E4M3.F32.PACK_AB_MERGE_C R15, R40, R35, R15 ;  /* 0x00000023280f723e */ /* 0x000fe4000480700f */
[----:B------:R-:W-:Y:S01]  /*9ea0*/  F2FP.SATFINITE.E4M3.F32.PACK_AB_MERGE_C R12, R51, R58, R12 ;  /* 0x0000003a330c723e */ /* 0x000fe2000480700c */
[----:B------:R3:W-:Y:S01]  /*9eb0*/  STS.128 [R20+0xf000], R4 ;  /* 0x00f0000414007388 */ /* 0x0007e20000000c00 */
[----:B------:R-:W-:-:S05]  /*9ec0*/  F2FP.SATFINITE.E4M3.F32.PACK_AB_MERGE_C R14, R14, R21, R43 ;  /* 0x000000150e0e723e */ /* 0x000fca000480702b */
[----:B------:R3:W-:Y:S02]  /*9ed0*/  STS.128 [R0+0xf000], R12 ;  /* 0x00f0000c00007388 */ /* 0x0007e40000000c00 */
.L_x_394:
[----:B------:R-:W-:Y:S05]  /*9ee0*/  BSYNC B1 ;  /* 0x0000000000017941 */ /* 0x000fea0003800000 */
.L_x_393:
[----:B------:R-:W-:Y:S05]  /*9ef0*/  @P1 BRA `(.L_x_383) ;  /* 0x0000000c00f81947 */ /* 0x000fea0003800000 */
[----:B--2---:R-:W2:Y:S04]  /*9f00*/  LDL R21, [R1+0x48] ;  /* 0x0000480001157983 */ /* 0x004ea80000100800 */
[----:B------:R-:W4:Y:S01]  /*9f10*/  LDL R49, [R1+0x54] ;  /* 0x0000540001317983 */ /* 0x000f220000100800 */
[----:B---3-5:R-:W-:Y:S02]  /*9f20*/  SHF.R.U32.HI R0, RZ, 0x8, R24 ;  /* 0x00000008ff007819 */ /* 0x028fe40000011618 */
[----:B------:R-:W-:Y:S02]  /*9f30*/  LOP3.LUT R5, R24, 0xff, RZ, 0xc0, !PT ;  /* 0x000000ff18057812 */ /* 0x000fe400078ec0ff */
[----:B------:R-:W-:Y:S02]  /*9f40*/  LOP3.LUT R0, R0, 0xff, RZ, 0xc0, !PT ;  /* 0x000000ff00007812 */ /* 0x000fe400078ec0ff */
[----:B------:R-:W-:-:S02]  /*9f50*/  SHF.R.U32.HI R14, RZ, 0x8, R25 ;  /* 0x00000008ff0e7819 */ /* 0x000fc40000011619 */
[----:B------:R-:W-:Y:S02]  /*9f60*/  PRMT R20, R0, 0x7604, R5 ;  /* 0x0000760400147816 */ /* 0x000fe40000000005 */
[----:B------:R-:W-:Y:S02]  /*9f70*/  LOP3.LUT R7, R25, 0xff, RZ, 0xc0, !PT ;  /* 0x000000ff19077812 */ /* 0x000fe400078ec0ff */
[----:B------:R-:W-:Y:S02]  /*9f80*/  SHF.R.U32.HI R6, RZ, 0x8, R27 ;  /* 0x00000008ff067819 */ /* 0x000fe4000001161b */
[----:B------:R-:W-:Y:S02]  /*9f90*/  LOP3.LUT R0, R14, 0xff, RZ, 0xc0, !PT ;  /* 0x000000ff0e007812 */ /* 0x000fe400078ec0ff */
[----:B------:R-:W-:Y:S02]  /*9fa0*/  LOP3.LUT R13, R27, 0xff, RZ, 0xc0, !PT ;  /* 0x000000ff1b0d7812 */ /* 0x000fe400078ec0ff */
[----:B------:R-:W-:-:S02]  /*9fb0*/  LOP3.LUT R6, R6, 0xff, RZ, 0xc0, !PT ;  /* 0x000000ff06067812 */ /* 0x000fc400078ec0ff */
[----:B0-----:R-:W-:Y:S02]  /*9fc0*/  PRMT R28, R0, 0x7604, R7 ;  /* 0x00007604001c7816 */ /* 0x001fe40000000007 */
[----:B------:R-:W-:Y:S02]  /*9fd0*/  SHF.R.U32.HI R12, RZ, 0x8, R8 ;  /* 0x00000008ff0c7819 */ /* 0x000fe40000011608 */
[----:B------:R-:W-:Y:S02]  /*9fe0*/  PRMT R32, R6, 0x7604, R13 ;  /* 0x0000760406207816 */ /* 0x000fe4000000000d */
[----:B------:R-:W-:Y:S02]  /*9ff0*/  LOP3.LUT R15, R8, 0xff, RZ, 0xc0, !PT ;  /* 0x000000ff080f7812 */ /* 0x000fe400078ec0ff */
[----:B------:R-:W-:Y:S02]  /*a000*/  LOP3.LUT R12, R12, 0xff, RZ, 0xc0, !PT ;  /* 0x000000ff0c0c7812 */ /* 0x000fe400078ec0ff */
[----:B------:R-:W-:-:S02]  /*a010*/  SHF.R.U32.HI R13, RZ, 0x8, R10 ;  /* 0x00000008ff0d7819 */ /* 0x000fc4000001160a */
[----:B------:R-:W-:Y:S02]  /*a020*/  PRMT R33, R12, 0x7604, R15 ;  /* 0x000076040c217816 */ /* 0x000fe4000000000f */
[----:B------:R-:W-:Y:S02]  /*a030*/  LOP3.LUT R14, R13, 0xff, RZ, 0xc0, !PT ;  /* 0x000000ff0d0e7812 */ /* 0x000fe400078ec0ff */
[----:B------:R-:W-:Y:S02]  /*a040*/  SHF.R.U32.HI R12, RZ, 0x8, R9 ;  /* 0x00000008ff0c7819 */ /* 0x000fe40000011609 */
[----:B------:R-:W-:Y:S02]  /*a050*/  SHF.R.U32.HI R4, RZ, 0x8, R26 ;  /* 0x00000008ff047819 */ /* 0x000fe4000001161a */
[----:B------:R-:W-:Y:S02]  /*a060*/  LOP3.LUT R15, R9, 0xff, RZ, 0xc0, !PT ;  /* 0x000000ff090f7812 */ /* 0x000fe400078ec0ff */
[----:B------:R-:W-:-:S02]  /*a070*/  LOP3.LUT R12, R12, 0xff, RZ, 0xc0, !PT ;  /* 0x000000ff0c0c7812 */ /* 0x000fc400078ec0ff */
[----:B------:R-:W-:Y:S02]  /*a080*/  LOP3.LUT R5, R26, 0xff, RZ, 0xc0, !PT ;  /* 0x000000ff1a057812 */ /* 0x000fe400078ec0ff */
[----:B------:R-:W-:Y:S02]  /*a090*/  LOP3.LUT R4, R4, 0xff, RZ, 0xc0, !PT ;  /* 0x000000ff04047812 */ /* 0x000fe400078ec0ff */
[----:B------:R-:W-:Y:S02]  /*a0a0*/  PRMT R35, R12, 0x7604, R15 ;  /* 0x000076040c237816 */ /* 0x000fe4000000000f */
[----:B------:R-:W-:Y:S02]  /*a0b0*/  PRMT R30, R4, 0x7604, R5 ;  /* 0x00007604041e7816 */ /* 0x000fe40000000005 */
[----:B------:R-:W-:Y:S02]  /*a0c0*/  SHF.R.U32.HI R29, RZ, 0x8, R11 ;  /* 0x00000008ff1d7819 */ /* 0x000fe4000001160b */
[----:B------:R-:W-:-:S02]  /*a0d0*/  LOP3.LUT R34, R11, 0xff, RZ, 0xc0, !PT ;  /* 0x000000ff0b227812 */ /* 0x000fc400078ec0ff */
[----:B------:R-:W-:-:S04]  /*a0e0*/  SHF.R.U32.HI R31, RZ, 0x10, R27 ;  /* 0x00000010ff1f7819 */ /* 0x000fc8000001161b */
[----:B------:R-:W-:-:S04]  /*a0f0*/  LOP3.LUT R31, R31, 0xff, RZ, 0xc0, !PT ;  /* 0x000000ff1f1f7812 */ /* 0x000fc800078ec0ff */
[----:B------:R-:W-:Y:S02]  /*a100*/  PRMT R31, R31, 0x7054, R32 ;  /* 0x000070541f1f7816 */ /* 0x000fe40000000020 */
[----:B------:R-:W-:-:S04]  /*a110*/  SHF.R.U32.HI R32, RZ, 0x10, R11 ;  /* 0x00000010ff207819 */ /* 0x000fc8000001160b */
[----:B------:R-:W-:Y:S02]  /*a120*/  LOP3.LUT R32, R32, 0xff, RZ, 0xc0, !PT ;  /* 0x000000ff20207812 */ /* 0x000fe400078ec0ff */
[----:B--2---:R-:W-:Y:S02]  /*a130*/  LEA.HI R3, R3, R21, RZ, 0x1c ;  /* 0x0000001503037211 */ /* 0x004fe400078fe0ff */
[----:B------:R-:W-:Y:S02]  /*a140*/  LOP3.LUT R21, R10, 0xff, RZ, 0xc0, !PT ;  /* 0x000000ff0a157812 */ /* 0x000fe400078ec0ff */
[C---:B------:R-:W-:Y:S01]  /*a150*/  LEA.HI R0, R3.reuse, R3, RZ, 0x1 ;  /* 0x0000000303007211 */ /* 0x040fe200078f08ff */
[----:B------:R-:W-:Y:S01]  /*a160*/  IMAD.SHL.U32 R3, R3, 0x10, RZ ;  /* 0x0000001003037824 */ /* 0x000fe200078e00ff */
[----:B-1----:R-:W-:Y:S01]  /*a170*/  PRMT R37, R14, 0x7604, R21 ;  /* 0x000076040e257816 */ /* 0x002fe20000000015 */
[----:B----4-:R-:W-:Y:S01]  /*a180*/  LDS.128 R4, [R49+0xf000] ;  /* 0x00f0000031047984 */ /* 0x010fe20000000c00 */
[----:B------:R-:W-:-:S02]  /*a190*/  SHF.R.S32.HI R0, RZ, 0x1, R0 ;  /* 0x00000001ff007819 */ /* 0x000fc40000011400 */
[----:B------:R-:W-:Y:S02]  /*a1a0*/  LOP3.LUT R3, R156, 0x10, R3, 0xf8, !PT ;  /* 0x000000109c037812 */ /* 0x000fe400078ef803 */
[----:B------:R-:W-:Y:S01]  /*a1b0*/  SHF.R.U32.HI R21, RZ, 0x10, R25 ;  /* 0x00000010ff157819 */ /* 0x000fe20000011619 */
[----:B------:R-:W-:Y:S01]  /*a1c0*/  IMAD R13, R0, 0x1800, R62 ;  /* 0x00001800000d7824 */ /* 0x000fe200078e023e */
[----:B------:R-:W-:Y:S02]  /*a1d0*/  LOP3.LUT R0, R3, R61, RZ, 0x3c, !PT ;  /* 0x0000003d03007212 */ /* 0x000fe400078e3cff */
[----:B------:R-:W-:Y:S02]  /*a1e0*/  LOP3.LUT R3, R29, 0xff, RZ, 0xc0, !PT ;  /* 0x000000ff1d037812 */ /* 0x000fe400078ec0ff */
[----:B------:R-:W-:Y:S02]  /*a1f0*/  IADD3 R0, R16, R13, R0 ;  /* 0x0000000d10007210 */ /* 0x000fe40007ffe000 */
[----:B------:R-:W-:-:S02]  /*a200*/  PRMT R41, R3, 0x7604, R34 ;  /* 0x0000760403297816 */ /* 0x000fc40000000022 */
[----:B------:R-:W-:Y:S01]  /*a210*/  SHF.R.U32.HI R3, RZ, 0x10, R24 ;  /* 0x00000010ff037819 */ /* 0x000fe20000011618 */
[----:B------:R-:W0:Y:S01]  /*a220*/  LDS.128 R12, [R0+0xf000] ;  /* 0x00f00000000c7984 */ /* 0x000e220000000c00 */
[----:B------:R-:W-:Y:S02]  /*a230*/  SHF.R.U32.HI R29, RZ, 0x10, R26 ;  /* 0x00000010ff1d7819 */ /* 0x000fe4000001161a */
[----:B------:R-:W-:Y:S02]  /*a240*/  LOP3.LUT R3, R3, 0xff, RZ, 0xc0, !PT ;  /* 0x000000ff03037812 */ /* 0x000fe400078ec0ff */
[----:B------:R-:W-:Y:S02]  /*a250*/  LOP3.LUT R21, R21, 0xff, RZ, 0xc0, !PT ;  /* 0x000000ff15157812 */ /* 0x000fe400078ec0ff */
[----:B------:R-:W-:Y:S02]  /*a260*/  LOP3.LUT R29, R29, 0xff, RZ, 0xc0, !PT ;  /* 0x000000ff1d1d7812 */ /* 0x000fe400078ec0ff */
[----:B------:R-:W-:-:S02]  /*a270*/  PRMT R3, R3, 0x7054, R20 ;  /* 0x0000705403037816 */ /* 0x000fc40000000014 */
[----:B------:R-:W-:Y:S02]  /*a280*/  PRMT R21, R21, 0x7054, R28 ;  /* 0x0000705415157816 */ /* 0x000fe4000000001c */
[----:B------:R-:W-:Y:S02]  /*a290*/  SHF.R.U32.HI R20, RZ, 0x10, R8 ;  /* 0x00000010ff147819 */ /* 0x000fe40000011608 */
[----:B------:R-:W-:Y:S02]  /*a2a0*/  SHF.R.U32.HI R28, RZ, 0x10, R9 ;  /* 0x00000010ff1c7819 */ /* 0x000fe40000011609 */
[----:B------:R-:W-:Y:S02]  /*a2b0*/  PRMT R29, R29, 0x7054, R30 ;  /* 0x000070541d1d7816 */ /* 0x000fe4000000001e */
[----:B------:R-:W-:Y:S02]  /*a2c0*/  SHF.R.U32.HI R30, RZ, 0x10, R10 ;  /* 0x00000010ff1e7819 */ /* 0x000fe4000001160a */
[----:B------:R-:W-:-:S02]  /*a2d0*/  LOP3.LUT R20, R20, 0xff, RZ, 0xc0, !PT ;  /* 0x000000ff14147812 */ /* 0x000fc400078ec0ff */
[----:B------:R-:W-:Y:S02]  /*a2e0*/  LOP3.LUT R28, R28, 0xff, RZ, 0xc0, !PT ;  /* 0x000000ff1c1c7812 */ /* 0x000fe400078ec0ff */
[----:B------:R-:W-:Y:S02]  /*a2f0*/  LOP3.LUT R30, R30, 0xff, RZ, 0xc0, !PT ;  /* 0x000000ff1e1e7812 */ /* 0x000fe400078ec0ff */
[----:B------:R-:W-:Y:S02]  /*a300*/  PRMT R33, R20, 0x7054, R33 ;  /* 0x0000705414217816 */ /* 0x000fe40000000021 */
[----:B------:R-:W-:Y:S02]  /*a310*/  PRMT R35, R28, 0x7054, R35 ;  /* 0x000070541c237816 */ /* 0x000fe40000000023 */
[----:B------:R-:W-:Y:S02]  /*a320*/  LOP3.LUT R28, R21, 0xff000000, R25, 0xf8, !PT ;  /* 0xff000000151c7812 */ /* 0x000fe400078ef819 */
[----:B------:R-:W-:-:S02]  /*a330*/  PRMT R39, R30, 0x7054, R37 ;  /* 0x000070541e277816 */ /* 0x000fc40000000025 */
[----:B------:R-:W-:Y:S02]  /*a340*/  LOP3.LUT R21, R33, 0xff000000, R8, 0xf8, !PT ;  /* 0xff00000021157812 */ /* 0x000fe400078ef808 */
[----:B------:R-:W-:Y:S02]  /*a350*/  LOP3.LUT R33, R35, 0xff000000, R9, 0xf8, !PT ;  /* 0xff00000023217812 */ /* 0x000fe400078ef809 */
[----:B------:R-:W-:Y:S02]  /*a360*/  LOP3.LUT R8, R39, 0xff000000, R10, 0xf8, !PT ;  /* 0xff00000027087812 */ /* 0x000fe400078ef80a */
[----:B------:R-:W-:Y:S02]  /*a370*/  F2FP.F16.E4M3.UNPACK_B R39, R33 ;  /* 0x00000021ff27723e */ /* 0x000fe400020006ff */
[----:B0-----:R-:W-:Y:S02]  /*a380*/  F2FP.F16.E4M3.UNPACK_B R25, R13 ;  /* 0x0000000dff19723e */ /* 0x001fe400020006ff */
[----:B------:R-:W-:Y:S01]  /*a390*/  PRMT R41, R32, 0x7054, R41 ;  /* 0x0000705420297816 */ /* 0x000fe20000000029 */
[--C-:B------:R-:W-:Y:S01]  /*a3a0*/  HADD2.F32 R42, -RZ, R39.reuse.H0_H0 ;  /* 0x20000027ff2a7230 */ /* 0x100fe20000004100 */
[----:B------:R-:W-:Y:S01]  /*a3b0*/  LOP3.LUT R20, R3, 0xff000000, R24, 0xf8, !PT ;  /* 0xff00000003147812 */ /* 0x000fe200078ef818 */
[----:B------:R-:W-:Y:S01]  /*a3c0*/  HADD2.F32 R39, -RZ, R39.H1_H1 ;  /* 0x30000027ff277230 */ /* 0x000fe20000004100 */
[----:B------:R-:W-:-:S02]  /*a3d0*/  F2FP.F16.E4M3.UNPACK_B R32, R28 ;  /* 0x0000001cff20723e */ /* 0x000fc400020006ff */
[-C--:B------:R-:W-:Y:S02]  /*a3e0*/  F2FP.F16.E4M3.UNPACK_B R10, R5.reuse ;  /* 0x00000005ff0a723e */ /* 0x080fe400020006ff */
[----:B------:R-:W-:Y:S01]  /*a3f0*/  F2FP.F16.E4M3.UNPACK_B R24, R5.H1 ;  /* 0x00000005ff18723e */ /* 0x000fe200030006ff */
[--C-:B------:R-:W-:Y:S01]  /*a400*/  HADD2.F32 R5, -RZ, R25.reuse.H0_H0 ;  /* 0x20000019ff057230 */ /* 0x100fe20000004100 */
[----:B------:R-:W-:Y:S01]  /*a410*/  LOP3.LUT R37, R31, 0xff000000, R27, 0xf8, !PT ;  /* 0xff0000001f257812 */ /* 0x000fe200078ef81b */
[----:B------:R-:W-:Y:S01]  /*a420*/  HADD2.F32 R40, -RZ, R32.H0_H0 ;  /* 0x20000020ff287230 */ /* 0x000fe20000004100 */
[-C--:B------:R-:W-:Y:S01]  /*a430*/  F2FP.F16.E4M3.UNPACK_B R27, R12.reuse ;  /* 0x0000000cff1b723e */ /* 0x080fe200020006ff */
[----:B------:R-:W-:Y:S01]  /*a440*/  HADD2.F32 R9, -RZ, R10.H0_H0 ;  /* 0x2000000aff097230 */ /* 0x000fe20000004100 */
[----:B------:R-:W-:Y:S01]  /*a450*/  F2FP.F16.E4M3.UNPACK_B R34, R12.H1 ;  /* 0x0000000cff22723e */ /* 0x000fe200030006ff */
[----:B------:R-:W-:Y:S01]  /*a460*/  FMUL.FTZ R12, R5, R42 ;  /* 0x0000002a050c7220 */ /* 0x000fe20000410000 */
[----:B------:R-:W-:Y:S01]  /*a470*/  LOP3.LUT R3, R29, 0xff000000, R26, 0xf8, !PT ;  /* 0xff0000001d037812 */ /* 0x000fe200078ef81a */
[----:B------:R-:W-:Y:S01]  /*a480*/  HADD2.F32 R25, -RZ, R25.H1_H1 ;  /* 0x30000019ff197230 */ /* 0x000fe20000004100 */
[----:B------:R-:W-:Y:S01]  /*a490*/  F2FP.F16.E4M3.UNPACK_B R26, R13.H1 ;  /* 0x0000000dff1a723e */ /* 0x000fe200030006ff */
[-C--:B------:R-:W-:Y:S01]  /*a4a0*/  FMUL.FTZ R13, R5, R40.reuse ;  /* 0x00000028050d7220 */ /* 0x080fe20000410000 */
[C---:B------:R-:W-:Y:S01]  /*a4b0*/  FFMA.FTZ R5, R9.reuse, R40, -R12 ;  /* 0x0000002809057223 */ /* 0x040fe2000001080c */
[----:B------:R-:W-:Y:S01]  /*a4c0*/  F2FP.F16.E4M3.UNPACK_B R40, R33.H1 ;  /* 0x00000021ff28723e */ /* 0x000fe200030006ff */
[----:B------:R-:W-:Y:S01]  /*a4d0*/  HADD2.F32 R32, -RZ, R32.H1_H1 ;  /* 0x30000020ff207230 */ /* 0x000fe20000004100 */
[----:B------:R-:W-:Y:S01]  /*a4e0*/  F2FP.F16.E4M3.UNPACK_B R28, R28.H1 ;  /* 0x0000001cff1c723e */ /* 0x000fe200030006ff */
[----:B------:R-:W-:Y:S01]  /*a4f0*/  FFMA.FTZ R9, R9, R42, R13 ;  /* 0x0000002a09097223 */ /* 0x000fe2000001000d */
[----:B------:R-:W-:Y:S01]  /*a500*/  HADD2.F32 R12, -RZ, R26.H0_H0 ;  /* 0x2000001aff0c7230 */ /* 0x000fe20000004100 */
[----:B------:R-:W-:Y:S01]  /*a510*/  LOP3.LUT R43, R41, 0xff000000, R11, 0xf8, !PT ;  /* 0xff000000292b7812 */ /* 0x000fe200078ef80b */
[----:B------:R-:W-:-:S02]  /*a520*/  HADD2.F32 R33, -RZ, R40.H0_H0 ;  /* 0x20000028ff217230 */ /* 0x000fc40000004100 */
[C---:B------:R-:W-:Y:S01]  /*a530*/  FMUL.FTZ R41, R25.reuse, R39 ;  /* 0x0000002719297220 */ /* 0x040fe20000410000 */
[----:B------:R-:W-:Y:S01]  /*a540*/  HADD2.F32 R13, -RZ, R28.H0_H0 ;  /* 0x2000001cff0d7230 */ /* 0x000fe20000004100 */
[-C--:B------:R-:W-:Y:S01]  /*a550*/  F2FP.F16.E4M3.UNPACK_B R31, R15.reuse ;  /* 0x0000000fff1f723e */ /* 0x080fe200020006ff */
[----:B------:R-:W-:Y:S01]  /*a560*/  HADD2.F32 R10, -RZ, R10.H1_H1 ;  /* 0x3000000aff0a7230 */ /* 0x000fe20000004100 */
[----:B------:R-:W-:Y:S01]  /*a570*/  F2FP.F16.E4M3.UNPACK_B R38, R15.H1 ;  /* 0x0000000fff26723e */ /* 0x000fe200030006ff */
[-C--:B------:R-:W-:Y:S01]  /*a580*/  FMUL.FTZ R42, R25, R32.reuse ;  /* 0x00000020192a7220 */ /* 0x080fe20000410000 */
[----:B------:R-:W-:Y:S02]  /*a590*/  HADD2.F32 R15, -RZ, R24.H0_H0 ;  /* 0x20000018ff0f7230 */ /* 0x000fe40000004100 */
[C---:B------:R-:W-:Y:S01]  /*a5a0*/  FMUL.FTZ R44, R12.reuse, R33 ;  /* 0x000000210c2c7220 */ /* 0x040fe20000410000 */
[----:B------:R-:W-:Y:S01]  /*a5b0*/  FMUL.FTZ R46, R12, R13 ;  /* 0x0000000d0c2e7220 */ /* 0x000fe20000410000 */
[C---:B------:R-:W-:Y:S01]  /*a5c0*/  FFMA.FTZ R12, R10.reuse, R32, -R41 ;  /* 0x000000200a0c7223 */ /* 0x040fe20000010829 */
[----:B------:R-:W-:Y:S01]  /*a5d0*/  FFMA.FTZ R10, R10, R39, R42 ;  /* 0x000000270a0a7223 */ /* 0x000fe2000001002a */
[----:B------:R-:W-:Y:S01]  /*a5e0*/  F2FP.F16.E4M3.UNPACK_B R42, R43 ;  /* 0x0000002bff2a723e */ /* 0x000fe200020006ff */
[C---:B------:R-:W-:Y:S01]  /*a5f0*/  FFMA.FTZ R13, R15.reuse, R13, -R44 ;  /* 0x0000000d0f0d7223 */ /* 0x040fe2000001082c */
[----:B------:R-:W-:Y:S01]  /*a600*/  F2FP.F16.E4M3.UNPACK_B R32, R37 ;  /* 0x00000025ff20723e */ /* 0x000fe200020006ff */
[----:B------:R-:W-:Y:S01]  /*a610*/  FFMA.FTZ R15, R15, R33, R46 ;  /* 0x000000210f0f7223 */ /* 0x000fe2000001002e */
[----:B------:R-:W-:Y:S01]  /*a620*/  HADD2.F32 R41, -RZ, R40.H1_H1 ;  /* 0x30000028ff297230 */ /* 0x000fe20000004100 */
[----:B------:R-:W-:Y:S01]  /*a630*/  F2FP.F16.E4M3.UNPACK_B R30, R7 ;  /* 0x00000007ff1e723e */ /* 0x000fe200020006ff */
[----:B------:R-:W-:Y:S01]  /*a640*/  HADD2.F32 R26, -RZ, R26.H1_H1 ;  /* 0x3000001aff1a7230 */ /* 0x000fe20000004100 */
[----:B------:R-:W-:Y:S01]  /*a650*/  F2FP.F16.E4M3.UNPACK_B R37, R37.H1 ;  /* 0x00000025ff25723e */ /* 0x000fe200030006ff */
[----:B------:R-:W-:Y:S01]  /*a660*/  HADD2.F32 R33, -RZ, R28.H1_H1 ;  /* 0x3000001cff217230 */ /* 0x000fe20000004100 */
[----:B------:R-:W-:Y:S01]  /*a670*/  F2FP.F16.E4M3.UNPACK_B R35, R7.H1 ;  /* 0x00000007ff23723e */ /* 0x000fe200030006ff */
[----:B------:R-:W-:-:S02]  /*a680*/  HADD2.F32 R28, -RZ, R24.H1_H1 ;  /* 0x30000018ff1c7230 */ /* 0x000fc40000004100 */
[C---:B------:R-:W-:Y:S01]  /*a690*/  FMUL.FTZ R45, R26.reuse, R41 ;  /* 0x000000291a2d7220 */ /* 0x040fe20000410000 */
[----:B------:R-:W-:Y:S02]  /*a6a0*/  HADD2.F32 R40, -RZ, R42.H0_H0 ;  /* 0x2000002aff287230 */ /* 0x000fe40000004100 */
[----:B------:R-:W-:Y:S01]  /*a6b0*/  FMUL.FTZ R26, R26, R33 ;  /* 0x000000211a1a7220 */ /* 0x000fe20000410000 */
[----:B------:R-:W-:Y:S01]  /*a6c0*/  HADD2.F32 R24, -RZ, R31.H0_H0 ;  /* 0x2000001fff187230 */ /* 0x000fe20000004100 */
[-C--:B------:R-:W-:Y:S01]  /*a6d0*/  F2FP.F16.E4M3.UNPACK_B R29, R4.reuse.H1 ;  /* 0x00000004ff1d723e */ /* 0x080fe200030006ff */
[----:B------:R-:W-:Y:S01]  /*a6e0*/  HADD2.F32 R39, -RZ, R32.H0_H0 ;  /* 0x20000020ff277230 */ /* 0x000fe20000004100 */
[----:B------:R-:W-:Y:S01]  /*a6f0*/  F2FP.F16.E4M3.UNPACK_B R11, R4 ;  /* 0x00000004ff0b723e */ /* 0x000fe200020006ff */
[----:B------:R-:W-:Y:S02]  /*a700*/  HADD2.F32 R25, -RZ, R30.H0_H0 ;  /* 0x2000001eff197230 */ /* 0x000fe40000004100 */
[----:B------:R-:W-:Y:S01]  /*a710*/  FMUL.FTZ R44, R24, R40 ;  /* 0x00000028182c7220 */ /* 0x000fe20000410000 */
[----:B------:R-:W-:-:S02]  /*a720*/  HADD2.F32 R42, -RZ, R42.H1_H1 ;  /* 0x3000002aff2a7230 */ /* 0x000fc40000004100 */
[----:B------:R-:W-:Y:S01]  /*a730*/  FMUL.FTZ R47, R24, R39 ;  /* 0x00000027182f7220 */ /* 0x000fe20000410000 */
[C---:B------:R-:W-:Y:S01]  /*a740*/  FFMA.FTZ R24, R28.reuse, R33, -R45 ;  /* 0x000000211c187223 */ /* 0x040fe2000001082d */
[----:B------:R-:W-:Y:S01]  /*a750*/  FFMA.FTZ R28, R28, R41, R26 ;  /* 0x000000291c1c7223 */ /* 0x000fe2000001001a */
[----:B------:R-:W-:Y:S01]  /*a760*/  F2FP.F16.E4M3.UNPACK_B R41, R43.H1 ;  /* 0x0000002bff29723e */ /* 0x000fe200030006ff */
[C---:B------:R-:W-:Y:S01]  /*a770*/  FFMA.FTZ R26, R25.reuse, R39, -R44 ;  /* 0x00000027191a7223 */ /* 0x040fe2000001082c */
[----:B------:R-:W-:Y:S02]  /*a780*/  HADD2.F32 R39, -RZ, R32.H1_H1 ;  /* 0x30000020ff277230 */ /* 0x000fe40000004100 */
[----:B------:R-:W-:Y:S01]  /*a790*/  FFMA.FTZ R25, R25, R40, R47 ;  /* 0x0000002819197223 */ /* 0x000fe2000001002f */
[----:B------:R-:W-:Y:S01]  /*a7a0*/  HADD2.F32 R32, -RZ, R38.H0_H0 ;  /* 0x20000026ff207230 */ /* 0x000fe20000004100 */
[-C--:B------:R-:W-:Y:S01]  /*a7b0*/  F2FP.F16.E4M3.UNPACK_B R4, R6.reuse ;  /* 0x00000006ff04723e */ /* 0x080fe200020006ff */
[----:B------:R-:W-:Y:S01]  /*a7c0*/  HADD2.F32 R43, -RZ, R41.H0_H0 ;  /* 0x20000029ff2b7230 */ /* 0x000fe20000004100 */
[----:B------:R-:W-:Y:S01]  /*a7d0*/  F2FP.F16.E4M3.UNPACK_B R7, R6.H1 ;  /* 0x00000006ff07723e */ /* 0x000fe200030006ff */
[----:B------:R-:W-:Y:S01]  /*a7e0*/  HADD2.F32 R40, -RZ, R37.H0_H0 ;  /* 0x20000025ff287230 */ /* 0x000fe20000004100 */
[----:B------:R-:W-:Y:S01]  /*a7f0*/  F2FP.F16.E4M3.UNPACK_B R6, R14 ;  /* 0x0000000eff06723e */ /* 0x000fe200020006ff */
[----:B------:R-:W-:-:S02]  /*a800*/  HADD2.F32 R31, -RZ, R31.H1_H1 ;  /* 0x3000001fff1f7230 */ /* 0x000fc40000004100 */
[C---:B------:R-:W-:Y:S01]  /*a810*/  FMUL.FTZ R44, R32.reuse, R43 ;  /* 0x0000002b202c7220 */ /* 0x040fe20000410000 */
[----:B------:R-:W-:Y:S02]  /*a820*/  HADD2.F32 R33, -RZ, R35.H0_H0 ;  /* 0x20000023ff217230 */ /* 0x000fe40000004100 */
[----:B------:R-:W-:Y:S01]  /*a830*/  FMUL.FTZ R46, R32, R40 ;  /* 0x00000028202e7220 */ /* 0x000fe20000410000 */
[----:B------:R-:W-:Y:S02]  /*a840*/  HADD2.F32 R30, -RZ, R30.H1_H1 ;  /* 0x3000001eff1e7230 */ /* 0x000fe40000004100 */
[C---:B------:R-:W-:Y:S01]  /*a850*/  FMUL.FTZ R45, R31.reuse, R42 ;  /* 0x0000002a1f2d7220 */ /* 0x040fe20000410000 */
[----:B------:R-:W-:Y:S01]  /*a860*/  FMUL.FTZ R47, R31, R39 ;  /* 0x000000271f2f7220 */ /* 0x000fe20000410000 */
[C---:B------:R-:W-:Y:S01]  /*a870*/  FFMA.FTZ R32, R33.reuse, R40, -R44 ;  /* 0x0000002821207223 */ /* 0x040fe2000001082c */
[----:B------:R-:W-:Y:S01]  /*a880*/  FFMA.FTZ R33, R33, R43, R46 ;  /* 0x0000002b21217223 */ /* 0x000fe2000001002e */
[----:B------:R-:W-:Y:S01]  /*a890*/  F2FP.F16.E4M3.UNPACK_B R43, R21.H1 ;  /* 0x00000015ff2b723e */ /* 0x000fe200030006ff */
[C---:B------:R-:W-:Y:S01]  /*a8a0*/  FFMA.FTZ R31, R30.reuse, R39, -R45 ;  /* 0x000000271e1f7223 */ /* 0x040fe2000001082d */
[----:B------:R-:W-:Y:S01]  /*a8b0*/  F2FP.F16.E4M3.UNPACK_B R40, R20.H1 ;  /* 0x00000014ff28723e */ /* 0x000fe200030006ff */
[----:B------:R-:W-:Y:S01]  /*a8c0*/  FFMA.FTZ R30, R30, R42, R47 ;  /* 0x0000002a1e1e7223 */ /* 0x000fe2000001002f */
[----:B------:R-:W-:Y:S01]  /*a8d0*/  HADD2.F32 R42, -RZ, R37.H1_H1 ;  /* 0x30000025ff2a7230 */ /* 0x000fe20000004100 */
[----:B------:R-:W-:Y:S01]  /*a8e0*/  F2FP.F16.E4M3.UNPACK_B R14, R14.H1 ;  /* 0x0000000eff0e723e */ /* 0x000fe200030006ff */
[----:B------:R-:W-:Y:S01]  /*a8f0*/  HADD2.F32 R46, -RZ, R41.H1_H1 ;  /* 0x30000029ff2e7230 */ /* 0x000fe20000004100 */
[----:B------:R-:W-:Y:S01]  /*a900*/  F2FP.SATFINITE.E4M3.F32.PACK_AB_MERGE_C R13, R24, R13, RZ ;  /* 0x0000000d180d723e */ /* 0x000fe200048070ff */
[----:B------:R-:W-:Y:S01]  /*a910*/  HADD2.F32 R39, -RZ, R38.H1_H1 ;  /* 0x30000026ff277230 */ /* 0x000fe20000004100 */
[----:B------:R-:W-:Y:S01]  /*a920*/  F2FP.SATFINITE.E4M3.F32.PACK_AB_MERGE_C R15, R28, R15, RZ ;  /* 0x0000000f1c0f723e */ /* 0x000fe200048070ff */
[----:B------:R-:W-:Y:S01]  /*a930*/  HADD2.F32 R44, -RZ, R43.H0_H0 ;  /* 0x2000002bff2c7230 */ /* 0x000fe20000004100 */
[----:B------:R-:W-:Y:S01]  /*a940*/  F2FP.SATFINITE.E4M3.F32.PACK_AB_MERGE_C R5, R12, R5, R13 ;  /* 0x000000050c05723e */ /* 0x000fe2000480700d */
[----:B------:R-:W-:-:S02]  /*a950*/  HADD2.F32 R38, -RZ, R34.H0_H0 ;  /* 0x20000022ff267230 */ /* 0x000fc40000004100 */
[C---:B------:R-:W-:Y:S01]  /*a960*/  FMUL.FTZ R50, R39.reuse, R46 ;  /* 0x0000002e27327220 */ /* 0x040fe20000410000 */
[----:B------:R-:W-:Y:S02]  /*a970*/  HADD2.F32 R41, -RZ, R40.H0_H0 ;  /* 0x20000028ff297230 */ /* 0x000fe40000004100 */
[----:B------:R-:W-:Y:S01]  /*a980*/  FMUL.FTZ R45, R39, R42 ;  /* 0x0000002a272d7220 */ /* 0x000fe20000410000 */
[----:B------:R-:W-:Y:S02]  /*a990*/  HADD2.F32 R37, -RZ, R35.H1_H1 ;  /* 0x30000023ff257230 */ /* 0x000fe40000004100 */
[C---:B------:R-:W-:Y:S01]  /*a9a0*/  FMUL.FTZ R48, R38.reuse, R44 ;  /* 0x0000002c26307220 */ /* 0x040fe20000410000 */
[----:B------:R-:W-:Y:S02]  /*a9b0*/  HADD2.F32 R35, -RZ, R29.H0_H0 ;  /* 0x2000001dff237230 */ /* 0x000fe40000004100 */
[----:B------:R-:W-:Y:S01]  /*a9c0*/  FMUL.FTZ R39, R38, R41 ;  /* 0x0000002926277220 */ /* 0x000fe20000410000 */
[----:B------:R-:W-:-:S02]  /*a9d0*/  HADD2.F32 R43, -RZ, R43.H1_H1 ;  /* 0x3000002bff2b7230 */ /* 0x000fc40000004100 */
[----:B------:R-:W-:Y:S01]  /*a9e0*/  FFMA.FTZ R47, R37, R42, -R50 ;  /* 0x0000002a252f7223 */ /* 0x000fe20000010832 */
[----:B------:R-:W-:Y:S02]  /*a9f0*/  HADD2.F32 R34, -RZ, R34.H1_H1 ;  /* 0x30000022ff227230 */ /* 0x000fe40000004100 */
[C---:B------:R-:W-:Y:S01]  /*aa00*/  FFMA.FTZ R48, R35.reuse, R41, -R48 ;  /* 0x0000002923307223 */ /* 0x040fe20000010830 */
[----:B------:R-:W-:Y:S02]  /*aa10*/  HADD2.F32 R40, -RZ, R40.H1_H1 ;  /* 0x30000028ff287230 */ /* 0x000fe40000004100 */
[----:B------:R-:W-:Y:S01]  /*aa20*/  FFMA.FTZ R44, R35, R44, R39 ;  /* 0x0000002c232c7223 */ /* 0x000fe20000010027 */
[----:B------:R-:W-:Y:S01]  /*aa30*/  FFMA.FTZ R52, R37, R46, R45 ;  /* 0x0000002e25347223 */ /* 0x000fe2000001002d */
[----:B------:R-:W-:Y:S01]  /*aa40*/  F2FP.F16.E4M3.UNPACK_B R35, R20 ;  /* 0x00000014ff23723e */ /* 0x000fe200020006ff */
[----:B------:R-:W-:Y:S01]  /*aa50*/  HADD2.F32 R29, -RZ, R29.H1_H1 ;  /* 0x3000001dff1d7230 */ /* 0x000fe20000004100 */
[----:B------:R-:W-:Y:S01]  /*aa60*/  F2FP.F16.E4M3.UNPACK_B R37, R21 ;  /* 0x00000015ff25723e */ /* 0x000fe200020006ff */
[C---:B------:R-:W-:Y:S01]  /*aa70*/  FMUL.FTZ R20, R34.reuse, R43 ;  /* 0x0000002b22147220 */ /* 0x040fe20000410000 */
[----:B------:R-:W-:Y:S01]  /*aa80*/  FMUL.FTZ R34, R34, R40 ;  /* 0x0000002822227220 */ /* 0x000fe20000410000 */
[----:B------:R-:W-:Y:S01]  /*aa90*/  HADD2.F32 R21, -RZ, R27.H0_H0 ;  /* 0x2000001bff157230 */ /* 0x000fe20000004100 */
[----:B------:R-:W-:Y:S01]  /*aaa0*/  F2FP.SATFINITE.E4M3.F32.PACK_AB_MERGE_C R9, R10, R9, R15 ;  /* 0x000000090a09723e */ /* 0x000fe2000480700f */
[----:B------:R-:W-:-:S02]  /*aab0*/  HADD2.F32 R38, -RZ, R37.H0_H0 ;  /* 0x20000025ff267230 */ /* 0x000fc40000004100 */
[C---:B------:R-:W-:Y:S01]  /*aac0*/  FFMA.FTZ R41, R29.reuse, R40, -R20 ;  /* 0x000000281d297223 */ /* 0x040fe20000010814 */
[----:B------:R-:W-:Y:S01]  /*aad0*/  FFMA.FTZ R43, R29, R43, R34 ;  /* 0x0000002b1d2b7223 */ /* 0x000fe20000010022 */
[----:B------:R-:W-:Y:S02]  /*aae0*/  HADD2.F32 R29, -RZ, R35.H0_H0 ;  /* 0x20000023ff1d7230 */ /* 0x000fe40000004100 */
        /* <DEDUP_REMOVED lines=8> */
[----:B------:R-:W-:Y:S02]  /*ab70*/  HADD2.F32 R11, -RZ, R11.H1_H1 ;  /* 0x3000000bff0b7230 */ /* 0x000fe40000004100 */
[C---:B------:R-:W-:Y:S01]  /*ab80*/  FMUL.FTZ R42, R27.reuse, R40 ;  /* 0x000000281b2a7220 */ /* 0x040fe20000410000 */
[----:B------:R-:W-:Y:S01]  /*ab90*/  F2FP.F16.E4M3.UNPACK_B R29, R8.H1 ;  /* 0x00000008ff1d723e */ /* 0x000fe200030006ff */
[-C--:B------:R-:W-:Y:S01]  /*aba0*/  FMUL.FTZ R27, R27, R34.reuse ;  /* 0x000000221b1b7220 */ /* 0x080fe20000410000 */
[----:B------:R-:W-:Y:S01]  /*abb0*/  F2FP.F16.E4M3.UNPACK_B R21, R3.H1 ;  /* 0x00000003ff15723e */ /* 0x000fe200030006ff */
[----:B------:R-:W-:Y:S01]  /*abc0*/  FFMA.FTZ R42, R11, R34, -R42 ;  /* 0x000000220b2a7223 */ /* 0x000fe2000001082a */
[----:B------:R-:W-:-:S02]  /*abd0*/  HADD2.F32 R20, -RZ, R14.H0_H0 ;  /* 0x2000000eff147230 */ /* 0x000fc40000004100 */
[----:B------:R-:W-:Y:S01]  /*abe0*/  FFMA.FTZ R35, R11, R40, R27 ;  /* 0x000000280b237223 */ /* 0x000fe2000001001b */
[----:B------:R-:W-:Y:S01]  /*abf0*/  HADD2.F32 R34, -RZ, R29.H0_H0 ;  /* 0x2000001dff227230 */ /* 0x000fe20000004100 */
[----:B------:R-:W-:Y:S01]  /*ac00*/  F2FP.F16.E4M3.UNPACK_B R3, R3 ;  /* 0x00000003ff03723e */ /* 0x000fe200020006ff */
[--C-:B------:R-:W-:Y:S02]  /*ac10*/  HADD2.F32 R27, -RZ, R21.reuse.H0_H0 ;  /* 0x20000015ff1b7230 */ /* 0x100fe40000004100 */
[----:B------:R-:W-:Y:S02]  /*ac20*/  HADD2.F32 R21, -RZ, R21.H1_H1 ;  /* 0x30000015ff157230 */ /* 0x000fe40000004100 */
[C---:B------:R-:W-:Y:S01]  /*ac30*/  FMUL.FTZ R40, R20.reuse, R34 ;  /* 0x0000002214287220 */ /* 0x040fe20000410000 */
[----:B------:R-:W-:Y:S02]  /*ac40*/  HADD2.F32 R29, -RZ, R29.H1_H1 ;  /* 0x3000001dff1d7230 */ /* 0x000fe40000004100 */
[----:B------:R-:W-:Y:S01]  /*ac50*/  FMUL.FTZ R20, R20, R27 ;  /* 0x0000001b14147220 */ /* 0x000fe20000410000 */
[----:B------:R-:W-:-:S02]  /*ac60*/  HADD2.F32 R14, -RZ, R14.H1_H1 ;  /* 0x3000000eff0e7230 */ /* 0x000fc40000004100 */
[--C-:B------:R-:W-:Y:S02]  /*ac70*/  HADD2.F32 R11, -RZ, R7.reuse.H0_H0 ;  /* 0x20000007ff0b7230 */ /* 0x100fe40000004100 */
[----:B------:R-:W-:Y:S02]  /*ac80*/  HADD2.F32 R7, -RZ, R7.H1_H1 ;  /* 0x30000007ff077230 */ /* 0x000fe40000004100 */
[C---:B------:R-:W-:Y:S01]  /*ac90*/  FMUL.FTZ R46, R14.reuse, R29 ;  /* 0x0000001d0e2e7220 */ /* 0x040fe20000410000 */
[-C--:B------:R-:W-:Y:S01]  /*aca0*/  FMUL.FTZ R50, R14, R21.reuse ;  /* 0x000000150e327220 */ /* 0x080fe20000410000 */
[----:B------:R-:W-:Y:S01]  /*acb0*/  F2FP.F16.E4M3.UNPACK_B R14, R8 ;  /* 0x00000008ff0e723e */ /* 0x000fe200020006ff */
[----:B------:R-:W-:Y:S01]  /*acc0*/  FFMA.FTZ R37, R11, R34, R20 ;  /* 0x000000220b257223 */ /* 0x000fe20000010014 */
[C---:B------:R-:W-:Y:S01]  /*acd0*/  FFMA.FTZ R45, R7.reuse, R21, -R46 ;  /* 0x00000015072d7223 */ /* 0x040fe2000001082e */
[----:B------:R-:W-:Y:S01]  /*ace0*/  FFMA.FTZ R50, R7, R29, R50 ;  /* 0x0000001d07327223 */ /* 0x000fe20000010032 */
[----:B------:R-:W-:Y:S01]  /*acf0*/  FFMA.FTZ R40, R11, R27, -R40 ;  /* 0x0000001b0b287223 */ /* 0x000fe20000010828 */
[----:B------:R-:W-:-:S02]  /*ad00*/  HADD2.F32 R20, -RZ, R14.H0_H0 ;  /* 0x2000000eff147230 */ /* 0x000fc40000004100 */
[----:B------:R-:W-:Y:S01]  /*ad10*/  HADD2.F32 R7, -RZ, R6.H0_H0 ;  /* 0x20000006ff077230 */ /* 0x000fe20000004100 */
[----:B------:R-:W-:Y:S01]  /*ad20*/  F2FP.SATFINITE.E4M3.F32.PACK_AB_MERGE_C R37, R50, R37, RZ ;  /* 0x000000253225723e */ /* 0x000fe200048070ff */
[--C-:B------:R-:W-:Y:S01]  /*ad30*/  HADD2.F32 R8, -RZ, R3.reuse.H0_H0 ;  /* 0x20000003ff087230 */ /* 0x100fe20000004100 */
[----:B------:R-:W-:Y:S01]  /*ad40*/  F2FP.SATFINITE.E4M3.F32.PACK_AB_MERGE_C R40, R45, R40, RZ ;  /* 0x000000282d28723e */ /* 0x000fe200048070ff */
[----:B------:R-:W-:Y:S02]  /*ad50*/  HADD2.F32 R11, -RZ, R3.H1_H1 ;  /* 0x30000003ff0b7230 */ /* 0x000fe40000004100 */
[----:B------:R-:W-:Y:S02]  /*ad60*/  HADD2.F32 R21, -RZ, R14.H1_H1 ;  /* 0x3000000eff157230 */ /* 0x000fe40000004100 */
[C---:B------:R-:W-:Y:S01]  /*ad70*/  FMUL.FTZ R14, R7.reuse, R20 ;  /* 0x00000014070e7220 */ /* 0x040fe20000410000 */
[----:B------:R-:W-:Y:S02]  /*ad80*/  HADD2.F32 R6, -RZ, R6.H1_H1 ;  /* 0x30000006ff067230 */ /* 0x000fe40000004100 */
[----:B------:R-:W-:Y:S01]  /*ad90*/  FMUL.FTZ R7, R7, R8 ;  /* 0x0000000807077220 */ /* 0x000fe20000410000 */
[----:B------:R-:W-:-:S02]  /*ada0*/  HADD2.F32 R3, -RZ, R4.H0_H0 ;  /* 0x20000004ff037230 */ /* 0x000fc40000004100 */
[----:B------:R-:W-:Y:S02]  /*adb0*/  HADD2.F32 R4, -RZ, R4.H1_H1 ;  /* 0x30000004ff047230 */ /* 0x000fe40000004100 */
[C---:B------:R-:W-:Y:S01]  /*adc0*/  FMUL.FTZ R27, R6.reuse, R21 ;  /* 0x00000015061b7220 */ /* 0x040fe20000410000 */
        /* <DEDUP_REMOVED lines=12> */
[----:B------:R-:W-:-:S02]  /*ae90*/  F2FP.SATFINITE.E4M3.F32.PACK_AB_MERGE_C R11, R30, R25, R11 ;  /* 0x000000191e0b723e */ /* 0x000fc4000480700b */
[----:B------:R-:W-:Y:S01]  /*aea0*/  F2FP.SATFINITE.E4M3.F32.PACK_AB_MERGE_C R8, R35, R38, R8 ;  /* 0x000000262308723e */ /* 0x000fe20004807008 */
[----:B------:R4:W-:Y:S01]  /*aeb0*/  STS.128 [R49+0xf000], R4 ;  /* 0x00f0000431007388 */ /* 0x0009e20000000c00 */
[----:B------:R-:W-:-:S05]  /*aec0*/  F2FP.SATFINITE.E4M3.F32.PACK_AB_MERGE_C R10, R34, R3, R37 ;  /* 0x00000003220a723e */ /* 0x000fca0004807025 */
[----:B------:R4:W-:Y:S02]  /*aed0*/  STS.128 [R0+0xf000], R8 ;  /* 0x00f0000800007388 */ /* 0x0009e40000000c00 */
.L_x_383:
[----:B------:R-:W-:Y:S05]  /*aee0*/  BSYNC B0 ;  /* 0x0000000000007941 */ /* 0x000fea0003800000 */
.L_x_376:
[----:B------:R-:W-:Y:S01]  /*aef0*/  @!PT LDS RZ, [RZ] ;  /* 0x00000000fffff984 */ /* 0x000fe20000000800 */
[----:B------:R-:W-:Y:S01]  /*af00*/  @!PT LDS RZ, [RZ] ;  /* 0x00000000fffff984 */ /* 0x000fe20000000800 */
[----:B------:R-:W-:Y:S01]  /*af10*/  @!PT LDS RZ, [RZ] ;  /* 0x00000000fffff984 */ /* 0x000fe20000000800 */
[----:B------:R-:W-:Y:S01]  /*af20*/  @!PT LDS RZ, [RZ] ;  /* 0x00000000fffff984 */ /* 0x000fe20000000800 */
[----:B------:R1:W-:Y:S06]  /*af30*/  MEMBAR.ALL.CTA ;  /* 0x0000000000007992 */ /* 0x0003ec0000008000 */
[----:B-1----:R-:W1:Y:S01]  /*af40*/  FENCE.VIEW.ASYNC.S ;  /* 0x00000000000073c6 */ /* 0x002e620000000000 */
[----:B------:R-:W-:Y:S05]  /*af50*/  WARPSYNC.ALL ;  /* 0x0000000000007948 */ /* 0x000fea0003800000 */
[----:B-1----:R-:W-:Y:S06]  /*af60*/  BAR.SYNC.DEFER_BLOCKING 0xd, 0x180 ;  /* 0x0346000000007b1d */ /* 0x002fec0000010000 */
.L_x_373:
[----:B---34-:R-:W-:-:S05]  /*af70*/  IMAD.U32 R0, RZ, RZ, UR36 ;  /* 0x00000024ff007e24 */ /* 0x018fca000f8e00ff */
[----:B------:R-:W-:-:S13]  /*af80*/  ISETP.NE.AND P0, PT, R0, 0x3, PT ;  /* 0x000000030000780c */ /* 0x000fda0003f05270 */
[----:B------:R-:W-:Y:S05]  /*af90*/  @!P0 BRA `(.L_x_395) ;  /* 0x0000000000048947 */ /* 0x000fea0003800000 */
[----:B------:R-:W-:Y:S01]  /*afa0*/  BPT.TRAP 0x1 ;  /* 0x000000040000795c */ /* 0x000fe20000300000 */
.L_x_395:
[----:B------:R-:W-:Y:S01]  /*afb0*/  IMAD R0, R154, 0x8, R16 ;  /* 0x000000089a007824 */ /* 0x000fe200078e0210 */
[----:B0----5:R-:W-:-:S04]  /*afc0*/  SHF.L.U32 R7, R155, 0x1f, RZ ;  /* 0x0000001f9b077819 */ /* 0x021fc800000006ff */
[----:B------:R0:W3:Y:S01]  /*afd0*/  SYNCS.PHASECHK.TRANS64.TRYWAIT P1, [R0+URZ+0x19c30], R7 ;  /* 0x019c3007000075a7 */ /* 0x0000e2000802017f */
[----:B------:R-:W-:Y:S05]  /*afe0*/  @!P0 BRA `(.L_x_396) ;  /* 0x0000000000048947 */ /* 0x000fea0003800000 */
[----:B------:R-:W-:Y:S01]  /*aff0*/  BPT.TRAP 0x1 ;  /* 0x000000040000795c */ /* 0x000fe20000300000 */
.L_x_396:
[----:B-1----:R-:W-:Y:S01]  /*b000*/  VIADD R3, R16, 0x13800 ;  /* 0x0001380010037836 */ /* 0x002fe20000000000 */
[----:B------:R-:W-:Y:S01]  /*b010*/  LOP3.LUT R4, R36, 0x10000, RZ, 0xfc, !PT ;  /* 0x0001000024047812 */ /* 0x000fe200078efcff */
[----:B------:R-:W-:-:S03]  /*b020*/  IMAD.MOV.U32 R5, RZ, RZ, -0x3ffffff0 ;  /* 0xc0000010ff057424 */ /* 0x000fc600078e00ff */
[----:B------:R-:W-:-:S04]  /*b030*/  SHF.R.U32.HI R3, RZ, 0x4, R3 ;  /* 0x00000004ff037819 */ /* 0x000fc80000011603 */
[----:B------:R-:W-:-:S04]  /*b040*/  LOP3.LUT R3, R3, 0x3fff, RZ, 0xc0, !PT ;  /* 0x00003fff03037812 */ /* 0x000fc800078ec0ff */
[----:B--2---:R-:W-:Y:S01]  /*b050*/  LOP3.LUT R21, R3, 0x10000, RZ, 0xfc, !PT ;  /* 0x0001000003157812 */ /* 0x004fe200078efcff */
[----:B---3--:R-:W-:Y:S06]  /*b060*/  @P1 BRA `(.L_x_397) ;  /* 0x0000000000081947 */ /* 0x008fec0003800000 */
[----:B------:R-:W1:Y:S02]  /*b070*/  SYNCS.PHASECHK.TRANS64.TRYWAIT P1, [R0+URZ+0x19c30], R7 ;  /* 0x019c3007000075a7 */ /* 0x000e64000802017f */
[----:B-1----:R-:W-:Y:S05]  /*b080*/  @!P1 BRA `(.L_x_398) ;  /* 0x000000e400889947 */ /* 0x002fea0003800000 */
.L_x_397:
[----:B------:R-:W-:Y:S01]  /*b090*/  IMAD R8, R154, 0x300, R21 ;  /* 0x000003009a087824 */ /* 0x000fe200078e0215 */
[----:B------:R-:W-:Y:S05]  /*b0a0*/  WARPSYNC.ALL ;  /* 0x0000000000007948 */ /* 0x000fea0003800000 */
[----:B------:R-:W-:Y:S01]  /*b0b0*/  IMAD.MOV.U32 R9, RZ, RZ, -0x3ffffff0 ;  /* 0xc0000010ff097424 */ /* 0x000fe200078e00ff */
[C---:B------:R-:W-:Y:S01]  /*b0c0*/  R2UR UR4, R4.reuse ;  /* 0x00000000040472ca */ /* 0x040fe200000e0000 */
[----:B------:R-:W-:Y:S01]  /*b0d0*/  WARPGROUP.ARRIVE ;  /* 0x00000000000079c5 */ /* 0x000fe20000000000 */
[----:B------:R-:W-:Y:S01]  /*b0e0*/  R2UR UR5, R5 ;  /* 0x00000000050572ca */ /* 0x000fe200000e0000 */
[----:B------:R-:W-:Y:S01]  /*b0f0*/  VIADD R10, R4, 0x180 ;  /* 0x00000180040a7836 */ /* 0x000fe20000000000 */
[C---:B------:R-:W-:Y:S01]  /*b100*/  R2UR UR6, R8.reuse ;  /* 0x00000000080672ca */ /* 0x040fe200000e0000 */
[----:B------:R-:W-:Y:S01]  /*b110*/  IMAD.MOV.U32 R11, RZ, RZ, -0x3ffffff0 ;  /* 0xc0000010ff0b7424 */ /* 0x000fe200078e00ff */
[----:B------:R-:W-:Y:S01]  /*b120*/  R2UR UR7, R9 ;  /* 0x00000000090772ca */ /* 0x000fe200000e0000 */
[----:B------:R-:W-:Y:S01]  /*b130*/  VIADD R6, R8, 0x100 ;  /* 0x0000010008067836 */ /* 0x000fe20000000000 */
[----:B------:R-:W-:-:S02]  /*b140*/  P2R R89, PR, RZ, 0x1 ;  /* 0x00000001ff597803 */ /* 0x000fc40000000000 */
[----:B------:R2:W-:Y:S04]  /*b150*/  STL.64 [R1], R10 ;  /* 0x0000000a01007387 */ /* 0x0005e80000100a00 */
[----:B------:R-:W3:Y:S04]  /*b160*/  LDL R91, [R1+0x5c] ;  /* 0x00005c00015b7983 */ /* 0x000ee80000100800 */
[----:B------:R-:W4:Y:S01]  /*b170*/  LDL R90, [R1+0xc] ;  /* 0x00000c00015a7983 */ /* 0x000f220000100800 */
[----:B------:R-:W-:Y:S01]  /*b180*/  QGMMA.64x128x32.F32.E4M3.E4M3 R24, gdesc[UR4], RZ, !UPT, gsb0 ;  /* 0x01e00000041879f3 */ /* 0x000fe2000c0008ff */
[----:B01----:R-:W-:-:S02]  /*b190*/  MOV R7, 0xc0000010 ;  /* 0xc000001000077802 */ /* 0x003fc40000000f00 */
[----:B------:R-:W-:Y:S02]  /*b1a0*/  R2UR UR4, R10 ;  /* 0x000000000a0472ca */ /* 0x000fe400000e0000 */
[----:B------:R-:W-:Y:S02]  /*b1b0*/  R2UR UR5, R11 ;  /* 0x000000000b0572ca */ /* 0x000fe400000e0000 */
[----:B------:R-:W-:Y:S02]  /*b1c0*/  R2UR UR6, R6 ;  /* 0x00000000060672ca */ /* 0x000fe400000e0000 */
[----:B------:R-:W-:Y:S01]  /*b1d0*/  R2UR UR7, R7 ;  /* 0x00000000070772ca */ /* 0x000fe200000e0000 */
[----:B------:R-:W-:Y:S02]  /*b1e0*/  VIADD R6, R4, 0x300 ;  /* 0x0000030004067836 */ /* 0x000fe40000000000 */
[----:B------:R-:W-:Y:S02]  /*b1f0*/  VIADD R8, R8, 0x200 ;  /* 0x0000020008087836 */ /* 0x000fe40000000000 */
[----:B------:R-:W-:-:S02]  /*b200*/  IMAD.MOV.U32 R7, RZ, RZ, -0x3ffffff0 ;  /* 0xc0000010ff077424 */ /* 0x000fc400078e00ff */
[----:B------:R-:W-:Y:S01]  /*b210*/  IMAD.MOV.U32 R9, RZ, RZ, -0x3ffffff0 ;  /* 0xc0000010ff097424 */ /* 0x000fe200078e00ff */
[----:B------:R-:W-:Y:S02]  /*b220*/  WARPGROUP.DEPBAR.LE gsb0, 0x0 ;  /* 0x00008000000079c5 */ /* 0x000fe40000010000 */
[----:B------:R-:W-:-:S06]  /*b230*/  WARPGROUP.ARRIVE ;  /* 0x00000000000079c5 */ /* 0x000fcc0000000000 */
[----:B------:R-:W-:Y:S01]  /*b240*/  QGMMA.64x128x32.F32.E4M3.E4M3 R24, gdesc[UR4], R24, gsb0 ;  /* 0x01e00000041879f3 */ /* 0x000fe20008000818 */
[----:B------:R-:W-:Y:S02]  /*b250*/  R2UR UR4, R6 ;  /* 0x00000000060472ca */ /* 0x000fe400000e0000 */
[----:B------:R-:W-:Y:S02]  /*b260*/  R2UR UR5, R7 ;  /* 0x00000000070572ca */ /* 0x000fe400000e0000 */
[----:B------:R-:W-:Y:S02]  /*b270*/  R2UR UR6, R8 ;  /* 0x00000000080672ca */ /* 0x000fe400000e0000 */
[----:B------:R-:W-:Y:S01]  /*b280*/  R2UR UR7, R9 ;  /* 0x00000000090772ca */ /* 0x000fe200000e0000 */
[----:B------:R-:W-:Y:S02]  /*b290*/  WARPGROUP.DEPBAR.LE gsb0, 0x0 ;  /* 0x00008000000079c5 */ /* 0x000fe40000010000 */
[----:B------:R-:W-:-:S10]  /*b2a0*/  WARPGROUP.ARRIVE ;  /* 0x00000000000079c5 */ /* 0x000fd40000000000 */
[----:B------:R-:W-:Y:S01]  /*b2b0*/  QGMMA.64x128x32.F32.E4M3.E4M3 R24, gdesc[UR4], R24, gsb0 ;  /* 0x01e00000041879f3 */ /* 0x000fe20008000818 */
[----:B------:R-:W-:Y:S02]  /*b2c0*/  ULDC UR4, c[0x0][0x988] ;  /* 0x0002620000047ab9 */ /* 0x000fe40000000800 */
[----:B------:R-:W-:Y:S02]  /*b2d0*/  WARPGROUP.DEPBAR.LE gsb0, 0x0 ;  /* 0x00008000000079c5 */ /* 0x000fe40000010000 */
[C---:B------:R-:W-:Y:S01]  /*b2e0*/  FMUL.FTZ R3, R2.reuse, R24 ;  /* 0x0000001802037220 */ /* 0x040fe20000410000 */
[C---:B------:R-:W-:Y:S01]  /*b2f0*/  FMUL.FTZ R8, R2.reuse, R25 ;  /* 0x0000001902087220 */ /* 0x040fe20000410000 */
[C---:B------:R-:W-:Y:S01]  /*b300*/  FMUL.FTZ R20, R2.reuse, R33 ;  /* 0x0000002102147220 */ /* 0x040fe20000410000 */
[C---:B--2---:R-:W-:Y:S01]  /*b310*/  FMUL.FTZ R11, R2.reuse, R28 ;  /* 0x0000001c020b7220 */ /* 0x044fe20000410000 */
[C---:B------:R-:W-:Y:S01]  /*b320*/  FMUL.FTZ R10, R2.reuse, R27 ;  /* 0x0000001b020a7220 */ /* 0x040fe20000410000 */
[C---:B------:R-:W-:Y:S01]  /*b330*/  FMUL.FTZ R27, R2.reuse, R37 ;  /* 0x00000025021b7220 */ /* 0x040fe20000410000 */
[----:B------:R-:W0:Y:S01]  /*b340*/  MUFU.TANH R3, R3 ;  /* 0x0000000300037308 */ /* 0x000e220000002400 */
[C---:B------:R-:W-:Y:S01]  /*b350*/  FMUL.FTZ R12, R2.reuse, R29 ;  /* 0x0000001d020c7220 */ /* 0x040fe20000410000 */
[C---:B------:R-:W-:Y:S01]  /*b360*/  FMUL.FTZ R37, R2.reuse, R47 ;  /* 0x0000002f02257220 */ /* 0x040fe20000410000 */
[----:B------:R-:W-:Y:S01]  /*b370*/  FMUL.FTZ R47, R2, R57 ;  /* 0x00000039022f7220 */ /* 0x000fe20000410000 */
[----:B---3--:R-:W-:-:S04]  /*b380*/  IMAD.IADD R57, R91, 0x1, R88 ;  /* 0x000000015b397824 */ /* 0x008fc800078e0258 */
[----:B------:R-:W1:Y:S01]  /*b390*/  MUFU.TANH R8, R8 ;  /* 0x0000000800087308 */ /* 0x000e620000002400 */
[----:B------:R-:W-:Y:S01]  /*b3a0*/  FMUL.FTZ R15, R2, R32 ;  /* 0x00000020020f7220 */ /* 0x000fe20000410000 */
[----:B----4-:R-:W-:-:S06]  /*b3b0*/  IMAD R57, R90, -0x80, R57 ;  /* 0xffffff805a397824 */ /* 0x010fcc00078e0239 */
[----:B------:R-:W2:Y:S01]  /*b3c0*/  MUFU.TANH R20, R20 ;  /* 0x0000001400147308 */ /* 0x000ea20000002400 */
[----:B------:R-:W-:-:S07]  /*b3d0*/  FMUL.FTZ R9, R2, R26 ;  /* 0x0000001a02097220 */ /* 0x000fce0000410000 */
[----:B------:R-:W3:Y:S01]  /*b3e0*/  MUFU.TANH R11, R11 ;  /* 0x0000000b000b7308 */ /* 0x000ee20000002400 */
[----:B------:R-:W-:Y:S01]  /*b3f0*/  FMUL.FTZ R14, R2, R31 ;  /* 0x0000001f020e7220 */ /* 0x000fe20000410000 */
[----:B------:R-:W-:-:S06]  /*b400*/  ISETP.GT.AND P1, PT, R57, RZ, PT ;  /* 0x000000ff3900720c */ /* 0x000fcc0003f24270 */
[----:B------:R-:W4:Y:S01]  /*b410*/  MUFU.TANH R12, R12 ;  /* 0x0000000c000c7308 */ /* 0x000f220000002400 */
[C---:B------:R-:W-:Y:S01]  /*b420*/  ISETP.GT.AND P2, PT, R57.reuse, 0x1, PT ;  /* 0x000000013900780c */ /* 0x040fe20003f44270 */
[C---:B------:R-:W-:Y:S01]  /*b430*/  FMUL.FTZ R26, R2.reuse, R36 ;  /* 0x00000024021a7220 */ /* 0x040fe20000410000 */
[----:B------:R-:W-:Y:S01]  /*b440*/  FMUL.FTZ R28, R2, R38 ;  /* 0x00000026021c7220 */ /* 0x000fe20000410000 */
[----:B------:R-:W-:-:S04]  /*b450*/  ISETP.GT.AND P3, PT, R57, 0x11, PT ;  /* 0x000000113900780c */ /* 0x000fc80003f64270 */
[----:B------:R-:W5:Y:S01]  /*b460*/  MUFU.TANH R15, R15 ;  /* 0x0000000f000f7308 */ /* 0x000f620000002400 */
[C---:B------:R-:W-:Y:S01]  /*b470*/  FMUL.FTZ R13, R2.reuse, R30 ;  /* 0x0000001e020d7220 */ /* 0x040fe20000410000 */
[C---:B------:R-:W-:Y:S01]  /*b480*/  FMUL.FTZ R38, R2.reuse, R48 ;  /* 0x0000003002267220 */ /* 0x040fe20000410000 */
[----:B------:R-:W-:Y:S01]  /*b490*/  ISETP.GT.AND P6, PT, R57, 0x8, PT ;  /* 0x000000083900780c */ /* 0x000fe20003fc4270 */
[----:B------:R-:W-:Y:S01]  /*b4a0*/  FMUL.FTZ R31, R2, R41 ;  /* 0x00000029021f7220 */ /* 0x000fe20000410000 */
[----:B0-----:R-:W-:-:S03]  /*b4b0*/  FSEL R3, R3, -INF , P1 ;  /* 0xff80000003037808 */ /* 0x001fc60000800000 */
[----:B------:R-:W0:Y:S01]  /*b4c0*/  MUFU.TANH R9, R9 ;  /* 0x0000000900097308 */ /* 0x000e220000002400 */
[----:B-1----:R-:W-:Y:S01]  /*b4d0*/  FSEL R8, R8, -INF , P2 ;  /* 0xff80000008087808 */ /* 0x002fe20001000000 */
[C---:B------:R-:W-:Y:S01]  /*b4e0*/  FMUL.FTZ R48, R2.reuse, R58 ;  /* 0x0000003a02307220 */ /* 0x040fe20000410000 */
[C---:B------:R-:W-:Y:S01]  /*b4f0*/  FMUL.FTZ R41, R2.reuse, R51 ;  /* 0x0000003302297220 */ /* 0x040fe20000410000 */
[C---:B------:R-:W-:Y:S01]  /*b500*/  FMUL.FTZ R58, R2.reuse, R67 ;  /* 0x00000043023a7220 */ /* 0x040fe20000410000 */
[----:B------:R-:W-:Y:S01]  /*b510*/  FMUL.FTZ R51, R2, R61 ;  /* 0x0000003d02337220 */ /* 0x000fe20000410000 */
[----:B--2---:R-:W-:Y:S02]  /*b520*/  FSEL R67, R20, -INF , P3 ;  /* 0xff80000014437808 */ /* 0x004fe40001800000 */
[----:B------:R-:W1:Y:S01]  /*b530*/  MUFU.TANH R14, R14 ;  /* 0x0000000e000e7308 */ /* 0x000e620000002400 */
[----:B------:R-:W-:Y:S01]  /*b540*/  ISETP.GT.AND P5, PT, R57, 0x9, PT ;  /* 0x000000093900780c */ /* 0x000fe20003fa4270 */
[C---:B------:R-:W-:Y:S01]  /*b550*/  FMUL.FTZ R30, R2.reuse, R40 ;  /* 0x00000028021e7220 */ /* 0x040fe20000410000 */
[----:B---3--:R-:W-:Y:S01]  /*b560*/  FSEL R61, R11, -INF , P6 ;  /* 0xff8000000b3d7808 */ /* 0x008fe20003000000 */
[----:B------:R-:W-:Y:S01]  /*b570*/  FMUL.FTZ R33, R2, R43 ;  /* 0x0000002b02217220 */ /* 0x000fe20000410000 */
[----:B------:R-:W-:-:S03]  /*b580*/  FMNMX.FTZ R20, R3, R8, !PT ;  /* 0x0000000803147209 */ /* 0x000fc60007810000 */
[----:B------:R-:W2:Y:S01]  /*b590*/  MUFU.TANH R10, R10 ;  /* 0x0000000a000a7308 */ /* 0x000ea20000002400 */
[C---:B------:R-:W-:Y:S01]  /*b5a0*/  FMUL.FTZ R43, R2.reuse, R53 ;  /* 0x00000035022b7220 */ /* 0x040fe20000410000 */
[C---:B------:R-:W-:Y:S01]  /*b5b0*/  FMUL.FTZ R53, R2.reuse, R63 ;  /* 0x0000003f02357220 */ /* 0x040fe20000410000 */
[----:B------:R-:W-:-:S05]  /*b5c0*/  FMUL.FTZ R24, R2, R34 ;  /* 0x0000002202187220 */ /* 0x000fca0000410000 */
[----:B------:R-:W3:Y:S01]  /*b5d0*/  MUFU.TANH R26, R26 ;  /* 0x0000001a001a7308 */ /* 0x000ee20000002400 */
[----:B------:R-:W-:Y:S02]  /*b5e0*/  ISETP.GT.AND P4, PT, R57, 0x10, PT ;  /* 0x000000103900780c */ /* 0x000fe40003f84270 */
[----:B----4-:R-:W-:Y:S02]  /*b5f0*/  FSEL R63, R12, -INF , P5 ;  /* 0xff8000000c3f7808 */ /* 0x010fe40002800000 */
[----:B------:R-:W-:-:S03]  /*b600*/  FMNMX.FTZ R20, R61, R20, !PT ;  /* 0x000000143d147209 */ /* 0x000fc60007810000 */
[----:B------:R-:W4:Y:S01]  /*b610*/  MUFU.TANH R13, R13 ;  /* 0x0000000d000d7308 */ /* 0x000f220000002400 */
[----:B------:R-:W-:Y:S01]  /*b620*/  FMUL.FTZ R25, R2, R35 ;  /* 0x0000002302197220 */ /* 0x000fe20000410000 */
[----:B-----5:R-:W-:-:S06]  /*b630*/  FSEL R15, R15, -INF , P4 ;  /* 0xff8000000f0f7808 */ /* 0x020fcc0002000000 */
[----:B------:R-:W5:Y:S01]  /*b640*/  MUFU.TANH R27, R27 ;  /* 0x0000001b001b7308 */ /* 0x000f620000002400 */
[----:B------:R-:W-:Y:S01]  /*b650*/  FMNMX.FTZ R20, R63, R20, !PT ;  /* 0x000000143f147209 */ /* 0x000fe20007810000 */
[----:B------:R-:W-:Y:S01]  /*b660*/  FMUL.FTZ R34, R2, R44 ;  /* 0x0000002c02227220 */ /* 0x000fe20000410000 */
[----:B0-----:R-:W-:-:S05]  /*b670*/  FSEL R9, R9, -INF , P1 ;  /* 0xff80000009097808 */ /* 0x001fca0000800000 */
[----:B------:R-:W0:Y:S01]  /*b680*/  MUFU.TANH R30, R30 ;  /* 0x0000001e001e7308 */ /* 0x000e220000002400 */
[----:B------:R-:W-:Y:S01]  /*b690*/  ISETP.GT.AND P1, PT, R57, 0x18, PT ;  /* 0x000000183900780c */ /* 0x000fe20003f24270 */
[----:B------:R-:W-:Y:S01]  /*b6a0*/  FMUL.FTZ R35, R2, R45 ;  /* 0x0000002d02237220 */ /* 0x000fe20000410000 */
[----:B------:R-:W-:-:S05]  /*b6b0*/  FMNMX.FTZ R20, R15, R20, !PT ;  /* 0x000000140f147209 */ /* 0x000fca0007810000 */
[----:B------:R-:W0:Y:S01]  /*b6c0*/  MUFU.TANH R24, R24 ;  /* 0x0000001800187308 */ /* 0x000e220000002400 */
[----:B-1----:R-:W-:Y:S01]  /*b6d0*/  FSEL R11, R14, -INF , P5 ;  /* 0xff8000000e0b7808 */ /* 0x002fe20002800000 */
[----:B------:R-:W-:Y:S01]  /*b6e0*/  FMUL.FTZ R14, R2, R71 ;  /* 0x00000047020e7220 */ /* 0x000fe20000410000 */
[----:B--2---:R-:W-:-:S05]  /*b6f0*/  FSEL R10, R10, -INF , P2 ;  /* 0xff8000000a0a7808 */ /* 0x004fca0001000000 */
[----:B------:R-:W1:Y:S01]  /*b700*/  MUFU.TANH R31, R31 ;  /* 0x0000001f001f7308 */ /* 0x000e620000002400 */
[----:B------:R-:W-:Y:S01]  /*b710*/  FMUL.FTZ R29, R2, R39 ;  /* 0x00000027021d7220 */ /* 0x000fe20000410000 */
[----:B------:R-:W-:Y:S02]  /*b720*/  ISETP.GT.AND P2, PT, R57, 0x19, PT ;  /* 0x000000193900780c */ /* 0x000fe40003f44270 */
[----:B---3--:R-:W-:Y:S02]  /*b730*/  FSEL R71, R26, -INF , P1 ;  /* 0xff8000001a477808 */ /* 0x008fe40000800000 */
[----:B------:R-:W-:Y:S02]  /*b740*/  FMNMX.FTZ R20, R67, R20, !PT ;  /* 0x0000001443147209 */ /* 0x000fe40007810000 */
[----:B------:R-:W2:Y:S01]  /*b750*/  MUFU.TANH R25, R25 ;  /* 0x0000001900197308 */ /* 0x000ea20000002400 */
[----:B----4-:R-:W-:Y:S01]  /*b760*/  FSEL R13, R13, -INF , P6 ;  /* 0xff8000000d0d7808 */ /* 0x010fe20003000000 */
[----:B------:R-:W-:Y:S01]  /*b770*/  FMUL.FTZ R32, R2, R42 ;  /* 0x0000002a02207220 */ /* 0x000fe20000410000 */
[----:B------:R-:W-:-:S05]  /*b780*/  ISETP.GT.AND P6, PT, R57, 0x20, PT ;  /* 0x000000203900780c */ /* 0x000fca0003fc4270 */
[----:B------:R-:W3:Y:S01]  /*b790*/  MUFU.TANH R34, R34 ;  /* 0x0000002200227308 */ /* 0x000ee20000002400 */
[----:B-----5:R-:W-:Y:S01]  /*b7a0*/  FSEL R27, R27, -INF , P2 ;  /* 0xff8000001b1b7808 */ /* 0x020fe20001000000 */
[----:B------:R-:W-:Y:S01]  /*b7b0*/  FMUL.FTZ R39, R2, R49 ;  /* 0x0000003102277220 */ /* 0x000fe20000410000 */
[----:B------:R-:W-:-:S05]  /*b7c0*/  FMNMX.FTZ R20, R71, R20, !PT ;  /* 0x0000001447147209 */ /* 0x000fca0007810000 */
[----:B------:R-:W4:Y:S01]  /*b7d0*/  MUFU.TANH R28, R28 ;  /* 0x0000001c001c7308 */ /* 0x000f220000002400 */
[----:B------:R-:W-:Y:S01]  /*b7e0*/  ISETP.GT.AND P5, PT, R57, 0x21, PT ;  /* 0x000000213900780c */ /* 0x000fe20003fa4270 */
[----:B------:R-:W-:Y:S01]  /*b7f0*/  FMUL.FTZ R42, R2, R52 ;  /* 0x00000034022a7220 */ /* 0x000fe20000410000 */
[----:B0-----:R-:W-:-:S05]  /*b800*/  FSEL R93, R30, -INF , P6 ;  /* 0xff8000001e5d7808 */ /* 0x001fca0003000000 */
[----:B------:R-:W0:Y:S01]  /*b810*/  MUFU.TANH R35, R35 ;  /* 0x0000002300237308 */ /* 0x000e220000002400 */
[----:B------:R-:W-:Y:S01]  /*b820*/  FMNMX.FTZ R20, R27, R20, !PT ;  /* 0x000000141b147209 */ /* 0x000fe20007810000 */
[C---:B------:R-:W-:Y:S01]  /*b830*/  FMUL.FTZ R45, R2.reuse, R55 ;  /* 0x00000037022d7220 */ /* 0x040fe20000410000 */
[----:B------:R-:W-:-:S05]  /*b840*/  FMUL.FTZ R55, R2, R65 ;  /* 0x0000004102377220 */ /* 0x000fca0000410000 */
[----:B------:R-:W5:Y:S01]  /*b850*/  MUFU.TANH R29, R29 ;  /* 0x0000001d001d7308 */ /* 0x000f620000002400 */
[----:B------:R-:W-:Y:S01]  /*b860*/  FSEL R65, R24, -INF , P4 ;  /* 0xff80000018417808 */ /* 0x000fe20002000000 */
[----:B------:R-:W-:Y:S01]  /*b870*/  FMUL.FTZ R36, R2, R46 ;  /* 0x0000002e02247220 */ /* 0x000fe20000410000 */
[----:B------:R-:W-:-:S05]  /*b880*/  ISETP.GT.AND P4, PT, R57, 0x28, PT ;  /* 0x000000283900780c */ /* 0x000fca0003f84270 */
[----:B------:R-:W5:Y:S01]  /*b890*/  MUFU.TANH R38, R38 ;  /* 0x0000002600267308 */ /* 0x000f620000002400 */
[----:B-1----:R-:W-:Y:S02]  /*b8a0*/  FSEL R31, R31, -INF , P5 ;  /* 0xff8000001f1f7808 */ /* 0x002fe40002800000 */
[----:B------:R-:W-:-:S05]  /*b8b0*/  FMNMX.FTZ R20, R93, R20, !PT ;  /* 0x000000145d147209 */ /* 0x000fca0007810000 */
[----:B------:R-:W1:Y:S01]  /*b8c0*/  MUFU.TANH R32, R32 ;  /* 0x0000002000207308 */ /* 0x000e620000002400 */
[----:B--2---:R-:W-:Y:S01]  /*b8d0*/  FSEL R25, R25, -INF , P3 ;  /* 0xff80000019197808 */ /* 0x004fe20001800000 */
[----:B------:R-:W-:Y:S01]  /*b8e0*/  FMUL.FTZ R40, R2, R50 ;  /* 0x0000003202287220 */ /* 0x000fe20000410000 */
[----:B------:R-:W-:-:S05]  /*b8f0*/  ISETP.GT.AND P3, PT, R57, 0x29, PT ;  /* 0x000000293900780c */ /* 0x000fca0003f64270 */
[----:B------:R-:W2:Y:S01]  /*b900*/  MUFU.TANH R39, R39 ;  /* 0x0000002700277308 */ /* 0x000ea20000002400 */
[----:B---3--:R-:W-:Y:S01]  /*b910*/  FSEL R95, R34, -INF , P4 ;  /* 0xff800000225f7808 */ /* 0x008fe20002000000 */
[C---:B------:R-:W-:Y:S01]  /*b920*/  FMUL.FTZ R46, R2.reuse, R56 ;  /* 0x00000038022e7220 */ /* 0x040fe20000410000 */
[----:B------:R-:W-:Y:S01]  /*b930*/  FMNMX.FTZ R20, R31, R20, !PT ;  /* 0x000000141f147209 */ /* 0x000fe20007810000 */
[----:B------:R-:W-:-:S04]  /*b940*/  FMUL.FTZ R50, R2, R60 ;  /* 0x0000003c02327220 */ /* 0x000fc80000410000 */
[----:B------:R-:W3:Y:S01]  /*b950*/  MUFU.TANH R33, R33 ;  /* 0x0000002100217308 */ /* 0x000ee20000002400 */
[----:B------:R-:W-:Y:S01]  /*b960*/  FMUL.FTZ R60, R2, R69 ;  /* 0x00000045023c7220 */ /* 0x000fe20000410000 */
[----:B----4-:R-:W-:-:S06]  /*b970*/  FSEL R69, R28, -INF , P1 ;  /* 0xff8000001c457808 */ /* 0x010fcc0000800000 */
[----:B------:R-:W4:Y:S01]  /*b980*/  MUFU.TANH R42, R42 ;  /* 0x0000002a002a7308 */ /* 0x000f220000002400 */
[----:B------:R-:W-:Y:S02]  /*b990*/  ISETP.GT.AND P1, PT, R57, 0x30, PT ;  /* 0x000000303900780c */ /* 0x000fe40003f24270 */
[----:B0-----:R-:W-:Y:S02]  /*b9a0*/  FSEL R35, R35, -INF , P3 ;  /* 0xff80000023237808 */ /* 0x001fe40001800000 */
[----:B------:R-:W-:-:S03]  /*b9b0*/  FMNMX.FTZ R20, R95, R20, !PT ;  /* 0x000000145f147209 */ /* 0x000fc60007810000 */
[----:B------:R-:W0:Y:S01]  /*b9c0*/  MUFU.TANH R36, R36 ;  /* 0x0000002400247308 */ /* 0x000e220000002400 */
[----:B-----5:R-:W-:Y:S02]  /*b9d0*/  FSEL R29, R29, -INF , P2 ;  /* 0xff8000001d1d7808 */ /* 0x020fe40001000000 */
[----:B------:R-:W-:-:S05]  /*b9e0*/  ISETP.GT.AND P2, PT, R57, 0x31, PT ;  /* 0x000000313900780c */ /* 0x000fca0003f44270 */
[----:B------:R-:W5:Y:S01]  /*b9f0*/  MUFU.TANH R43, R43 ;  /* 0x0000002b002b7308 */ /* 0x000f620000002400 */
[----:B------:R-:W-:Y:S02]  /*ba00*/  FSEL R99, R38, -INF , P1 ;  /* 0xff80000026637808 */ /* 0x000fe40000800000 */
[----:B------:R-:W-:-:S05]  /*ba10*/  FMNMX.FTZ R20, R35, R20, !PT ;  /* 0x0000001423147209 */ /* 0x000fca0007810000 */
[----:B------:R-:W5:Y:S01]  /*ba20*/  MUFU.TANH R37, R37 ;  /* 0x0000002500257308 */ /* 0x000f620000002400 */
[----:B-1----:R-:W-:Y:S01]  /*ba30*/  FSEL R91, R32, -INF , P6 ;  /* 0xff800000205b7808 */ /* 0x002fe20003000000 */
[----:B------:R-:W-:Y:S01]  /*ba40*/  FMUL.FTZ R44, R2, R54 ;  /* 0x00000036022c7220 */ /* 0x000fe20000410000 */
[----:B------:R-:W-:-:S05]  /*ba50*/  ISETP.GT.AND P6, PT, R57, 0x38, PT ;  /* 0x000000383900780c */ /* 0x000fca0003fc4270 */
[----:B------:R-:W1:Y:S01]  /*ba60*/  MUFU.TANH R46, R46 ;  /* 0x0000002e002e7308 */ /* 0x000e620000002400 */
[----:B--2---:R-:W-:Y:S02]  /*ba70*/  FSEL R39, R39, -INF , P2 ;  /* 0xff80000027277808 */ /* 0x004fe40001000000 */
[----:B------:R-:W-:-:S05]  /*ba80*/  FMNMX.FTZ R20, R99, R20, !PT ;  /* 0x0000001463147209 */ /* 0x000fca0007810000 */
[----:B------:R-:W2:Y:S01]  /*ba90*/  MUFU.TANH R40, R40 ;  /* 0x0000002800287308 */ /* 0x000ea20000002400 */
[----:B---3--:R-:W-:Y:S01]  /*baa0*/  FSEL R33, R33, -INF , P5 ;  /* 0xff80000021217808 */ /* 0x008fe20002800000 */
[----:B------:R-:W-:Y:S01]  /*bab0*/  FMUL.FTZ R54, R2, R64 ;  /* 0x0000004002367220 */ /* 0x000fe20000410000 */
[----:B------:R-:W-:-:S05]  /*bac0*/  ISETP.GT.AND P5, PT, R57, 0x39, PT ;  /* 0x000000393900780c */ /* 0x000fca0003fa4270 */
[----:B------:R-:W3:Y:S01]  /*bad0*/  MUFU.TANH R47, R47 ;  /* 0x0000002f002f7308 */ /* 0x000ee20000002400 */
[----:B----4-:R-:W-:Y:S02]  /*bae0*/  FSEL R101, R42, -INF , P6 ;  /* 0xff8000002a657808 */ /* 0x010fe40003000000 */
[----:B------:R-:W-:Y:S01]  /*baf0*/  FMNMX.FTZ R20, R39, R20, !PT ;  /* 0x0000001427147209 */ /* 0x000fe20007810000 */
[----:B------:R-:W-:-:S04]  /*bb00*/  FMUL.FTZ R117, R2, R73 ;  /* 0x0000004902757220 */ /* 0x000fc80000410000 */
[----:B------:R-:W4:Y:S01]  /*bb10*/  MUFU.TANH R41, R41 ;  /* 0x0000002900297308 */ /* 0x000f220000002400 */
[----:B0-----:R-:W-:Y:S02]  /*bb20*/  FSEL R73, R36, -INF , P4 ;  /* 0xff80000024497808 */ /* 0x001fe40002000000 */
[----:B------:R-:W-:-:S05]  /*bb30*/  ISETP.GT.AND P4, PT, R57, 0x40, PT ;  /* 0x000000403900780c */ /* 0x000fca0003f84270 */
[----:B------:R-:W0:Y:S01]  /*bb40*/  MUFU.TANH R50, R50 ;  /* 0x0000003200327308 */ /* 0x000e220000002400 */
[----:B-----5:R-:W-:Y:S02]  /*bb50*/  FSEL R43, R43, -INF , P5 ;  /* 0xff8000002b2b7808 */ /* 0x020fe40002800000 */
[----:B------:R-:W-:-:S05]  /*bb60*/  FMNMX.FTZ R20, R101, R20, !PT ;  /* 0x0000001465147209 */ /* 0x000fca0007810000 */
[----:B------:R-:W5:Y:S01]  /*bb70*/  MUFU.TANH R44, R44 ;  /* 0x0000002c002c7308 */ /* 0x000f620000002400 */
[----:B------:R-:W-:Y:S01]  /*bb80*/  FSEL R37, R37, -INF , P3 ;  /* 0xff80000025257808 */ /* 0x000fe20001800000 */
[----:B------:R-:W-:Y:S01]  /*bb90*/  FMUL.FTZ R49, R2, R59 ;  /* 0x0000003b02317220 */ /* 0x000fe20000410000 */
[----:B------:R-:W-:-:S05]  /*bba0*/  ISETP.GT.AND P3, PT, R57, 0x41, PT ;  /* 0x000000413900780c */ /* 0x000fca0003f64270 */
[----:B------:R-:W5:Y:S01]  /*bbb0*/  MUFU.TANH R51, R51 ;  /* 0x0000003300337308 */ /* 0x000f620000002400 */
[----:B-1----:R-:W-:Y:S01]  /*bbc0*/  FSEL R107, R46, -INF , P4 ;  /* 0xff8000002e6b7808 */ /* 0x002fe20002000000 */
[----:B------:R-:W-:Y:S01]  /*bbd0*/  FMUL.FTZ R59, R2, R68 ;  /* 0x00000044023b7220 */ /* 0x000fe20000410000 */
[----:B------:R-:W-:-:S05]  /*bbe0*/  FMNMX.FTZ R20, R43, R20, !PT ;  /* 0x000000142b147209 */ /* 0x000fca0007810000 */
[----:B------:R-:W1:Y:S01]  /*bbf0*/  MUFU.TANH R45, R45 ;  /* 0x0000002d002d7308 */ /* 0x000e620000002400 */
[----:B--2---:R-:W-:Y:S02]  /*bc00*/  FSEL R97, R40, -INF , P1 ;  /* 0xff80000028617808 */ /* 0x004fe40000800000 */
[----:B------:R-:W-:-:S05]  /*bc10*/  ISETP.GT.AND P1, PT, R57, 0x48, PT ;  /* 0x000000483900780c */ /* 0x000fca0003f24270 */
[----:B------:R-:W2:Y:S01]  /*bc20*/  MUFU.TANH R54, R54 ;  /* 0x0000003600367308 */ /* 0x000ea20000002400 */
[----:B---3--:R-:W-:Y:S02]  /*bc30*/  FSEL R47, R47, -INF , P3 ;  /* 0xff8000002f2f7808 */ /* 0x008fe40001800000 */
[----:B------:R-:W-:-:S05]  /*bc40*/  FMNMX.FTZ R24, R107, R20, !PT ;  /* 0x000000146b187209 */ /* 0x000fca0007810000 */
[----:B------:R-:W3:Y:S01]  /*bc50*/  MUFU.TANH R48, R48 ;  /* 0x0000003000307308 */ /* 0x000ee20000002400 */
[----:B----4-:R-:W-:Y:S01]  /*bc60*/  FSEL R41, R41, -INF , P2 ;  /* 0xff80000029297808 */ /* 0x010fe20001000000 */
[----:B------:R-:W-:Y:S01]  /*bc70*/  FMUL.FTZ R52, R2, R62 ;  /* 0x0000003e02347220 */ /* 0x000fe20000410000 */
[----:B------:R-:W-:-:S05]  /*bc80*/  ISETP.GT.AND P2, PT, R57, 0x49, PT ;  /* 0x000000493900780c */ /* 0x000fca0003f44270 */
[----:B------:R-:W4:Y:S01]  /*bc90*/  MUFU.TANH R55, R55 ;  /* 0x0000003700377308 */ /* 0x000f220000002400 */
[----:B0-----:R-:W-:Y:S01]  /*bca0*/  FSEL R109, R50, -INF , P1 ;  /* 0xff800000326d7808 */ /* 0x001fe20000800000 */
[C---:B------:R-:W-:Y:S01]  /*bcb0*/  FMUL.FTZ R119, R2.reuse, R72 ;  /* 0x0000004802777220 */ /* 0x040fe20000410000 */
[----:B------:R-:W-:Y:S01]  /*bcc0*/  FMNMX.FTZ R24, R47, R24, !PT ;  /* 0x000000182f187209 */ /* 0x000fe20007810000 */
[----:B------:R-:W-:-:S04]  /*bcd0*/  FMUL.FTZ R121, R2, R75 ;  /* 0x0000004b02797220 */ /* 0x000fc80000410000 */
[----:B------:R-:W0:Y:S01]  /*bce0*/  MUFU.TANH R49, R49 ;  /* 0x0000003100317308 */ /* 0x000e220000002400 */
[----:B-----5:R-:W-:Y:S01]  /*bcf0*/  FSEL R75, R44, -INF , P6 ;  /* 0xff8000002c4b7808 */ /* 0x020fe20003000000 */
[----:B------:R-:W-:Y:S01]  /*bd00*/  FMUL.FTZ R56, R2, R66 ;  /* 0x0000004202387220 */ /* 0x000fe20000410000 */
        /* <DEDUP_REMOVED lines=16> */
[----:B----4-:R-:W-:Y:S01]  /*be10*/  FSEL R55, R55, -INF , P5 ;  /* 0xff80000037377808 */ /* 0x010fe20002800000 */
[----:B------:R-:W-:Y:S01]  /*be20*/  FMUL.FTZ R20, R2, R77 ;  /* 0x0000004d02147220 */ /* 0x000fe20000410000 */
[----:B------:R-:W-:-:S05]  /*be30*/  FMNMX.FTZ R26, R111, R24, !PT ;  /* 0x000000186f1a7209 */ /* 0x000fca0007810000 */
[----:B------:R-:W4:Y:S01]  /*be40*/  MUFU.TANH R56, R56 ;  /* 0x0000003800387308 */ /* 0x000f220000002400 */
[----:B0-----:R-:W-:Y:S01]  /*be50*/  FSEL R49, R49, -INF , P3 ;  /* 0xff80000031317808 */ /* 0x001fe20001800000 */
[----:B------:R-:W-:Y:S01]  /*be60*/  FMUL.FTZ R80, R2, R80 ;  /* 0x0000005002507220 */ /* 0x000fe20000410000 */
        /* <DEDUP_REMOVED lines=13> */
[----:B--2---:R-:W-:Y:S01]  /*bf40*/  FSEL R77, R52, -INF , P1 ;  /* 0xff800000344d7808 */ /* 0x004fe20000800000 */
[----:B------:R-:W-:Y:S01]  /*bf50*/  FMUL.FTZ R84, R2, R84 ;  /* 0x0000005402547220 */ /* 0x000fe20000410000 */
[----:B------:R-:W-:-:S05]  /*bf60*/  ISETP.GT.AND P1, PT, R57, 0x61, PT ;  /* 0x000000613900780c */ /* 0x000fca0003f24270 */
[----:B------:R-:W2:Y:S01]  /*bf70*/  MUFU.TANH R20, R20 ;  /* 0x0000001400147308 */ /* 0x000ea20000002400 */
[----:B---3--:R-:W-:Y:S02]  /*bf80*/  FSEL R119, R119, -INF , P2 ;  /* 0xff80000077777808 */ /* 0x008fe40001000000 */
[----:B------:R-:W-:-:S05]  /*bf90*/  FMNMX.FTZ R26, R113, R26, !PT ;  /* 0x0000001a711a7209 */ /* 0x000fca0007810000 */
[----:B------:R-:W3:Y:S01]  /*bfa0*/  MUFU.TANH R14, R14 ;  /* 0x0000000e000e7308 */ /* 0x000ee20000002400 */
[----:B----4-:R-:W-:Y:S02]  /*bfb0*/  FSEL R81, R56, -INF , P6 ;  /* 0xff80000038517808 */ /* 0x010fe40003000000 */
[----:B------:R-:W-:-:S05]  /*bfc0*/  ISETP.GT.AND P6, PT, R57, 0x68, PT ;  /* 0x000000683900780c */ /* 0x000fca0003fc4270 */
[----:B------:R-:W4:Y:S01]  /*bfd0*/  MUFU.TANH R80, R80 ;  /* 0x0000005000507308 */ /* 0x000f220000002400 */
[----:B0-----:R-:W-:Y:S02]  /*bfe0*/  FSEL R117, R117, -INF , P1 ;  /* 0xff80000075757808 */ /* 0x001fe40000800000 */
[----:B------:R-:W-:Y:S01]  /*bff0*/  FMNMX.FTZ R28, R119, R26, !PT ;  /* 0x0000001a771c7209 */ /* 0x000fe20007810000 */
[----:B------:R-:W-:-:S04]  /*c000*/  FMUL.FTZ R26, R2, R85 ;  /* 0x00000055021a7220 */ /* 0x000fc80000410000 */
[----:B------:R-:W0:Y:S01]  /*c010*/  MUFU.TANH R123, R123 ;  /* 0x0000007b007b7308 */ /* 0x000e220000002400 */
[----:B-----5:R-:W-:Y:S02]  /*c020*/  FSEL R115, R58, -INF , P5 ;  /* 0xff8000003a737808 */ /* 0x020fe40002800000 */
[----:B------:R-:W-:-:S05]  /*c030*/  ISETP.GT.AND P5, PT, R57, 0x69, PT ;  /* 0x000000693900780c */ /* 0x000fca0003fa4270 */
[----:B------:R-:W5:Y:S01]  /*c040*/  MUFU.TANH R24, R24 ;  /* 0x0000001800187308 */ /* 0x000f620000002400 */
[----:B------:R-:W-:Y:S02]  /*c050*/  FSEL R129, R129, -INF , P6 ;  /* 0xff80000081817808 */ /* 0x000fe40003000000 */
[----:B------:R-:W-:-:S05]  /*c060*/  FMNMX.FTZ R28, R117, R28, !PT ;  /* 0x0000001c751c7209 */ /* 0x000fca0007810000 */
[----:B------:R-:W5:Y:S01]  /*c070*/  MUFU.TANH R121, R121 ;  /* 0x0000007900797308 */ /* 0x000f620000002400 */
[----:B-1----:R-:W-:Y:S02]  /*c080*/  FSEL R85, R12, -INF , P4 ;  /* 0xff8000000c557808 */ /* 0x002fe40002000000 */
[----:B------:R-:W-:-:S05]  /*c090*/  ISETP.GT.AND P4, PT, R57, 0x70, PT ;  /* 0x000000703900780c */ /* 0x000fca0003f84270 */
[----:B------:R-:W1:Y:S01]  /*c0a0*/  MUFU.TANH R84, R84 ;  /* 0x0000005400547308 */ /* 0x000e620000002400 */
[----:B--2---:R-:W-:Y:S02]  /*c0b0*/  FSEL R127, R20, -INF , P5 ;  /* 0xff800000147f7808 */ /* 0x004fe40002800000 */
[----:B------:R-:W-:-:S05]  /*c0c0*/  FMNMX.FTZ R28, R129, R28, !PT ;  /* 0x0000001c811c7209 */ /* 0x000fca0007810000 */
[----:B------:R-:W2:Y:S01]  /*c0d0*/  MUFU.TANH R26, R26 ;  /* 0x0000001a001a7308 */ /* 0x000ea20000002400 */
[----:B---3--:R-:W-:Y:S02]  /*c0e0*/  FSEL R125, R14, -INF , P3 ;  /* 0xff8000000e7d7808 */ /* 0x008fe40001800000 */
[----:B------:R-:W-:Y:S02]  /*c0f0*/  ISETP.GT.AND P3, PT, R57, 0x71, PT ;  /* 0x000000713900780c */ /* 0x000fe40003f64270 */
[----:B----4-:R-:W-:Y:S02]  /*c100*/  FSEL R135, R80, -INF , P4 ;  /* 0xff80000050877808 */ /* 0x010fe40002000000 */
[----:B------:R-:W-:Y:S02]  /*c110*/  FMNMX.FTZ R28, R127, R28, !PT ;  /* 0x0000001c7f1c7209 */ /* 0x000fe40007810000 */
[----:B0-----:R-:W-:Y:S02]  /*c120*/  FSEL R123, R123, -INF , P2 ;  /* 0xff8000007b7b7808 */ /* 0x001fe40001000000 */
[----:B------:R-:W-:-:S02]  /*c130*/  ISETP.GT.AND P2, PT, R57, 0x78, PT ;  /* 0x000000783900780c */ /* 0x000fc40003f44270 */
[----:B-----5:R-:W-:Y:S02]  /*c140*/  FSEL R133, R24, -INF , P3 ;  /* 0xff80000018857808 */ /* 0x020fe40001800000 */
[----:B------:R-:W-:Y:S02]  /*c150*/  FMNMX.FTZ R28, R135, R28, !PT ;  /* 0x0000001c871c7209 */ /* 0x000fe40007810000 */
[----:B------:R-:W-:Y:S02]  /*c160*/  FMNMX.FTZ R20, R9, R10, !PT ;  /* 0x0000000a09147209 */ /* 0x000fe40007810000 */
[----:B------:R-:W-:Y:S02]  /*c170*/  FSEL R121, R121, -INF , P1 ;  /* 0xff80000079797808 */ /* 0x000fe40000800000 */
[----:B------:R-:W-:Y:S02]  /*c180*/  ISETP.GT.AND P1, PT, R57, 0x79, PT ;  /* 0x000000793900780c */ /* 0x000fe40003f24270 */
[----:B-1----:R-:W-:-:S02]  /*c190*/  FSEL R131, R84, -INF , P2 ;  /* 0xff80000054837808 */ /* 0x002fc40001000000 */
[----:B------:R-:W-:Y:S02]  /*c1a0*/  FMNMX.FTZ R28, R133, R28, !PT ;  /* 0x0000001c851c7209 */ /* 0x000fe40007810000 */
[----:B------:R-:W-:Y:S02]  /*c1b0*/  FMNMX.FTZ R20, R13, R20, !PT ;  /* 0x000000140d147209 */ /* 0x000fe40007810000 */
[----:B--2---:R-:W-:Y:S02]  /*c1c0*/  FSEL R57, R26, -INF , P1 ;  /* 0xff8000001a397808 */ /* 0x004fe40000800000 */
[----:B------:R-:W-:Y:S02]  /*c1d0*/  FMNMX.FTZ R28, R131, R28, !PT ;  /* 0x0000001c831c7209 */ /* 0x000fe40007810000 */
[----:B------:R-:W-:Y:S02]  /*c1e0*/  FMNMX.FTZ R20, R11, R20, !PT ;  /* 0x000000140b147209 */ /* 0x000fe40007810000 */
[----:B------:R-:W-:-:S02]  /*c1f0*/  FMNMX.FTZ R28, R57, R28, !PT ;  /* 0x0000001c391c7209 */ /* 0x000fc40007810000 */
[----:B------:R-:W-:-:S03]  /*c200*/  FMNMX.FTZ R20, R65, R20, !PT ;  /* 0x0000001441147209 */ /* 0x000fc60007810000 */
[----:B------:R-:W0:Y:S01]  /*c210*/  SHFL.BFLY PT, R45, R28, 0x2, 0x1f ;  /* 0x0c401f001c2d7f89 */ /* 0x000e2200000e0000 */
[----:B------:R-:W-:-:S04]  /*c220*/  FMNMX.FTZ R24, R25, R20, !PT ;  /* 0x0000001419187209 */ /* 0x000fc80007810000 */
[----:B------:R-:W-:-:S04]  /*c230*/  FMNMX.FTZ R24, R69, R24, !PT ;  /* 0x0000001845187209 */ /* 0x000fc80007810000 */
[----:B------:R-:W-:-:S04]  /*c240*/  FMNMX.FTZ R26, R29, R24, !PT ;  /* 0x000000181d1a7209 */ /* 0x000fc80007810000 */
[----:B------:R-:W-:-:S04]  /*c250*/  FMNMX.FTZ R26, R91, R26, !PT ;  /* 0x0000001a5b1a7209 */ /* 0x000fc80007810000 */
[----:B------:R-:W-:-:S04]  /*c260*/  FMNMX.FTZ R26, R33, R26, !PT ;  /* 0x0000001a211a7209 */ /* 0x000fc80007810000 */
[----:B------:R-:W-:Y:S02]  /*c270*/  FMNMX.FTZ R26, R73, R26, !PT ;  /* 0x0000001a491a7209 */ /* 0x000fe40007810000 */
[----:B0-----:R-:W-:Y:S02]  /*c280*/  FMNMX.FTZ R14, R28, R45, !PT ;  /* 0x0000002d1c0e7209 */ /* 0x001fe40007810000 */
[----:B------:R-:W-:-:S04]  /*c290*/  FMNMX.FTZ R28, R37, R26, !PT ;  /* 0x0000001a251c7209 */ /* 0x000fc80007810000 */
[----:B------:R-:W-:-:S04]  /*c2a0*/  FMNMX.FTZ R28, R97, R28, !PT ;  /* 0x0000001c611c7209 */ /* 0x000fc80007810000 */
[----:B------:R-:W-:Y:S01]  /*c2b0*/  FMNMX.FTZ R28, R41, R28, !PT ;  /* 0x0000001c291c7209 */ /* 0x000fe20007810000 */
[----:B------:R-:W0:Y:S03]  /*c2c0*/  SHFL.BFLY PT, R45, R14, 0x1, 0x1f ;  /* 0x0c201f000e2d7f89 */ /* 0x000e2600000e0000 */
[----:B------:R-:W-:-:S04]  /*c2d0*/  FMNMX.FTZ R28, R75, R28, !PT ;  /* 0x0000001c4b1c7209 */ /* 0x000fc80007810000 */
[----:B------:R-:W-:-:S04]  /*c2e0*/  FMNMX.FTZ R28, R103, R28, !PT ;  /* 0x0000001c671c7209 */ /* 0x000fc80007810000 */
[----:B------:R-:W-:-:S04]  /*c2f0*/  FMNMX.FTZ R28, R105, R28, !PT ;  /* 0x0000001c691c7209 */ /* 0x000fc80007810000 */
[----:B------:R-:W-:-:S04]  /*c300*/  FMNMX.FTZ R28, R49, R28, !PT ;  /* 0x0000001c311c7209 */ /* 0x000fc80007810000 */
[----:B------:R-:W-:Y:S01]  /*c310*/  FMNMX.FTZ R28, R77, R28, !PT ;  /* 0x0000001c4d1c7209 */ /* 0x000fe20007810000 */
[----:B------:R-:W-:-:S03]  /*c320*/  FMUL.FTZ R34, R2, R78 ;  /* 0x0000004e02227220 */ /* 0x000fc60000410000 */
[----:B------:R-:W-:Y:S01]  /*c330*/  FMNMX.FTZ R32, R53, R28, !PT ;  /* 0x0000001c35207209 */ /* 0x000fe20007810000 */
[----:B------:R-:W-:Y:S01]  /*c340*/  IMAD.U32 R44, RZ, RZ, UR4 ;  /* 0x00000004ff2c7e24 */ /* 0x000fe2000f8e00ff */
[----:B0-----:R-:W-:Y:S01]  /*c350*/  FMNMX.FTZ R45, R14, R45, !PT ;  /* 0x0000002d0e2d7209 */ /* 0x001fe20007810000 */
[C---:B------:R-:W-:Y:S01]  /*c360*/  FMUL.FTZ R38, R2.reuse, R79 ;  /* 0x0000004f02267220 */ /* 0x040fe20000410000 */
[----:B------:R-:W-:Y:S01]  /*c370*/  FMNMX.FTZ R32, R81, R32, !PT ;  /* 0x0000002051207209 */ /* 0x000fe20007810000 */
[----:B------:R-:W0:Y:S01]  /*c380*/  MUFU.TANH R34, R34 ;  /* 0x0000002200227308 */ /* 0x000e220000002400 */
[----:B------:R-:W-:Y:S01]  /*c390*/  FMUL.FTZ R36, R2, R82 ;  /* 0x0000005202247220 */ /* 0x000fe20000410000 */
[----:B------:R-:W-:-:S01]  /*c3a0*/  FFMA.FTZ R12, R45, R44, -8 ;  /* 0xc10000002d0c7423 */ /* 0x000fc2000001002c */
[----:B------:R-:W-:Y:S02]  /*c3b0*/  FMNMX.FTZ R32, R115, R32, !PT ;  /* 0x0000002073207209 */ /* 0x000fe40007810000 */
[----:B------:R-:W-:Y:S01]  /*c3c0*/  FSETP.NEU.FTZ.AND P0, PT, R45, -INF , PT ;  /* 0xff8000002d00780b */ /* 0x000fe20003f1d000 */
[----:B------:R-:W-:Y:S01]  /*c3d0*/  FMUL.FTZ R79, R2, R83 ;  /* 0x00000053024f7220 */ /* 0x000fe20000410000 */
[----:B------:R-:W-:Y:S01]  /*c3e0*/  FMNMX.FTZ R32, R85, R32, !PT ;  /* 0x0000002055207209 */ /* 0x000fe20007810000 */
[----:B------:R-:W1:Y:S01]  /*c3f0*/  MUFU.TANH R38, R38 ;  /* 0x0000002600267308 */ /* 0x000e620000002400 */
[----:B------:R-:W-:Y:S01]  /*c400*/  FSEL R12, R12, RZ, P0 ;  /* 0x000000ff0c0c7208 */ /* 0x000fe20000000000 */
[----:B------:R-:W-:Y:S01]  /*c410*/  FMUL.FTZ R83, R2, R86 ;  /* 0x0000005602537220 */ /* 0x000fe20000410000 */
[----:B------:R-:W-:-:S05]  /*c420*/  FMNMX.FTZ R40, R125, R32, !PT ;  /* 0x000000207d287209 */ /* 0x000fca0007810000 */
[----:B------:R-:W-:Y:S01]  /*c430*/  MUFU.TANH R36, R36 ;  /* 0x0000002400247308 */ /* 0x000fe20000002400 */
[----:B------:R-:W-:-:S01]  /*c440*/  FFMA.FTZ R14, R61, R44, -R12 ;  /* 0x0000002c3d0e7223 */ /* 0x000fc2000001080c */
[--C-:B------:R-:W-:Y:S01]  /*c450*/  FFMA.FTZ R61, R63, R44, -R12.reuse ;  /* 0x0000002c3f3d7223 */ /* 0x100fe2000001080c */
[----:B------:R-:W-:Y:S01]  /*c460*/  FMNMX.FTZ R40, R123, R40, !PT ;  /* 0x000000287b287209 */ /* 0x000fe20007810000 */
[----:B------:R-:W-:Y:S01]  /*c470*/  FMUL.FTZ R87, R2, R87 ;  /* 0x0000005702577220 */ /* 0x000fe20000410000 */
[----:B------:R-:W-:-:S03]  /*c480*/  FFMA.FTZ R63, R27, R44, -R12 ;  /* 0x0000002c1b3f7223 */ /* 0x000fc6000001080c */
[----:B------:R-:W2:Y:S01]  /*c490*/  MUFU.TANH R79, R79 ;  /* 0x0000004f004f7308 */ /* 0x000ea20000002400 */
[----:B------:R-:W-:-:S01]  /*c4a0*/  FFMA.FTZ R67, R67, R44, -R12 ;  /* 0x0000002c43437223 */ /* 0x000fc2000001080c */
[-CC-:B------:R-:W-:Y:S01]  /*c4b0*/  FFMA.FTZ R27, R31, R44.reuse, -R12.reuse ;  /* 0x0000002c1f1b7223 */ /* 0x180fe2000001080c */
[----:B------:R-:W-:-:S01]  /*c4c0*/  FFMA.FTZ R31, R39, R44, -R12 ;  /* 0x0000002c271f7223 */ /* 0x000fc2000001080c */
[----:B0-----:R-:W-:Y:S02]  /*c4d0*/  FSEL R39, R34, -INF , P6 ;  /* 0xff80000022277808 */ /* 0x001fe40003000000 */
[----:B------:R-:W-:Y:S02]  /*c4e0*/  FMNMX.FTZ R40, R121, R40, !PT ;  /* 0x0000002879287209 */ /* 0x000fe40007810000 */
[----:B------:R-:W0:Y:S01]  /*c4f0*/  MUFU.TANH R83, R83 ;  /* 0x0000005300537308 */ /* 0x000e220000002400 */
[----:B------:R-:W-:-:S01]  /*c500*/  FFMA.FTZ R71, R71, R44, -R12 ;  /* 0x0000002c47477223 */ /* 0x000fc2000001080c */
[----:B------:R-:W-:-:S06]  /*c510*/  FMNMX.FTZ R40, R39, R40, !PT ;  /* 0x0000002827287209 */ /* 0x000fcc0007810000 */
[----:B------:R3:W-:Y:S08]  /*c520*/  MUFU.EX2 R20, R67 ;  /* 0x0000004300147308 */ /* 0x0007f00000000800 */
[----:B------:R-:W4:Y:S01]  /*c530*/  MUFU.TANH R87, R87 ;  /* 0x0000005700577308 */ /* 0x000f220000002400 */
[----:B---3--:R-:W-:-:S01]  /*c540*/  FFMA.FTZ R67, R43, R44, -R12 ;  /* 0x0000002c2b437223 */ /* 0x008fc2000001080c */
[----:B-1----:R-:W-:-:S04]  /*c550*/  FSEL R43, R38, -INF , P5 ;  /* 0xff800000262b7808 */ /* 0x002fc80002800000 */
[----:B------:R-:W-:Y:S02]  /*c560*/  FMNMX.FTZ R40, R43, R40, !PT ;  /* 0x000000282b287209 */ /* 0x000fe40007810000 */
[----:B------:R1:W-:Y:S01]  /*c570*/  MUFU.EX2 R24, R71 ;  /* 0x0000004700187308 */ /* 0x0003e20000000800 */
[----:B--2---:R-:W-:Y:S02]  /*c580*/  FSEL R79, R79, -INF , P3 ;  /* 0xff8000004f4f7808 */ /* 0x004fe40001800000 */
[----:B-1----:R-:W-:-:S04]  /*c590*/  FSEL R71, R36, -INF , P4 ;  /* 0xff80000024477808 */ /* 0x002fc80002000000 */
[----:B------:R-:W-:Y:S02]  /*c5a0*/  FMNMX.FTZ R40, R71, R40, !PT ;  /* 0x0000002847287209 */ /* 0x000fe40007810000 */
[----:B0-----:R-:W-:Y:S02]  /*c5b0*/  FSEL R83, R83, -INF , P2 ;  /* 0xff80000053537808 */ /* 0x001fe40001000000 */
[----:B------:R-:W-:Y:S02]  /*c5c0*/  FMNMX.FTZ R40, R79, R40, !PT ;  /* 0x000000284f287209 */ /* 0x000fe40007810000 */
[----:B----4-:R-:W-:Y:S02]  /*c5d0*/  FSEL R87, R87, -INF , P1 ;  /* 0xff80000057577808 */ /* 0x010fe40000800000 */
[----:B------:R-:W-:Y:S01]  /*c5e0*/  FMNMX.FTZ R40, R83, R40, !PT ;  /* 0x0000002853287209 */ /* 0x000fe20007810000 */
[----:B------:R-:W-:-:S03]  /*c5f0*/  FFMA.FTZ R93, R93, R44, -R12 ;  /* 0x0000002c5d5d7223 */ /* 0x000fc6000001080c */
[----:B------:R-:W-:Y:S01]  /*c600*/  FMNMX.FTZ R42, R87, R40, !PT ;  /* 0x00000028572a7209 */ /* 0x000fe20007810000 */
[----:B------:R0:W-:Y:S04]  /*c610*/  MUFU.EX2 R26, R93 ;  /* 0x0000005d001a7308 */ /* 0x0001e80000000800 */
[----:B0-----:R-:W0:Y:S01]  /*c620*/  SHFL.BFLY PT, R93, R42, 0x2, 0x1f ;  /* 0x0c401f002a5d7f89 */ /* 0x001e2200000e0000 */
[----:B------:R-:W-:-:S01]  /*c630*/  FFMA.FTZ R30, R95, R44, -R12 ;  /* 0x0000002c5f1e7223 */ /* 0x000fc2000001080c */
[----:B0-----:R-:W-:-:S05]  /*c640*/  FMNMX.FTZ R50, R42, R93, !PT ;  /* 0x0000005d2a327209 */ /* 0x001fca0007810000 */
[----:B------:R-:W0:Y:S01]  /*c650*/  SHFL.BFLY PT, R95, R50, 0x1, 0x1f ;  /* 0x0c201f00325f7f89 */ /* 0x000e2200000e0000 */
[----:B------:R-:W-:-:S01]  /*c660*/  FFMA.FTZ R3, R3, R44, -R12 ;  /* 0x0000002c03037223 */ /* 0x000fc2000001080c */
[-CC-:B------:R-:W-:Y:S01]  /*c670*/  FFMA.FTZ R8, R8, R44.reuse, -R12.reuse ;  /* 0x0000002c08087223 */ /* 0x180fe2000001080c */
[----:B------:R-:W-:-:S01]  /*c680*/  FFMA.FTZ R99, R99, R44, -R12 ;  /* 0x0000002c63637223 */ /* 0x000fc2000001080c */
[----:B0-----:R-:W-:-:S04]  /*c690*/  FMNMX.FTZ R76, R50, R95, !PT ;  /* 0x0000005f324c7209 */ /* 0x001fc80007810000 */
[C---:B------:R-:W-:Y:S01]  /*c6a0*/  FSETP.NEU.FTZ.AND P1, PT, R76.reuse, -INF , PT ;  /* 0xff8000004c00780b */ /* 0x040fe20003f3d000 */
[----:B------:R-:W-:-:S05]  /*c6b0*/  FFMA.FTZ R56, R76, R44, -8 ;  /* 0xc10000004c387423 */ /* 0x000fca000001002c */
[----:B------:R-:W-:Y:S01]  /*c6c0*/  FSEL R56, R56, RZ, P1 ;  /* 0x000000ff38387208 */ /* 0x000fe20000800000 */
[----:B------:R-:W-:Y:S04]  /*c6d0*/  MUFU.EX2 R3, R3 ;  /* 0x0000000300037308 */ /* 0x000fe80000000800 */
[----:B------:R-:W-:-:S01]  /*c6e0*/  FFMA.FTZ R9, R9, R44, -R56 ;  /* 0x0000002c09097223 */ /* 0x000fc20000010838 */
[-CC-:B------:R-:W-:Y:S01]  /*c6f0*/  FFMA.FTZ R10, R10, R44.reuse, -R56.reuse ;  /* 0x0000002c0a0a7223 */ /* 0x180fe20000010838 */
[----:B------:R-:W-:-:S02]  /*c700*/  FFMA.FTZ R58, R13, R44, -R56 ;  /* 0x0000002c0d3a7223 */ /* 0x000fc40000010838 */
[----:B------:R-:W0:Y:S01]  /*c710*/  MUFU.EX2 R8, R8 ;  /* 0x0000000800087308 */ /* 0x000e220000000800 */
[----:B------:R-:W-:-:S01]  /*c720*/  FFMA.FTZ R15, R15, R44, -R12 ;  /* 0x0000002c0f0f7223 */ /* 0x000fc2000001080c */
[----:B------:R-:W-:-:S06]  /*c730*/  ISETP.NE.AND P0, PT, R89, RZ, PT ;  /* 0x000000ff5900720c */ /* 0x000fcc0003f05270 */
[----:B------:R-:W-:Y:S01]  /*c740*/  MUFU.EX2 R9, R9 ;  /* 0x0000000900097308 */ /* 0x000fe20000000800 */
[----:B------:R-:W-:-:S07]  /*c750*/  FFMA.FTZ R89, R51, R44, -R12 ;  /* 0x0000002c33597223 */ /* 0x000fce000001080c */
[----:B------:R-:W1:Y:S01]  /*c760*/  MUFU.EX2 R10, R10 ;  /* 0x0000000a000a7308 */ /* 0x000e620000000800 */
[----:B------:R-:W-:-:S07]  /*c770*/  FFMA.FTZ R51, R55, R44, -R12 ;  /* 0x0000002c37337223 */ /* 0x000fce000001080c */
[----:B------:R2:W-:Y:S01]  /*c780*/  MUFU.EX2 R28, R99 ;  /* 0x00000063001c7308 */ /* 0x0005e20000000800 */
[----:B------:R-:W-:-:S07]  /*c790*/  FFMA.FTZ R55, R59, R44, -R12 ;  /* 0x0000002c3b377223 */ /* 0x000fce000001080c */
[----:B------:R-:W3:Y:S01]  /*c7a0*/  MUFU.EX2 R14, R14 ;  /* 0x0000000e000e7308 */ /* 0x000ee20000000800 */
[----:B--2---:R-:W-:-:S01]  /*c7b0*/  FFMA.FTZ R99, R11, R44, -R56 ;  /* 0x0000002c0b637223 */ /* 0x004fc20000010838 */
[-C--:B------:R-:W-:Y:S01]  /*c7c0*/  FFMA.FTZ R11, R65, R44.reuse, -R56 ;  /* 0x0000002c410b7223 */ /* 0x080fe20000010838 */
[----:B------:R-:W-:-:S05]  /*c7d0*/  FFMA.FTZ R35, R35, R44, -R12 ;  /* 0x0000002c23237223 */ /* 0x000fca000001080c */
[----:B------:R-:W2:Y:S01]  /*c7e0*/  MUFU.EX2 R58, R58 ;  /* 0x0000003a003a7308 */ /* 0x000ea20000000800 */
[----:B------:R-:W-:-:S01]  /*c7f0*/  FFMA.FTZ R101, R101, R44, -R12 ;  /* 0x0000002c65657223 */ /* 0x000fc2000001080c */
[-CC-:B------:R-:W-:Y:S01]  /*c800*/  FFMA.FTZ R34, R107, R44.reuse, -R12.reuse ;  /* 0x0000002c6b227223 */ /* 0x180fe2000001080c */
[----:B------:R-:W-:-:S01]  /*c810*/  FFMA.FTZ R47, R47, R44, -R12 ;  /* 0x0000002c2f2f7223 */ /* 0x000fc2000001080c */
[-CC-:B------:R-:W-:Y:S01]  /*c820*/  FFMA.FTZ R38, R109, R44.reuse, -R12.reuse ;  /* 0x0000002c6d267223 */ /* 0x180fe2000001080c */
[----:B------:R-:W-:-:S03]  /*c830*/  FFMA.FTZ R36, R111, R44, -R12 ;  /* 0x0000002c6f247223 */ /* 0x000fc6000001080c */
[----:B------:R-:W4:Y:S01]  /*c840*/  MUFU.EX2 R61, R61 ;  /* 0x0000003d003d7308 */ /* 0x000f220000000800 */
[----:B------:R-:W-:-:S01]  /*c850*/  FFMA.FTZ R40, R113, R44, -R12 ;  /* 0x0000002c71287223 */ /* 0x000fc2000001080c */
[-CC-:B------:R-:W-:Y:S01]  /*c860*/  FFMA.FTZ R42, R119, R44.reuse, -R12.reuse ;  /* 0x0000002c772a7223 */ /* 0x180fe2000001080c */
[----:B------:R-:W-:-:S01]  /*c870*/  FFMA.FTZ R59, R117, R44, -R12 ;  /* 0x0000002c753b7223 */ /* 0x000fc2000001080c */
[-CC-:B------:R-:W-:Y:S01]  /*c880*/  FFMA.FTZ R46, R129, R44.reuse, -R12.reuse ;  /* 0x0000002c812e7223 */ /* 0x180fe2000001080c */
[----:B------:R-:W-:-:S01]  /*c890*/  FFMA.FTZ R93, R127, R44, -R12 ;  /* 0x0000002c7f5d7223 */ /* 0x000fc2000001080c */
[-CC-:B------:R-:W-:Y:S01]  /*c8a0*/  FFMA.FTZ R48, R135, R44.reuse, -R12.reuse ;  /* 0x0000002c87307223 */ /* 0x180fe2000001080c */
[----:B------:R-:W-:-:S01]  /*c8b0*/  FFMA.FTZ R133, R133, R44, -R12 ;  /* 0x0000002c85857223 */ /* 0x000fc2000001080c */
[----:B------:R-:W5:Y:S01]  /*c8c0*/  MUFU.EX2 R99, R99 ;  /* 0x0000006300637308 */ /* 0x000f620000000800 */
[----:B------:R-:W-:-:S01]  /*c8d0*/  FFMA.FTZ R50, R131, R44, -R12 ;  /* 0x0000002c83327223 */ /* 0x000fc2000001080c */
[-C--:B------:R-:W-:Y:S01]  /*c8e0*/  FFMA.FTZ R57, R57, R44.reuse, -R12 ;  /* 0x0000002c39397223 */ /* 0x080fe2000001080c */
[----:B------:R-:W-:-:S01]  /*c8f0*/  FFMA.FTZ R12, R25, R44, -R56 ;  /* 0x0000002c190c7223 */ /* 0x000fc20000010838 */
[----:B------:R-:W-:-:S04]  /*c900*/  FFMA.FTZ R60, R69, R44, -R56 ;  /* 0x0000002c453c7223 */ /* 0x000fc80000010838 */
[----:B------:R-:W5:Y:S01]  /*c910*/  MUFU.EX2 R15, R15 ;  /* 0x0000000f000f7308 */ /* 0x000f620000000800 */
[----:B------:R-:W-:-:S01]  /*c920*/  FFMA.FTZ R54, R41, R44, -R56 ;  /* 0x0000002c29367223 */ /* 0x000fc20000010838 */
[----:B0-----:R-:W-:Y:S01]  /*c930*/  FADD.FTZ R41, R3, R8 ;  /* 0x0000000803297221 */ /* 0x001fe20000010000 */
[----:B------:R-:W-:-:S05]  /*c940*/  FFMA.FTZ R68, R53, R44, -R56 ;  /* 0x0000002c35447223 */ /* 0x000fca0000010838 */
[----:B------:R-:W0:Y:S01]  /*c950*/  MUFU.EX2 R11, R11 ;  /* 0x0000000b000b7308 */ /* 0x000e220000000800 */
[----:B-1----:R-:W-:-:S01]  /*c960*/  FADD.FTZ R53, R9, R10 ;  /* 0x0000000a09357221 */ /* 0x002fc20000010000 */
[----:B------:R-:W-:Y:S01]  /*c970*/  FFMA.FTZ R29, R29, R44, -R56 ;  /* 0x0000002c1d1d7223 */ /* 0x000fe20000010838 */
[----:B------:R-:W1:Y:S01]  /*c980*/  S2R R90, SR_TID.X ;  /* 0x00000000005a7919 */ /* 0x000e620000002100 */
[----:B---3--:R-:W-:-:S04]  /*c990*/  FADD.FTZ R70, R14, R41 ;  /* 0x000000290e467221 */ /* 0x008fc80000010000 */
[----:B------:R-:W3:Y:S01]  /*c9a0*/  MUFU.EX2 R12, R12 ;  /* 0x0000000c000c7308 */ /* 0x000ee20000000800 */
[----:B--2---:R-:W-:-:S01]  /*c9b0*/  FADD.FTZ R72, R58, R53 ;  /* 0x000000353a487221 */ /* 0x004fc20000010000 */
[----:B------:R-:W-:Y:S01]  /*c9c0*/  FFMA.FTZ R13, R91, R44, -R56 ;  /* 0x0000002c5b0d7223 */ /* 0x000fe20000010838 */
[----:B----4-:R-:W-:-:S05]  /*c9d0*/  FADD.FTZ R70, R61, R70 ;  /* 0x000000463d467221 */ /* 0x010fca0000010000 */
[----:B------:R-:W2:Y:S01]  /*c9e0*/  MUFU.EX2 R60, R60 ;  /* 0x0000003c003c7308 */ /* 0x000ea20000000800 */
[----:B-----5:R-:W-:-:S01]  /*c9f0*/  FADD.FTZ R72, R99, R72 ;  /* 0x0000004863487221 */ /* 0x020fc20000010000 */
[----:B------:R-:W-:Y:S01]  /*ca00*/  FFMA.FTZ R52, R33, R44, -R56 ;  /* 0x0000002c21347223 */ /* 0x000fe20000010838 */
[----:B------:R-:W-:-:S05]  /*ca10*/  FADD.FTZ R69, R15, R70 ;  /* 0x000000460f457221 */ /* 0x000fca0000010000 */
[----:B------:R-:W4:Y:S01]  /*ca20*/  MUFU.EX2 R63, R63 ;  /* 0x0000003f003f7308 */ /* 0x000f220000000800 */
[----:B------:R-:W-:-:S01]  /*ca30*/  FFMA.FTZ R62, R73, R44, -R56 ;  /* 0x0000002c493e7223 */ /* 0x000fc20000010838 */
[----:B0-----:R-:W-:-:S06]  /*ca40*/  FADD.FTZ R73, R11, R72 ;  /* 0x000000480b497221 */ /* 0x001fcc0000010000 */
[----:B------:R-:W0:Y:S01]  /*ca50*/  MUFU.EX2 R29, R29 ;  /* 0x0000001d001d7308 */ /* 0x000e220000000800 */
[----:B------:R-:W-:-:S01]  /*ca60*/  FADD.FTZ R69, R20, R69 ;  /* 0x0000004514457221 */ /* 0x000fc20000010000 */
[----:B---3--:R-:W-:-:S06]  /*ca70*/  FADD.FTZ R73, R12, R73 ;  /* 0x000000490c497221 */ /* 0x008fcc0000010000 */
[----:B------:R-:W3:Y:S01]  /*ca80*/  MUFU.EX2 R13, R13 ;  /* 0x0000000d000d7308 */ /* 0x000ee20000000800 */
[----:B------:R-:W-:-:S01]  /*ca90*/  FFMA.FTZ R37, R37, R44, -R56 ;  /* 0x0000002c25257223 */ /* 0x000fc20000010838 */
[----:B------:R-:W-:Y:S01]  /*caa0*/  FADD.FTZ R72, R24, R69 ;  /* 0x0000004518487221 */ /* 0x000fe20000010000 */
[----:B--2---:R-:W-:-:S05]  /*cab0*/  FADD.FTZ R74, R60, R73 ;  /* 0x000000493c4a7221 */ /* 0x004fca0000010000 */
[----:B------:R-:W2:Y:S01]  /*cac0*/  MUFU.EX2 R27, R27 ;  /* 0x0000001b001b7308 */ /* 0x000ea20000000800 */
[----:B------:R-:W-:-:S07]  /*cad0*/  FFMA.FTZ R25, R97, R44, -R56 ;  /* 0x0000002c61197223 */ /* 0x000fce0000010838 */
[----:B------:R-:W5:Y:S01]  /*cae0*/  MUFU.EX2 R52, R52 ;  /* 0x0000003400347308 */ /* 0x000f620000000800 */
[----:B----4-:R-:W-:-:S01]  /*caf0*/  FADD.FTZ R69, R63, R72 ;  /* 0x000000483f457221 */ /* 0x010fc20000010000 */
[----:B0-----:R-:W-:-:S06]  /*cb00*/  FADD.FTZ R74, R29, R74 ;  /* 0x0000004a1d4a7221 */ /* 0x001fcc0000010000 */
[----:B------:R-:W0:Y:S01]  /*cb10*/  MUFU.EX2 R30, R30 ;  /* 0x0000001e001e7308 */ /* 0x000e220000000800 */
[----:B------:R-:W-:-:S07]  /*cb20*/  FADD.FTZ R72, R26, R69 ;  /* 0x000000451a487221 */ /* 0x000fce0000010000 */
[----:B------:R-:W4:Y:S01]  /*cb30*/  MUFU.EX2 R62, R62 ;  /* 0x0000003e003e7308 */ /* 0x000f220000000800 */
[----:B------:R-:W-:-:S01]  /*cb40*/  FFMA.FTZ R69, R39, R44, -R56 ;  /* 0x0000002c27457223 */ /* 0x000fc20000010838 */
[----:B---3--:R-:W-:-:S06]  /*cb50*/  FADD.FTZ R39, R13, R74 ;  /* 0x0000004a0d277221 */ /* 0x008fcc0000010000 */
[----:B------:R-:W3:Y:S01]  /*cb60*/  MUFU.EX2 R35, R35 ;  /* 0x0000002300237308 */ /* 0x000ee20000000800 */
[----:B------:R-:W-:-:S07]  /*cb70*/  FFMA.FTZ R65, R75, R44, -R56 ;  /* 0x0000002c4b417223 */ /* 0x000fce0000010838 */
[----:B------:R-:W3:Y:S01]  /*cb80*/  MUFU.EX2 R37, R37 ;  /* 0x0000002500257308 */ /* 0x000ee20000000800 */
[----:B--2---:R-:W-:-:S01]  /*cb90*/  FADD.FTZ R73, R27, R72 ;  /* 0x000000481b497221 */ /* 0x004fc20000010000 */
[----:B-----5:R-:W-:-:S06]  /*cba0*/  FADD.FTZ R39, R52, R39 ;  /* 0x0000002734277221 */ /* 0x020fcc0000010000 */
[----:B------:R-:W2:Y:S01]  /*cbb0*/  MUFU.EX2 R25, R25 ;  /* 0x0000001900197308 */ /* 0x000ea20000000800 */
[----:B------:R-:W-:-:S01]  /*cbc0*/  FFMA.FTZ R66, R103, R44, -R56 ;  /* 0x0000002c67427223 */ /* 0x000fc20000010838 */
[----:B-1----:R-:W-:Y:S01]  /*cbd0*/  LOP3.LUT R90, R90, 0x7f, RZ, 0xc0, !PT ;  /* 0x0000007f5a5a7812 */ /* 0x002fe200078ec0ff */
[----:B0-----:R-:W-:-:S05]  /*cbe0*/  FADD.FTZ R72, R30, R73 ;  /* 0x000000491e487221 */ /* 0x001fca0000010000 */
[----:B------:R-:W0:Y:S01]  /*cbf0*/  MUFU.EX2 R31, R31 ;  /* 0x0000001f001f7308 */ /* 0x000e220000000800 */
[----:B----4-:R-:W-:-:S01]  /*cc00*/  FADD.FTZ R74, R62, R39 ;  /* 0x000000273e4a7221 */ /* 0x010fc20000010000 */
[----:B------:R-:W-:-:S06]  /*cc10*/  FFMA.FTZ R33, R105, R44, -R56 ;  /* 0x0000002c69217223 */ /* 0x000fcc0000010838 */
[----:B------:R-:W1:Y:S01]  /*cc20*/  MUFU.EX2 R54, R54 ;  /* 0x0000003600367308 */ /* 0x000e620000000800 */
[----:B------:R-:W-:Y:S01]  /*cc30*/  ISETP.NE.AND P2, PT, R90, RZ, PT ;  /* 0x000000ff5a00720c */ /* 0x000fe20003f45270 */
[----:B---3--:R-:W-:Y:S01]  /*cc40*/  FADD.FTZ R73, R35, R72 ;  /* 0x0000004823497221 */ /* 0x008fe20000010000 */
[----:B------:R-:W-:-:S05]  /*cc50*/  FADD.FTZ R74, R37, R74 ;  /* 0x0000004a254a7221 */ /* 0x000fca0000010000 */
[----:B------:R-:W3:Y:S01]  /*cc60*/  MUFU.EX2 R32, R101 ;  /* 0x0000006500207308 */ /* 0x000ee20000000800 */
[----:B------:R-:W-:-:S07]  /*cc70*/  FFMA.FTZ R64, R49, R44, -R56 ;  /* 0x0000002c31407223 */ /* 0x000fce0000010838 */
[----:B------:R-:W4:Y:S01]  /*cc80*/  MUFU.EX2 R65, R65 ;  /* 0x0000004100417308 */ /* 0x000f220000000800 */
[----:B------:R-:W-:Y:S01]  /*cc90*/  F2FP.SATFINITE.E4M3.F32.PACK_AB_MERGE_C R148, R61, R14, RZ ;  /* 0x0000000e3d94723e */ /* 0x000fe200048070ff */
[----:B------:R-:W-:-:S06]  /*cca0*/  FADD.FTZ R72, R28, R73 ;  /* 0x000000491c487221 */ /* 0x000fcc0000010000 */
[----:B------:R-:W5:Y:S01]  /*ccb0*/  MUFU.EX2 R67, R67 ;  /* 0x0000004300437308 */ /* 0x000f620000000800 */
[----:B--2---:R-:W-:-:S01]  /*ccc0*/  FADD.FTZ R61, R25, R74 ;  /* 0x0000004a193d7221 */ /* 0x004fc20000010000 */
[----:B------:R-:W-:-:S06]  /*ccd0*/  FFMA.FTZ R49, R77, R44, -R56 ;  /* 0x0000002c4d317223 */ /* 0x000fcc0000010838 */
[----:B------:R-:W2:Y:S01]  /*cce0*/  MUFU.EX2 R66, R66 ;  /* 0x0000004200427308 */ /* 0x000ea20000000800 */
[----:B------:R-:W-:Y:S01]  /*ccf0*/  F2FP.SATFINITE.E4M3.F32.PACK_AB_MERGE_C R150, R63, R24, RZ ;  /* 0x000000183f96723e */ /* 0x000fe200048070ff */
[----:B0-----:R-:W-:Y:S01]  /*cd00*/  FADD.FTZ R73, R31, R72 ;  /* 0x000000481f497221 */ /* 0x001fe20000010000 */
[----:B-1----:R-:W-:-:S05]  /*cd10*/  FADD.FTZ R24, R54, R61 ;  /* 0x0000003d36187221 */ /* 0x002fca0000010000 */
[----:B------:R-:W0:Y:S08]  /*cd20*/  MUFU.EX2 R34, R34 ;  /* 0x0000002200227308 */ /* 0x000e300000000800 */
[----:B------:R-:W1:Y:S01]  /*cd30*/  MUFU.EX2 R33, R33 ;  /* 0x0000002100217308 */ /* 0x000e620000000800 */
[----:B------:R-:W-:Y:S01]  /*cd40*/  @!P2 VIADD R0, R0, 0x19c40 ;  /* 0x00019c400000a836 */ /* 0x000fe20000000000 */
[----:B------:R-:W-:Y:S01]  /*cd50*/  F2FP.SATFINITE.E4M3.F32.PACK_AB_MERGE_C R136, R35, R30, RZ ;  /* 0x0000001e2388723e */ /* 0x000fe200048070ff */
[----:B---3--:R-:W-:-:S05]  /*cd60*/  FADD.FTZ R72, R32, R73 ;  /* 0x0000004920487221 */ /* 0x008fca0000010000 */
[----:B------:R-:W3:Y:S01]  /*cd70*/  MUFU.EX2 R47, R47 ;  /* 0x0000002f002f7308 */ /* 0x000ee20000000800 */
[----:B----4-:R-:W-:-:S01]  /*cd80*/  FADD.FTZ R35, R65, R24 ;  /* 0x0000001841237221 */ /* 0x010fc20000010000 */
[----:B------:R-:W-:-:S06]  /*cd90*/  FFMA.FTZ R41, R81, R44, -R56 ;  /* 0x0000002c51297223 */ /* 0x000fcc0000010838 */
[----:B------:R-:W4:Y:S01]  /*cda0*/  MUFU.EX2 R64, R64 ;  /* 0x0000004000407308 */ /* 0x000f220000000800 */
[C---:B-----5:R-:W-:Y:S01]  /*cdb0*/  F2FP.SATFINITE.E4M3.F32.PACK_AB_MERGE_C R138, R67.reuse, R32, RZ ;  /* 0x00000020438a723e */ /* 0x060fe200048070ff */
[----:B------:R-:W-:Y:S01]  /*cdc0*/  FADD.FTZ R67, R67, R72 ;  /* 0x0000004843437221 */ /* 0x000fe20000010000 */
[----:B------:R-:W-:-:S05]  /*cdd0*/  @!P2 PRMT R53, RZ, 0x654, R0 ;  /* 0x00000654ff35a816 */ /* 0x000fca0000000000 */
[----:B------:R-:W5:Y:S01]  /*cde0*/  MUFU.EX2 R38, R38 ;  /* 0x0000002600267308 */ /* 0x000f620000000800 */
[----:B--2---:R-:W-:-:S01]  /*cdf0*/  FADD.FTZ R30, R66, R35 ;  /* 0x00000023421e7221 */ /* 0x004fc20000010000 */
[----:B------:R-:W-:Y:S01]  /*ce00*/  FFMA.FTZ R115, R115, R44, -R56 ;  /* 0x0000002c73737223 */ /* 0x000fe20000010838 */
[----:B------:R2:W-:Y:S05]  /*ce10*/  @!P2 SYNCS.ARRIVE.TRANS64.RED.A1T0 RZ, [R53+URZ], RZ ;  /* 0x000000ff35ffa9a7 */ /* 0x0005ea000810043f */
[----:B------:R-:W5:Y:S01]  /*ce20*/  MUFU.EX2 R49, R49 ;  /* 0x0000003100317308 */ /* 0x000f620000000800 */
[----:B0-----:R-:W-:-:S01]  /*ce30*/  FADD.FTZ R32, R34, R67 ;  /* 0x0000004322207221 */ /* 0x001fc20000010000 */
[----:B-1----:R-:W-:-:S06]  /*ce40*/  FADD.FTZ R35, R33, R30 ;  /* 0x0000001e21237221 */ /* 0x002fcc0000010000 */
[----:B------:R-:W0:Y:S01]  /*ce50*/  MUFU.EX2 R89, R89 ;  /* 0x0000005900597308 */ /* 0x000e220000000800 */
[----:B--2---:R-:W-:-:S07]  /*ce60*/  FFMA.FTZ R53, R85, R44, -R56 ;  /* 0x0000002c55357223 */ /* 0x004fce0000010838 */
[----:B------:R-:W1:Y:S01]  /*ce70*/  MUFU.EX2 R68, R68 ;  /* 0x0000004400447308 */ /* 0x000e620000000800 */
[----:B------:R-:W-:Y:S01]  /*ce80*/  F2FP.SATFINITE.E4M3.F32.PACK_AB_MERGE_C R137, R37, R62, RZ ;  /* 0x0000003e2589723e */ /* 0x000fe200048070ff */
[----:B------:R-:W-:Y:S01]  /*ce90*/  FFMA.FTZ R70, R125, R44, -R56 ;  /* 0x0000002c7d467223 */ /* 0x000fe20000010838 */
[----:B---3--:R-:W-:-:S05]  /*cea0*/  FADD.FTZ R37, R47, R32 ;  /* 0x000000202f257221 */ /* 0x008fca0000010000 */
[----:B------:R-:W2:Y:S01]  /*ceb0*/  MUFU.EX2 R36, R36 ;  /* 0x0000002400247308 */ /* 0x000ea20000000800 */
[----:B----4-:R-:W-:-:S07]  /*cec0*/  FADD.FTZ R30, R64, R35 ;  /* 0x00000023401e7221 */ /* 0x010fce0000010000 */
[----:B------:R-:W3:Y:S01]  /*ced0*/  MUFU.EX2 R41, R41 ;  /* 0x0000002900297308 */ /* 0x000ee20000000800 */
[----:B------:R-:W-:Y:S01]  /*cee0*/  F2FP.SATFINITE.E4M3.F32.PACK_AB_MERGE_C R148, R8, R3, R148 ;  /* 0x000000030894723e */ /* 0x000fe20004807094 */
[----:B-----5:R-:W-:Y:S01]  /*cef0*/  FADD.FTZ R32, R38, R37 ;  /* 0x0000002526207221 */ /* 0x020fe20000010000 */
[----:B------:R-:W-:-:S05]  /*cf00*/  FADD.FTZ R3, R49, R30 ;  /* 0x0000001e31037221 */ /* 0x000fca0000010000 */
[----:B------:R-:W4:Y:S08]  /*cf10*/  MUFU.EX2 R51, R51 ;  /* 0x0000003300337308 */ /* 0x000f300000000800 */
[----:B------:R-:W5:Y:S01]  /*cf20*/  MUFU.EX2 R0, R115 ;  /* 0x0000007300007308 */ /* 0x000f620000000800 */
[----:B------:R-:W-:-:S01]  /*cf30*/  FFMA.FTZ R123, R123, R44, -R56 ;  /* 0x0000002c7b7b7223 */ /* 0x000fc20000010838 */
[----:B0-----:R-:W-:-:S06]  /*cf40*/  F2FP.SATFINITE.E4M3.F32.PACK_AB_MERGE_C R140, R89, R38, RZ ;  /* 0x00000026598c723e */ /* 0x001fcc00048070ff */
[----:B------:R-:W-:Y:S01]  /*cf50*/  MUFU.EX2 R55, R55 ;  /* 0x0000003700377308 */ /* 0x000fe20000000800 */
[----:B-1----:R-:W-:Y:S01]  /*cf60*/  F2FP.SATFINITE.E4M3.F32.PACK_AB_MERGE_C R141, R68, R49, RZ ;  /* 0x00000031448d723e */ /* 0x002fe200048070ff */
[----:B------:R-:W-:-:S06]  /*cf70*/  FADD.FTZ R89, R89, R32 ;  /* 0x0000002059597221 */ /* 0x000fcc0000010000 */
[----:B------:R-:W0:Y:S01]  /*cf80*/  MUFU.EX2 R40, R40 ;  /* 0x0000002800287308 */ /* 0x000e220000000800 */
[----:B------:R-:W-:-:S07]  /*cf90*/  FADD.FTZ R68, R68, R3 ;  /* 0x0000000344447221 */ /* 0x000fce0000010000 */
[----:B------:R-:W1:Y:S01]  /*cfa0*/  MUFU.EX2 R53, R53 ;  /* 0x0000003500357308 */ /* 0x000e620000000800 */
[----:B------:R-:W-:-:S01]  /*cfb0*/  FFMA.FTZ R121, R121, R44, -R56 ;  /* 0x0000002c79797223 */ /* 0x000fc20000010838 */
[----:B--2---:R-:W-:-:S06]  /*cfc0*/  FADD.FTZ R8, R36, R89 ;  /* 0x0000005924087221 */ /* 0x004fcc0000010000 */
[----:B------:R-:W2:Y:S01]  /*cfd0*/  MUFU.EX2 R70, R70 ;  /* 0x0000004600467308 */ /* 0x000ea20000000800 */
[----:B---3--:R-:W-:-:S01]  /*cfe0*/  FADD.FTZ R3, R41, R68 ;  /* 0x0000004429037221 */ /* 0x008fc20000010000 */
[----:B------:R-:W-:-:S06]  /*cff0*/  F2FP.SATFINITE.E4M3.F32.PACK_AB_MERGE_C R150, R20, R15, R150 ;  /* 0x0000000f1496723e */ /* 0x000fcc0004807096 */
[----:B------:R-:W-:Y:S01]  /*d000*/  MUFU.EX2 R46, R46 ;  /* 0x0000002e002e7308 */ /* 0x000fe20000000800 */
[----:B------:R-:W-:Y:S01]  /*d010*/  F2FP.SATFINITE.E4M3.F32.PACK_AB_MERGE_C R136, R27, R26, R136 ;  /* 0x0000001a1b88723e */ /* 0x000fe20004807088 */
[----:B----4-:R-:W-:-:S06]  /*d020*/  FADD.FTZ R20, R51, R8 ;  /* 0x0000000833147221 */ /* 0x010fcc0000010000 */
[----:B------:R-:W3:Y:S01]  /*d030*/  MUFU.EX2 R93, R93 ;  /* 0x0000005d005d7308 */ /* 0x000ee20000000800 */
[----:B-----5:R-:W-:-:S07]  /*d040*/  FADD.FTZ R26, R0, R3 ;  /* 0x00000003001a7221 */ /* 0x020fce0000010000 */
[----:B------:R-:W4:Y:S08]  /*d050*/  MUFU.EX2 R42, R42 ;  /* 0x0000002a002a7308 */ /* 0x000f300000000800 */
[----:B------:R-:W5:Y:S01]  /*d060*/  MUFU.EX2 R39, R123 ;  /* 0x0000007b00277308 */ /* 0x000f620000000800 */
[----:B------:R-:W-:-:S01]  /*d070*/  FFMA.FTZ R43, R43, R44, -R56 ;  /* 0x0000002c2b2b7223 */ /* 0x000fc20000010838 */
[----:B0-----:R-:W-:-:S06]  /*d080*/  F2FP.SATFINITE.E4M3.F32.PACK_AB_MERGE_C R142, R40, R55, RZ ;  /* 0x00000037288e723e */ /* 0x001fcc00048070ff */
[----:B------:R-:W-:Y:S01]  /*d090*/  MUFU.EX2 R59, R59 ;  /* 0x0000003b003b7308 */ /* 0x000fe20000000800 */
[----:B------:R-:W-:-:S01]  /*d0a0*/  FADD.FTZ R55, R55, R20 ;  /* 0x0000001437377221 */ /* 0x000fc20000010000 */
[----:B-1----:R-:W-:-:S06]  /*d0b0*/  FADD.FTZ R3, R53, R26 ;  /* 0x0000001a35037221 */ /* 0x002fcc0000010000 */
[----:B------:R-:W0:Y:S01]  /*d0c0*/  MUFU.EX2 R14, R121 ;  /* 0x00000079000e7308 */ /* 0x000e220000000800 */
[----:B------:R-:W-:-:S01]  /*d0d0*/  FFMA.FTZ R71, R71, R44, -R56 ;  /* 0x0000002c47477223 */ /* 0x000fc20000010838 */
[----:B------:R-:W-:Y:S01]  /*d0e0*/  F2FP.SATFINITE.E4M3.F32.PACK_AB_MERGE_C R151, R29, R60, RZ ;  /* 0x0000003c1d97723e */ /* 0x000fe200048070ff */
[----:B------:R-:W-:-:S01]  /*d0f0*/  FADD.FTZ R55, R40, R55 ;  /* 0x0000003728377221 */ /* 0x000fc20000010000 */
[----:B--2---:R-:W-:-:S04]  /*d100*/  F2FP.SATFINITE.E4M3.F32.PACK_AB_MERGE_C R143, R70, R53, RZ ;  /* 0x00000035468f723e */ /* 0x004fc800048070ff */
[----:B------:R-:W1:Y:S01]  /*d110*/  MUFU.EX2 R24, R69 ;  /* 0x0000004500187308 */ /* 0x000e620000000800 */
[----:B------:R-:W-:-:S01]  /*d120*/  FADD.FTZ R70, R70, R3 ;  /* 0x0000000346467221 */ /* 0x000fc20000010000 */
[----:B------:R-:W-:Y:S01]  /*d130*/  FFMA.FTZ R79, R79, R44, -R56 ;  /* 0x0000002c4f4f7223 */ /* 0x000fe20000010838 */
[----:B---3--:R-:W-:-:S05]  /*d140*/  F2FP.SATFINITE.E4M3.F32.PACK_AB_MERGE_C R144, R93, R46, RZ ;  /* 0x0000002e5d90723e */ /* 0x008fca00048070ff */
[----:B------:R-:W2:Y:S01]  /*d150*/  MUFU.EX2 R29, R43 ;  /* 0x0000002b001d7308 */ /* 0x000ea20000000800 */
[----:B------:R-:W-:-:S01]  /*d160*/  FFMA.FTZ R83, R83, R44, -R56 ;  /* 0x0000002c53537223 */ /* 0x000fc20000010838 */
[----:B----4-:R-:W-:Y:S01]  /*d170*/  FADD.FTZ R20, R42, R55 ;  /* 0x000000372a147221 */ /* 0x010fe20000010000 */
[----:B-----5:R-:W-:-:S01]  /*d180*/  FADD.FTZ R3, R39, R70 ;  /* 0x0000004627037221 */ /* 0x020fc20000010000 */
[----:B------:R-:W-:-:S04]  /*d190*/  FFMA.FTZ R56, R87, R44, -R56 ;  /* 0x0000002c57387223 */ /* 0x000fc80000010838 */
[----:B------:R-:W-:Y:S01]  /*d1a0*/  MUFU.EX2 R50, R50 ;  /* 0x0000003200327308 */ /* 0x000fe20000000800 */
[----:B------:R-:W-:Y:S01]  /*d1b0*/  F2FP.SATFINITE.E4M3.F32.PACK_AB_MERGE_C R149, R99, R58, RZ ;  /* 0x0000003a6395723e */ /* 0x000fe200048070ff */
[----:B0-----:R-:W-:Y:S01]  /*d1c0*/  FADD.FTZ R3, R14, R3 ;  /* 0x000000030e037221 */ /* 0x001fe20000010000 */
[----:B------:R-:W-:-:S05]  /*d1d0*/  F2FP.SATFINITE.E4M3.F32.PACK_AB_MERGE_C R144, R59, R42, R144 ;  /* 0x0000002a3b90723e */ /* 0x000fca0004807090 */
[----:B------:R-:W-:Y:S01]  /*d1e0*/  MUFU.EX2 R57, R57 ;  /* 0x0000003900397308 */ /* 0x000fe20000000800 */
[----:B------:R-:W-:-:S07]  /*d1f0*/  FADD.FTZ R59, R59, R20 ;  /* 0x000000143b3b7221 */ /* 0x000fce0000010000 */
[----:B------:R-:W0:Y:S08]  /*d200*/  MUFU.EX2 R48, R48 ;  /* 0x0000003000307308 */ /* 0x000e300000000800 */
[----:B------:R-:W3:Y:S01]  /*d210*/  MUFU.EX2 R71, R71 ;  /* 0x0000004700477308 */ /* 0x000ee20000000800 */
[----:B------:R-:W-:Y:S01]  /*d220*/  F2FP.SATFINITE.E4M3.F32.PACK_AB_MERGE_C R149, R10, R9, R149 ;  /* 0x000000090a95723e */ /* 0x000fe20004807095 */
[----:B------:R-:W-:-:S06]  /*d230*/  FADD.FTZ R46, R46, R59 ;  /* 0x0000003b2e2e7221 */ /* 0x000fcc0000010000 */
[----:B------:R-:W4:Y:S01]  /*d240*/  MUFU.EX2 R95, R133 ;  /* 0x00000085005f7308 */ /* 0x000f220000000800 */
[----:B-1----:R-:W-:-:S07]  /*d250*/  FADD.FTZ R10, R24, R3 ;  /* 0x00000003180a7221 */ /* 0x002fce0000010000 */
[----:B------:R-:W1:Y:S01]  /*d260*/  MUFU.EX2 R8, R79 ;  /* 0x0000004f00087308 */ /* 0x000e620000000800 */
[----:B------:R-:W-:-:S01]  /*d270*/  FADD.FTZ R93, R93, R46 ;  /* 0x0000002e5d5d7221 */ /* 0x000fc20000010000 */
[----:B--2---:R-:W-:-:S06]  /*d280*/  FADD.FTZ R10, R29, R10 ;  /* 0x0000000a1d0a7221 */ /* 0x004fcc0000010000 */
[----:B------:R-:W2:Y:S01]  /*d290*/  MUFU.EX2 R83, R83 ;  /* 0x0000005300537308 */ /* 0x000ea20000000800 */
[----:B------:R-:W-:-:S07]  /*d2a0*/  ISETP.GE.AND P1, PT, R88, 0x81, PT ;  /* 0x000000815800780c */ /* 0x000fce0003f26270 */
[----:B------:R-:W5:Y:S01]  /*d2b0*/  MUFU.EX2 R56, R56 ;  /* 0x0000003800387308 */ /* 0x000f620000000800 */
[----:B------:R-:W-:Y:S01]  /*d2c0*/  F2FP.SATFINITE.E4M3.F32.PACK_AB_MERGE_C R151, R12, R11, R151 ;  /* 0x0000000b0c97723e */ /* 0x000fe20004807097 */
[----:B0-----:R-:W-:Y:S01]  /*d2d0*/  FADD.FTZ R12, R48, R93 ;  /* 0x0000005d300c7221 */ /* 0x001fe20000010000 */
[----:B------:R-:W-:Y:S01]  /*d2e0*/  F2FP.SATFINITE.E4M3.F32.PACK_AB_MERGE_C R9, R57, R50, RZ ;  /* 0x000000323909723e */ /* 0x000fe200048070ff */
[----:B---3--:R-:W-:Y:S01]  /*d2f0*/  FADD.FTZ R3, R71, R10 ;  /* 0x0000000a47037221 */ /* 0x008fe20000010000 */
[----:B------:R-:W-:Y:S02]  /*d300*/  F2FP.SATFINITE.E4M3.F32.PACK_AB_MERGE_C R143, R0, R41, R143 ;  /* 0x00000029008f723e */ /* 0x000fe4000480708f */
[C---:B----4-:R-:W-:Y:S01]  /*d310*/  F2FP.SATFINITE.E4M3.F32.PACK_AB_MERGE_C R146, R95.reuse, R48, R9 ;  /* 0x000000305f92723e */ /* 0x050fe20004807009 */
[----:B------:R-:W-:-:S01]  /*d320*/  FADD.FTZ R95, R95, R12 ;  /* 0x0000000c5f5f7221 */ /* 0x000fc20000010000 */
[----:B-1----:R-:W-:Y:S01]  /*d330*/  FADD.FTZ R0, R8, R3 ;  /* 0x0000000308007221 */ /* 0x002fe20000010000 */
[----:B------:R-:W-:Y:S01]  /*d340*/  IMAD.MOV.U32 R135, RZ, RZ, RZ ;  /* 0x000000ffff877224 */ /* 0x000fe200078e00ff */
[----:B------:R-:W-:Y:S01]  /*d350*/  F2FP.SATFINITE.E4M3.F32.PACK_AB_MERGE_C R139, R66, R65, RZ ;  /* 0x00000041428b723e */ /* 0x000fe200048070ff */
[----:B------:R-:W-:-:S01]  /*d360*/  FADD.FTZ R50, R50, R95 ;  /* 0x0000005f32327221 */ /* 0x000fc20000010000 */
[----:B------:R-:W-:Y:S01]  /*d370*/  F2FP.SATFINITE.E4M3.F32.PACK_AB_MERGE_C R24, R29, R24, RZ ;  /* 0x000000181d18723e */ /* 0x000fe200048070ff */
[----:B--2---:R-:W-:-:S01]  /*d380*/  FADD.FTZ R3, R83, R0 ;  /* 0x0000000053037221 */ /* 0x004fc20000010000 */
[----:B------:R-:W-:Y:S01]  /*d390*/  BSSY B0, `(.L_x_399) ;  /* 0x00002ae000007945 */ /* 0x000fe20003800000 */
[C---:B-----5:R-:W-:Y:S01]  /*d3a0*/  F2FP.SATFINITE.E4M3.F32.PACK_AB_MERGE_C R9, R56.reuse, R83, RZ ;  /* 0x000000533809723e */ /* 0x060fe200048070ff */
[----:B------:R-:W-:Y:S01]  /*d3b0*/  FADD.FTZ R0, R57, R50 ;  /* 0x0000003239007221 */ /* 0x000fe20000010000 */
[----:B------:R-:W-:Y:S01]  /*d3c0*/  F2FP.SATFINITE.E4M3.F32.PACK_AB_MERGE_C R138, R31, R28, R138 ;  /* 0x0000001c1f8a723e */ /* 0x000fe2000480708a */
[----:B------:R-:W-:Y:S01]  /*d3d0*/  FADD.FTZ R3, R56, R3 ;  /* 0x0000000338037221 */ /* 0x000fe20000010000 */
[----:B------:R-:W-:Y:S01]  /*d3e0*/  F2FP.SATFINITE.E4M3.F32.PACK_AB_MERGE_C R140, R47, R34, R140 ;  /* 0x000000222f8c723e */ /* 0x000fe2000480708c */
[--C-:B------:R-:W-:Y:S01]  /*d3f0*/  IMAD.MOV.U32 R134, RZ, RZ, R135.reuse ;  /* 0x000000ffff867224 */ /* 0x100fe200078e0087 */
[----:B------:R-:W-:Y:S01]  /*d400*/  F2FP.SATFINITE.E4M3.F32.PACK_AB_MERGE_C R142, R51, R36, R142 ;  /* 0x00000024338e723e */ /* 0x000fe2000480708e */
[----:B------:R-:W-:Y:S01]  /*d410*/  IMAD.MOV.U32 R133, RZ, RZ, R135 ;  /* 0x000000ffff857224 */ /* 0x000fe200078e0087 */
[----:B------:R-:W-:Y:S01]  /*d420*/  F2FP.SATFINITE.E4M3.F32.PACK_AB_MERGE_C R137, R52, R13, R137 ;  /* 0x0000000d3489723e */ /* 0x000fe20004807089 */
[----:B------:R-:W-:Y:S01]  /*d430*/  IMAD.MOV.U32 R131, RZ, RZ, R135 ;  /* 0x000000ffff837224 */ /* 0x000fe200078e0087 */
[----:B------:R-:W-:Y:S01]  /*d440*/  F2FP.SATFINITE.E4M3.F32.PACK_AB_MERGE_C R139, R54, R25, R139 ;  /* 0x00000019368b723e */ /* 0x000fe2000480708b */
[----:B------:R-:W-:Y:S01]  /*d450*/  IMAD.MOV.U32 R130, RZ, RZ, R135 ;  /* 0x000000ffff827224 */ /* 0x000fe200078e0087 */
[----:B------:R-:W-:Y:S01]  /*d460*/  F2FP.SATFINITE.E4M3.F32.PACK_AB_MERGE_C R141, R64, R33, R141 ;  /* 0x00000021408d723e */ /* 0x000fe2000480708d */
[--C-:B------:R-:W-:Y:S01]  /*d470*/  IMAD.MOV.U32 R129, RZ, RZ, R135.reuse ;  /* 0x000000ffff817224 */ /* 0x100fe200078e0087 */
[----:B------:R-:W-:Y:S01]  /*d480*/  F2FP.SATFINITE.E4M3.F32.PACK_AB_MERGE_C R145, R14, R39, R24 ;  /* 0x000000270e91723e */ /* 0x000fe20004807018 */
[----:B------:R-:W-:Y:S01]  /*d490*/  IMAD.MOV.U32 R128, RZ, RZ, R135 ;  /* 0x000000ffff807224 */ /* 0x000fe200078e0087 */
[----:B------:R-:W-:Y:S01]  /*d4a0*/  F2FP.SATFINITE.E4M3.F32.PACK_AB_MERGE_C R147, R8, R71, R9 ;  /* 0x000000470893723e */ /* 0x000fe20004807009 */
[--C-:B------:R-:W-:Y:S01]  /*d4b0*/  IMAD.MOV.U32 R127, RZ, RZ, R135.reuse ;  /* 0x000000ffff7f7224 */ /* 0x100fe200078e0087 */
[-C--:B------:R-:W-:Y:S01]  /*d4c0*/  MOV R132, R135.reuse ;  /* 0x0000008700847202 */ /* 0x080fe20000000f00 */
[--C-:B------:R-:W-:Y:S01]  /*d4d0*/  IMAD.MOV.U32 R126, RZ, RZ, R135.reuse ;  /* 0x000000ffff7e7224 */ /* 0x100fe200078e0087 */
[-C--:B------:R-:W-:Y:S01]  /*d4e0*/  MOV R121, R135.reuse ;  /* 0x0000008700797202 */ /* 0x080fe20000000f00 */
[--C-:B------:R-:W-:Y:S01]  /*d4f0*/  IMAD.MOV.U32 R125, RZ, RZ, R135.reuse ;  /* 0x000000ffff7d7224 */ /* 0x100fe200078e0087 */
[-C--:B------:R-:W-:Y:S01]  /*d500*/  MOV R110, R135.reuse ;  /* 0x00000087006e7202 */ /* 0x080fe20000000f00 */
        /* <DEDUP_REMOVED lines=34> */
[----:B------:R-:W-:Y:S01]  /*d730*/  IMAD.MOV.U32 R89, RZ, RZ, R135 ;  /* 0x000000ffff597224 */ /* 0x000fe200078e0087 */
[----:B------:R-:W-:Y:S06]  /*d740*/  @!P1 BRA `(.L_x_400) ;  /* 0x0000002400c89947 */ /* 0x000fec0003800000 */
[----:B------:R-:W2:Y:S01]  /*d750*/  LDL.LU R80, [R1+0xc] ;  /* 0x00000c0001507983 */ /* 0x000ea20000300800 */
[----:B------:R-:W-:Y:S01]  /*d760*/  IMAD.MOV.U32 R13, RZ, RZ, R76 ;  /* 0x000000ffff0d7224 */ /* 0x000fe200078e004c */
[----:B------:R-:W-:Y:S01]  /*d770*/  CS2R R134, SRZ ;  /* 0x0000000000867805 */ /* 0x000fe2000001ff00 */
[----:B------:R-:W-:Y:S01]  /*d780*/  IMAD.MOV.U32 R14, RZ, RZ, R45 ;  /* 0x000000ffff0e7224 */ /* 0x000fe200078e002d */
[----:B------:R-:W-:Y:S01]  /*d790*/  CS2R R132, SRZ ;  /* 0x0000000000847805 */ /* 0x000fe2000001ff00 */
[----:B------:R-:W-:Y:S01]  /*d7a0*/  IMAD.MOV.U32 R9, RZ, RZ, R155 ;  /* 0x000000ffff097224 */ /* 0x000fe200078e009b */
[----:B------:R-:W-:Y:S01]  /*d7b0*/  CS2R R130, SRZ ;  /* 0x0000000000827805 */ /* 0x000fe2000001ff00 */
[----:B------:R-:W-:Y:S01]  /*d7c0*/  IMAD.MOV.U32 R8, RZ, RZ, R154 ;  /* 0x000000ffff087224 */ /* 0x000fe200078e009a */
        /* <DEDUP_REMOVED lines=20> */
[----:B------:R-:W-:Y:S01]  /*d910*/  CS2R R88, SRZ ;  /* 0x0000000000587805 */ /* 0x000fe2000001ff00 */
[----:B--2---:R-:W-:-:S07]  /*d920*/  VIADD R12, R80, 0xfffffffe ;  /* 0xfffffffe500c7836 */ /* 0x004fce0000000000 */
.L_x_412:
[----:B------:R-:W-:-:S04]  /*d930*/  ISETP.NE.AND P1, PT, R8, 0x1, PT ;  /* 0x000000010800780c */ /* 0x000fc80003f25270 */
[----:B------:R-:W-:-:S04]  /*d940*/  SEL R10, RZ, 0x1, P1 ;  /* 0x00000001ff0a7807 */ /* 0x000fc80000800000 */
[----:B------:R-:W-:Y:S01]  /*d950*/  LOP3.LUT R155, R9, R10, RZ, 0x3c, !PT ;  /* 0x0000000a099b7212 */ /* 0x000fe200078e3cff */
[----:B0-----:R-:W-:Y:S06]  /*d960*/  @!P0 BRA `(.L_x_401) ;  /* 0x0000000000048947 */ /* 0x001fec0003800000 */
[----:B------:R-:W-:Y:S01]  /*d970*/  BPT.TRAP 0x1 ;  /* 0x000000040000795c */ /* 0x000fe20000300000 */
.L_x_401:
[----:B------:R-:W-:Y:S01]  /*d980*/  VIADD R154, R8, 0x1 ;  /* 0x00000001089a7836 */ /* 0x000fe20000000000 */
[----:B------:R-:W-:-:S04]  /*d990*/  SHF.L.U32 R10, R155, 0x1f, RZ ;  /* 0x0000001f9b0a7819 */ /* 0x000fc800000006ff */
[----:B------:R-:W-:-:S04]  /*d9a0*/  ISETP.NE.AND P1, PT, R154, 0x2, PT ;  /* 0x000000029a00780c */ /* 0x000fc80003f25270 */
[----:B------:R-:W-:-:S05]  /*d9b0*/  SEL R154, R154, RZ, P1 ;  /* 0x000000ff9a9a7207 */ /* 0x000fca0000800000 */
[----:B------:R-:W-:-:S04]  /*d9c0*/  IMAD R15, R154, 0x8, R16 ;  /* 0x000000089a0f7824 */ /* 0x000fc800078e0210 */
[----:B------:R0:W1:Y:S01]  /*d9d0*/  SYNCS.PHASECHK.TRANS64.TRYWAIT P1, [R15+URZ+0x19c30], R10 ;  /* 0x019c300a0f0075a7 */ /* 0x000062000802017f */
[----:B------:R-:W-:Y:S05]  /*d9e0*/  @!P0 BRA `(.L_x_402) ;  /* 0x0000000000048947 */ /* 0x000fea0003800000 */
[----:B------:R-:W-:Y:S01]  /*d9f0*/  BPT.TRAP 0x1 ;  /* 0x000000040000795c */ /* 0x000fe20000300000 */
.L_x_402:
[----:B------:R-:W-:Y:S01]  /*da00*/  BSSY B1, `(.L_x_403) ;  /* 0x0000006000017945 */ /* 0x000fe20003800000 */
[----:B------:R-:W-:Y:S02]  /*da10*/  IMAD R24, R154, 0x300, R21 ;  /* 0x000003009a187824 */ /* 0x000fe400078e0215 */
[----:B------:R-:W-:Y:S01]  /*da20*/  IMAD.MOV.U32 R25, RZ, RZ, -0x3ffffff0 ;  /* 0xc0000010ff197424 */ /* 0x000fe200078e00ff */
[----:B-1----:R-:W-:Y:S06]  /*da30*/  @P1 BRA `(.L_x_404) ;  /* 0x0000000000081947 */ /* 0x002fec0003800000 */
[----:B------:R-:W1:Y:S02]  /*da40*/  SYNCS.PHASECHK.TRANS64.TRYWAIT P1, [R15+URZ+0x19c30], R10 ;  /* 0x019c300a0f0075a7 */ /* 0x000e64000802017f */
[----:B-1----:R-:W-:Y:S05]  /*da50*/  @!P1 BRA `(.L_x_405) ;  /* 0x000000bc00289947 */ /* 0x002fea0003800000 */
.L_x_404:
[----:B------:R-:W-:Y:S05]  /*da60*/  BSYNC B1 ;  /* 0x0000000000017941 */ /* 0x000fea0003800000 */
.L_x_403:
[C---:B01----:R-:W-:Y:S01]  /*da70*/  VIADD R10, R24.reuse, 0x100 ;  /* 0x00000100180a7836 */ /* 0x043fe20000000000 */
[----:B------:R-:W-:Y:S02]  /*da80*/  MOV R11, 0xc0000010 ;  /* 0xc0000010000b7802 */ /* 0x000fe40000000f00 */
[C---:B------:R-:W-:Y:S01]  /*da90*/  R2UR UR6, R24.reuse ;  /* 0x00000000180672ca */ /* 0x040fe200000e0000 */
[----:B------:R-:W-:Y:S01]  /*daa0*/  VIADD R24, R24, 0x200 ;  /* 0x0000020018187836 */ /* 0x000fe20000000000 */
[----:B------:R-:W-:Y:S02]  /*dab0*/  R2UR UR10, R10 ;  /* 0x000000000a0a72ca */ /* 0x000fe400000e0000 */
[----:B------:R-:W-:Y:S02]  /*dac0*/  R2UR UR11, R11 ;  /* 0x000000000b0b72ca */ /* 0x000fe400000e0000 */
[----:B------:R-:W2:Y:S01]  /*dad0*/  LDL.64 R10, [R1] ;  /* 0x00000000010a7983 */ /* 0x000ea20000100a00 */
[----:B------:R-:W-:Y:S01]  /*dae0*/  R2UR UR7, R25 ;  /* 0x00000000190772ca */ /* 0x000fe200000e0000 */
[----:B------:R-:W-:Y:S01]  /*daf0*/  IMAD.MOV.U32 R25, RZ, RZ, -0x3ffffff0 ;  /* 0xc0000010ff197424 */ /* 0x000fe200078e00ff */
[----:B------:R-:W-:-:S02]  /*db00*/  R2UR UR4, R4 ;  /* 0x00000000040472ca */ /* 0x000fc400000e0000 */
[----:B------:R-:W-:Y:S02]  /*db10*/  R2UR UR5, R5 ;  /* 0x00000000050572ca */ /* 0x000fe400000e0000 */
[----:B------:R-:W-:Y:S02]  /*db20*/  R2UR UR14, R24 ;  /* 0x00000000180e72ca */ /* 0x000fe400000e0000 */
[----:B------:R-:W-:Y:S02]  /*db30*/  R2UR UR15, R25 ;  /* 0x00000000190f72ca */ /* 0x000fe400000e0000 */
[----:B------:R-:W-:-:S07]  /*db40*/  WARPGROUP.ARRIVE ;  /* 0x00000000000079c5 */ /* 0x000fce0000000000 */
[----:B------:R-:W-:Y:S01]  /*db50*/  QGMMA.64x128x32.F32.E4M3.E4M3 R24, gdesc[UR4], RZ, !UPT, gsb0 ;  /* 0x01e00000041879f3 */ /* 0x000fe2000c0008ff */
[----:B------:R-:W-:Y:S02]  /*db60*/  R2UR UR12, R6 ;  /* 0x00000000060c72ca */ /* 0x000fe400000e0000 */
[----:B------:R-:W-:Y:S01]  /*db70*/  R2UR UR13, R7 ;  /* 0x00000000070d72ca */ /* 0x000fe200000e0000 */
[----:B------:R-:W-:Y:S02]  /*db80*/  WARPGROUP.DEPBAR.LE gsb0, 0x0 ;  /* 0x00008000000079c5 */ /* 0x000fe40000010000 */
[----:B------:R-:W-:Y:S01]  /*db90*/  WARPGROUP.ARRIVE ;  /* 0x00000000000079c5 */ /* 0x000fe20000000000 */
[----:B--2---:R-:W-:Y:S02]  /*dba0*/  R2UR UR8, R10 ;  /* 0x000000000a0872ca */ /* 0x004fe400000e0000 */
[----:B------:R-:W-:-:S13]  /*dbb0*/  R2UR UR9, R11 ;  /* 0x000000000b0972ca */ /* 0x000fda00000e0000 */
[----:B------:R-:W-:Y:S03]  /*dbc0*/  QGMMA.64x128x32.F32.E4M3.E4M3 R24, gdesc[UR8], R24, gsb0 ;  /* 0x01e00000081879f3 */ /* 0x000fe60008000818 */
[----:B------:R-:W-:Y:S02]  /*dbd0*/  WARPGROUP.DEPBAR.LE gsb0, 0x0 ;  /* 0x00008000000079c5 */ /* 0x000fe40000010000 */
[----:B------:R-:W-:-:S07]  /*dbe0*/  WARPGROUP.ARRIVE ;  /* 0x00000000000079c5 */ /* 0x000fce0000000000 */
[----:B------:R-:W-:Y:S03]  /*dbf0*/  QGMMA.64x128x32.F32.E4M3.E4M3 R24, gdesc[UR12], R24, gsb0 ;  /* 0x01e000000c1879f3 */ /* 0x000fe60008000818 */
[----:B------:R-:W-:Y:S02]  /*dc00*/  WARPGROUP.DEPBAR.LE gsb0, 0x0 ;  /* 0x00008000000079c5 */ /* 0x000fe40000010000 */
[----:B------:R-:W-:Y:S05]  /*dc10*/  @!P0 BRA `(.L_x_406) ;  /* 0x0000000000048947 */ /* 0x000fea0003800000 */
[----:B------:R-:W-:Y:S01]  /*dc20*/  BPT.TRAP 0x1 ;  /* 0x000000040000795c */ /* 0x000fe20000300000 */
.L_x_406:
[----:B------:R-:W-:Y:S01]  /*dc30*/  SHF.L.U32 R9, R9, 0x1f, RZ ;  /* 0x0000001f09097819 */ /* 0x000fe200000006ff */
[----:B------:R-:W-:-:S04]  /*dc40*/  IMAD R20, R8, 0x8, R16 ;  /* 0x0000000808147824 */ /* 0x000fc800078e0210 */
[----:B------:R0:W1:Y:S01]  /*dc50*/  SYNCS.PHASECHK.TRANS64.TRYWAIT P1, [R20+URZ+0x19c50], R9 ;  /* 0x019c5009140075a7 */ /* 0x000062000802017f */
[----:B------:R-:W-:Y:S05]  /*dc60*/  @!P0 BRA `(.L_x_407) ;  /* 0x0000000000048947 */ /* 0x000fea0003800000 */
[----:B------:R-:W-:Y:S01]  /*dc70*/  BPT.TRAP 0x1 ;  /* 0x000000040000795c */ /* 0x000fe20000300000 */
.L_x_407:
[----:B------:R-:W-:Y:S04]  /*dc80*/  BSSY B1, `(.L_x_408) ;  /* 0x0000004000017945 */ /* 0x000fe80003800000 */
[----:B-1----:R-:W-:Y:S05]  /*dc90*/  @P1 BRA `(.L_x_409) ;  /* 0x0000000000081947 */ /* 0x002fea0003800000 */
[----:B------:R-:W1:Y:S02]  /*dca0*/  SYNCS.PHASECHK.TRANS64.TRYWAIT P1, [R20+URZ+0x19c50], R9 ;  /* 0x019c5009140075a7 */ /* 0x000e64000802017f */
[----:B-1----:R-:W-:Y:S05]  /*dcb0*/  @!P1 BRA `(.L_x_410) ;  /* 0x000000b800a49947 */ /* 0x002fea0003800000 */
.L_x_409:
[----:B------:R-:W-:Y:S05]  /*dcc0*/  BSYNC B1 ;  /* 0x0000000000017941 */ /* 0x000fea0003800000 */
.L_x_408:
[----:B01----:R-:W-:Y:S01]  /*dcd0*/  VIADD R9, R16, 0x3000 ;  /* 0x0000300010097836 */ /* 0x003fe20000000000 */
[----:B------:R-:W-:Y:S01]  /*dce0*/  WARPGROUP.ARRIVE ;  /* 0x00000000000079c5 */ /* 0x000fe20000000000 */
[----:B------:R-:W-:Y:S02]  /*dcf0*/  IMAD.MOV.U32 R11, RZ, RZ, 0x40000040 ;  /* 0x40000040ff0b7424 */ /* 0x000fe400078e00ff */
[C---:B------:R-:W-:Y:S01]  /*dd00*/  FMUL.FTZ R77, R2.reuse, R77 ;  /* 0x0000004d024d7220 */ /* 0x040fe20000410000 */
[C---:B------:R-:W-:Y:S01]  /*dd10*/  FMUL.FTZ R78, R2.reuse, R78 ;  /* 0x0000004e024e7220 */ /* 0x040fe20000410000 */
[----:B------:R-:W-:Y:S01]  /*dd20*/  SHF.R.U32.HI R9, RZ, 0x4, R9 ;  /* 0x00000004ff097819 */ /* 0x000fe20000011609 */
[C---:B------:R-:W-:Y:S01]  /*dd30*/  FMUL.FTZ R79, R2.reuse, R79 ;  /* 0x0000004f024f7220 */ /* 0x040fe20000410000 */
[C---:B------:R-:W-:Y:S01]  /*dd40*/  FMUL.FTZ R80, R2.reuse, R80 ;  /* 0x0000005002507220 */ /* 0x040fe20000410000 */
[C---:B------:R-:W-:Y:S01]  /*dd50*/  FMUL.FTZ R81, R2.reuse, R81 ;  /* 0x0000005102517220 */ /* 0x040fe20000410000 */
[----:B------:R-:W-:Y:S01]  /*dd60*/  LOP3.LUT R9, R9, 0x3fff, RZ, 0xc0, !PT ;  /* 0x00003fff09097812 */ /* 0x000fe200078ec0ff */
[----:B------:R-:W-:Y:S01]  /*dd70*/  MUFU.TANH R77, R77 ;  /* 0x0000004d004d7308 */ /* 0x000fe20000002400 */
[C---:B------:R-:W-:Y:S01]  /*dd80*/  FMUL.FTZ R82, R2.reuse, R82 ;  /* 0x0000005202527220 */ /* 0x040fe20000410000 */
[C---:B------:R-:W-:Y:S01]  /*dd90*/  FMUL.FTZ R83, R2.reuse, R83 ;  /* 0x0000005302537220 */ /* 0x040fe20000410000 */
[----:B------:R-:W-:Y:S01]  /*dda0*/  LOP3.LUT R9, R9, 0x10000, RZ, 0xfc, !PT ;  /* 0x0001000009097812 */ /* 0x000fe200078efcff */
[C---:B------:R-:W-:Y:S01]  /*ddb0*/  FMUL.FTZ R84, R2.reuse, R84 ;  /* 0x0000005402547220 */ /* 0x040fe20000410000 */
[C---:B------:R-:W-:Y:S01]  /*ddc0*/  FMUL.FTZ R85, R2.reuse, R85 ;  /* 0x0000005502557220 */ /* 0x040fe20000410000 */
[C---:B------:R-:W-:Y:S01]  /*ddd0*/  FMUL.FTZ R86, R2.reuse, R86 ;  /* 0x0000005602567220 */ /* 0x040fe20000410000 */
[----:B------:R-:W-:Y:S01]  /*dde0*/  FMUL.FTZ R87, R2, R87 ;  /* 0x0000005702577220 */ /* 0x000fe20000410000 */
[----:B------:R-:W-:Y:S01]  /*ddf0*/  IMAD R8, R8, 0x300, R9 ;  /* 0x0000030008087824 */ /* 0x000fe200078e0209 */
[----:B------:R-:W-:Y:S01]  /*de00*/  MUFU.TANH R78, R78 ;  /* 0x0000004e004e7308 */ /* 0x000fe20000002400 */
[----:B------:R-:W-:Y:S01]  /*de10*/  IMAD.MOV.U32 R9, RZ, RZ, 0x40000040 ;  /* 0x40000040ff097424 */ /* 0x000fe200078e00ff */
[----:B------:R-:W-:Y:S01]  /*de20*/  ULDC UR4, c[0x0][0x988] ;  /* 0x0002620000047ab9 */ /* 0x000fe20000000800 */
[C---:B------:R-:W-:Y:S01]  /*de30*/  VIADD R10, R8.reuse, 0x2 ;  /* 0x00000002080a7836 */ /* 0x040fe20000000000 */
[----:B------:R-:W-:-:S02]  /*de40*/  R2UR UR6, R8 ;  /* 0x00000000080672ca */ /* 0x000fc400000e0000 */
[----:B------:R-:W-:Y:S01]  /*de50*/  R2UR UR7, R9 ;  /* 0x00000000090772ca */ /* 0x000fe200000e0000 */
[C---:B------:R-:W-:Y:S01]  /*de60*/  FMUL.FTZ R9, R2.reuse, R24 ;  /* 0x0000001802097220 */ /* 0x040fe20000410000 */
[C---:B------:R-:W-:Y:S01]  /*de70*/  FMUL.FTZ R24, R2.reuse, R27 ;  /* 0x0000001b02187220 */ /* 0x040fe20000410000 */
[C---:B------:R-:W-:Y:S01]  /*de80*/  FMUL.FTZ R27, R2.reuse, R30 ;  /* 0x0000001e021b7220 */ /* 0x040fe20000410000 */
[C---:B------:R-:W-:Y:S01]  /*de90*/  FMUL.FTZ R30, R2.reuse, R33 ;  /* 0x00000021021e7220 */ /* 0x040fe20000410000 */
[C---:B------:R-:W-:Y:S01]  /*dea0*/  FMUL.FTZ R33, R2.reuse, R36 ;  /* 0x0000002402217220 */ /* 0x040fe20000410000 */
[C---:B------:R-:W-:Y:S01]  /*deb0*/  FMUL.FTZ R36, R2.reuse, R39 ;  /* 0x0000002702247220 */ /* 0x040fe20000410000 */
[----:B------:R-:W0:Y:S01]  /*dec0*/  MUFU.TANH R9, R9 ;  /* 0x0000000900097308 */ /* 0x000e220000002400 */
[C---:B------:R-:W-:Y:S01]  /*ded0*/  FMUL.FTZ R39, R2.reuse, R42 ;  /* 0x0000002a02277220 */ /* 0x040fe20000410000 */
[----:B------:R-:W-:-:S04]  /*dee0*/  FMUL.FTZ R42, R2, R45 ;  /* 0x0000002d022a7220 */ /* 0x000fc80000410000 */
[----:B------:R-:W-:Y:S01]  /*def0*/  QGMMA.64x96x32.F32.E4M3.E4M3 R88, R148, gdesc[UR4], R88, gsb0 ;  /* 0x0160000494587df3 */ /* 0x000fe20008000858 */
[----:B------:R-:W-:Y:S01]  /*df00*/  R2UR UR6, R10 ;  /* 0x000000000a0672ca */ /* 0x000fe200000e0000 */
[----:B------:R-:W-:Y:S01]  /*df10*/  VIADD R10, R8, 0x4 ;  /* 0x00000004080a7836 */ /* 0x000fe20000000000 */
[----:B------:R-:W-:Y:S01]  /*df20*/  R2UR UR7, R11 ;  /* 0x000000000b0772ca */ /* 0x000fe200000e0000 */
[----:B------:R-:W-:Y:S01]  /*df30*/  IMAD.MOV.U32 R11, RZ, RZ, 0x40000040 ;  /* 0x40000040ff0b7424 */ /* 0x000fe200078e00ff */
[----:B------:R-:W-:Y:S01]  /*df40*/  MUFU.TANH R24, R24 ;  /* 0x0000001800187308 */ /* 0x000fe20000002400 */
[----:B0-----:R-:W-:-:S07]  /*df50*/  FMNMX.FTZ R45, R9, R14, !PT ;  /* 0x0000000e092d7209 */ /* 0x001fce0007810000 */
[----:B------:R-:W-:Y:S08]  /*df60*/  MUFU.TANH R27, R27 ;  /* 0x0000001b001b7308 */ /* 0x000ff00000002400 */
        /* <DEDUP_REMOVED lines=11> */
[----:B------:R-:W-:Y:S01]  /*e020*/  MUFU.TANH R85, R85 ;  /* 0x0000005500557308 */ /* 0x000fe20000002400 */
[----:B------:R-:W-:-:S02]  /*e030*/  WARPGROUP.DEPBAR.LE gsb0, 0x0 ;  /* 0x00008000000079c5 */ /* 0x000fc40000010000 */
[----:B------:R-:W-:-:S06]  /*e040*/  WARPGROUP.ARRIVE ;  /* 0x00000000000079c5 */ /* 0x000fcc0000000000 */
[----:B------:R-:W0:Y:S01]  /*e050*/  S2R R151, SR_TID.X ;  /* 0x0000000000977919 */ /* 0x000e220000002100 */
[----:B------:R-:W-:Y:S01]  /*e060*/  MUFU.TANH R86, R86 ;  /* 0x0000005600567308 */ /* 0x000fe20000002400 */
[----:B------:R-:W-:Y:S01]  /*e070*/  QGMMA.64x96x32.F32.E4M3.E4M3 R88, R136, gdesc[UR4], R88, gsb0 ;  /* 0x0160000488587df3 */ /* 0x000fe20008000858 */
[----:B------:R-:W-:Y:S01]  /*e080*/  R2UR UR6, R10 ;  /* 0x000000000a0672ca */ /* 0x000fe200000e0000 */
[C---:B------:R-:W-:Y:S01]  /*e090*/  FMUL.FTZ R10, R2.reuse, R25 ;  /* 0x00000019020a7220 */ /* 0x040fe20000410000 */
[----:B------:R-:W-:Y:S01]  /*e0a0*/  R2UR UR7, R11 ;  /* 0x000000000b0772ca */ /* 0x000fe200000e0000 */
[C---:B------:R-:W-:Y:S01]  /*e0b0*/  FMUL.FTZ R11, R2.reuse, R26 ;  /* 0x0000001a020b7220 */ /* 0x040fe20000410000 */
[C---:B------:R-:W-:Y:S01]  /*e0c0*/  FMUL.FTZ R25, R2.reuse, R28 ;  /* 0x0000001c02197220 */ /* 0x040fe20000410000 */
[C---:B------:R-:W-:Y:S01]  /*e0d0*/  FMUL.FTZ R26, R2.reuse, R29 ;  /* 0x0000001d021a7220 */ /* 0x040fe20000410000 */
[C---:B------:R-:W-:Y:S01]  /*e0e0*/  FMUL.FTZ R28, R2.reuse, R31 ;  /* 0x0000001f021c7220 */ /* 0x040fe20000410000 */
[----:B------:R-:W1:Y:S01]  /*e0f0*/  MUFU.TANH R10, R10 ;  /* 0x0000000a000a7308 */ /* 0x000e620000002400 */
[C---:B------:R-:W-:Y:S01]  /*e100*/  FMUL.FTZ R29, R2.reuse, R32 ;  /* 0x00000020021d7220 */ /* 0x040fe20000410000 */
[C---:B------:R-:W-:Y:S01]  /*e110*/  FMUL.FTZ R31, R2.reuse, R34 ;  /* 0x00000022021f7220 */ /* 0x040fe20000410000 */
[C---:B------:R-:W-:Y:S01]  /*e120*/  FMUL.FTZ R32, R2.reuse, R35 ;  /* 0x0000002302207220 */ /* 0x040fe20000410000 */
[C---:B------:R-:W-:Y:S01]  /*e130*/  FMUL.FTZ R35, R2.reuse, R38 ;  /* 0x0000002602237220 */ /* 0x040fe20000410000 */
[C---:B------:R-:W-:Y:S01]  /*e140*/  FMUL.FTZ R38, R2.reuse, R41 ;  /* 0x0000002902267220 */ /* 0x040fe20000410000 */
[C---:B------:R-:W-:Y:S01]  /*e150*/  FMUL.FTZ R41, R2.reuse, R44 ;  /* 0x0000002c02297220 */ /* 0x040fe20000410000 */
[C---:B------:R-:W-:Y:S01]  /*e160*/  FMUL.FTZ R34, R2.reuse, R37 ;  /* 0x0000002502227220 */ /* 0x040fe20000410000 */
[----:B------:R-:W2:Y:S01]  /*e170*/  MUFU.TANH R11, R11 ;  /* 0x0000000b000b7308 */ /* 0x000ea20000002400 */
[C---:B------:R-:W-:Y:S01]  /*e180*/  FMUL.FTZ R37, R2.reuse, R40 ;  /* 0x0000002802257220 */ /* 0x040fe20000410000 */
[C---:B------:R-:W-:Y:S01]  /*e190*/  FMUL.FTZ R40, R2.reuse, R43 ;  /* 0x0000002b02287220 */ /* 0x040fe20000410000 */
[C---:B------:R-:W-:Y:S01]  /*e1a0*/  FMUL.FTZ R43, R2.reuse, R46 ;  /* 0x0000002e022b7220 */ /* 0x040fe20000410000 */
[C---:B------:R-:W-:Y:S01]  /*e1b0*/  FMUL.FTZ R46, R2.reuse, R47 ;  /* 0x0000002f022e7220 */ /* 0x040fe20000410000 */
[C---:B------:R-:W-:Y:S01]  /*e1c0*/  FMUL.FTZ R47, R2.reuse, R48 ;  /* 0x00000030022f7220 */ /* 0x040fe20000410000 */
[C---:B------:R-:W-:Y:S01]  /*e1d0*/  FMUL.FTZ R48, R2.reuse, R49 ;  /* 0x0000003102307220 */ /* 0x040fe20000410000 */
[----:B------:R-:W-:Y:S01]  /*e1e0*/  FMUL.FTZ R49, R2, R50 ;  /* 0x0000003202317220 */ /* 0x000fe20000410000 */
[----:B------:R-:W3:Y:S01]  /*e1f0*/  MUFU.TANH R25, R25 ;  /* 0x0000001900197308 */ /* 0x000ee20000002400 */
        /* <DEDUP_REMOVED lines=11> */
[----:B------:R-:W-:Y:S01]  /*e2b0*/  FMUL.FTZ R58, R2, R59 ;  /* 0x0000003b023a7220 */ /* 0x000fe20000410000 */
[----:B------:R-:W-:Y:S01]  /*e2c0*/  FMNMX.FTZ R44, R24, R44, !PT ;  /* 0x0000002c182c7209 */ /* 0x000fe20007810000 */
[C---:B------:R-:W-:Y:S01]  /*e2d0*/  FMUL.FTZ R59, R2.reuse, R60 ;  /* 0x0000003c023b7220 */ /* 0x040fe20000410000 */
[C---:B------:R-:W-:Y:S01]  /*e2e0*/  FMUL.FTZ R60, R2.reuse, R61 ;  /* 0x0000003d023c7220 */ /* 0x040fe20000410000 */
[----:B------:R-:W2:Y:S01]  /*e2f0*/  MUFU.TANH R28, R28 ;  /* 0x0000001c001c7308 */ /* 0x000ea20000002400 */
[----:B---3--:R-:W-:Y:S01]  /*e300*/  FMNMX.FTZ R45, R25, R45, !PT ;  /* 0x0000002d192d7209 */ /* 0x008fe20007810000 */
[C---:B------:R-:W-:Y:S01]  /*e310*/  FMUL.FTZ R61, R2.reuse, R62 ;  /* 0x0000003e023d7220 */ /* 0x040fe20000410000 */
[----:B------:R-:W-:Y:S01]  /*e320*/  FMNMX.FTZ R44, R27, R44, !PT ;  /* 0x0000002c1b2c7209 */ /* 0x000fe20007810000 */
        /* <DEDUP_REMOVED lines=13> */
[----:B--2---:R-:W-:Y:S01]  /*e400*/  FMNMX.FTZ R44, R28, R44, !PT ;  /* 0x0000002c1c2c7209 */ /* 0x004fe20007810000 */
[C---:B------:R-:W-:Y:S01]  /*e410*/  FMUL.FTZ R72, R2.reuse, R73 ;  /* 0x0000004902487220 */ /* 0x040fe20000410000 */
[C---:B------:R-:W-:Y:S01]  /*e420*/  FMUL.FTZ R73, R2.reuse, R74 ;  /* 0x0000004a02497220 */ /* 0x040fe20000410000 */
[C---:B------:R-:W-:Y:S01]  /*e430*/  FMUL.FTZ R74, R2.reuse, R75 ;  /* 0x0000004b024a7220 */ /* 0x040fe20000410000 */
[----:B------:R-:W-:Y:S01]  /*e440*/  FMUL.FTZ R75, R2, R76 ;  /* 0x0000004c024b7220 */ /* 0x000fe20000410000 */
[----:B0-----:R-:W-:-:S02]  /*e450*/  LOP3.LUT R151, R151, 0x7f, RZ, 0xc0, !PT ;  /* 0x0000007f97977812 */ /* 0x001fc400078ec0ff */
[----:B------:R-:W0:Y:S01]  /*e460*/  MUFU.TANH R32, R32 ;  /* 0x0000002000207308 */ /* 0x000e220000002400 */
[----:B---3--:R-:W-:Y:S02]  /*e470*/  FMNMX.FTZ R45, R29, R45, !PT ;  /* 0x0000002d1d2d7209 */ /* 0x008fe40007810000 */
[----:B------:R-:W-:Y:S02]  /*e480*/  ISETP.NE.AND P1, PT, R151, RZ, PT ;  /* 0x000000ff9700720c */ /* 0x000fe40003f25270 */
[----:B------:R-:W-:-:S03]  /*e490*/  FMNMX.FTZ R45, R30, R45, !PT ;  /* 0x0000002d1e2d7209 */ /* 0x000fc60007810000 */
[----:B------:R-:W2:Y:S01]  /*e4a0*/  MUFU.TANH R34, R34 ;  /* 0x0000002200227308 */ /* 0x000ea20000002400 */
[----:B-1----:R-:W-:Y:S02]  /*e4b0*/  FMNMX.FTZ R44, R31, R44, !PT ;  /* 0x0000002c1f2c7209 */ /* 0x002fe40007810000 */
[----:B------:R-:W-:-:S05]  /*e4c0*/  FMNMX.FTZ R45, R33, R45, !PT ;  /* 0x0000002d212d7209 */ /* 0x000fca0007810000 */
[----:B------:R-:W1:Y:S01]  /*e4d0*/  MUFU.TANH R35, R35 ;  /* 0x0000002300237308 */ /* 0x000e620000002400 */
[----:B0-----:R-:W-:Y:S01]  /*e4e0*/  FMNMX.FTZ R44, R32, R44, !PT ;  /* 0x0000002c202c7209 */ /* 0x001fe20007810000 */
[----:B------:R-:W-:-:S05]  /*e4f0*/  @!P1 VIADD R15, R15, 0x19c40 ;  /* 0x00019c400f0f9836 */ /* 0x000fca0000000000 */
[----:B------:R-:W-:Y:S01]  /*e500*/  @!P1 PRMT R15, RZ, 0x654, R15 ;  /* 0x00000654ff0f9816 */ /* 0x000fe2000000000f */
[----:B------:R-:W0:Y:S01]  /*e510*/  MUFU.TANH R37, R37 ;  /* 0x0000002500257308 */ /* 0x000e220000002400 */
[----:B--2---:R-:W-:-:S07]  /*e520*/  FMNMX.FTZ R45, R34, R45, !PT ;  /* 0x0000002d222d7209 */ /* 0x004fce0007810000 */
[----:B------:R-:W2:Y:S01]  /*e530*/  MUFU.TANH R38, R38 ;  /* 0x0000002600267308 */ /* 0x000ea20000002400 */
[----:B-1----:R-:W-:-:S04]  /*e540*/  FMNMX.FTZ R44, R35, R44, !PT ;  /* 0x0000002c232c7209 */ /* 0x002fc80007810000 */
[----:B------:R-:W-:-:S03]  /*e550*/  FMNMX.FTZ R44, R36, R44, !PT ;  /* 0x0000002c242c7209 */ /* 0x000fc60007810000 */
[----:B------:R-:W1:Y:S01]  /*e560*/  MUFU.TANH R40, R40 ;  /* 0x0000002800287308 */ /* 0x000e620000002400 */
[----:B0-----:R-:W-:Y:S02]  /*e570*/  FMNMX.FTZ R45, R37, R45, !PT ;  /* 0x0000002d252d7209 */ /* 0x001fe40007810000 */
[----:B------:R-:W-:Y:S01]  /*e580*/  FMNMX.FTZ R44, R39, R44, !PT ;  /* 0x0000002c272c7209 */ /* 0x000fe20007810000 */
[----:B------:R-:W-:-:S04]  /*e590*/  WARPGROUP.DEPBAR.LE gsb0, 0x0 ;  /* 0x00008000000079c5 */ /* 0x000fc80000010000 */
[----:B------:R-:W0:Y:S01]  /*e5a0*/  MUFU.TANH R41, R41 ;  /* 0x0000002900297308 */ /* 0x000e220000002400 */
[----:B--2---:R-:W-:Y:S01]  /*e5b0*/  FMNMX.FTZ R45, R38, R45, !PT ;  /* 0x0000002d262d7209 */ /* 0x004fe20007810000 */
[----:B------:R-:W-:-:S06]  /*e5c0*/  WARPGROUP.ARRIVE ;  /* 0x00000000000079c5 */ /* 0x000fcc0000000000 */
[----:B------:R-:W2:Y:S01]  /*e5d0*/  MUFU.TANH R43, R43 ;  /* 0x0000002b002b7308 */ /* 0x000ea20000002400 */
[----:B-1----:R-:W-:Y:S01]  /*e5e0*/  FMNMX.FTZ R44, R40, R44, !PT ;  /* 0x0000002c282c7209 */ /* 0x002fe20007810000 */
[----:B------:R-:W-:Y:S06]  /*e5f0*/  QGMMA.64x96x32.F32.E4M3.E4M3 R88, R140, gdesc[UR4], R88, gsb0 ;  /* 0x016000048c587df3 */ /* 0x000fec0008000858 */
[----:B------:R-:W1:Y:S01]  /*e600*/  MUFU.TANH R46, R46 ;  /* 0x0000002e002e7308 */ /* 0x000e620000002400 */
[----:B0-----:R-:W-:-:S04]  /*e610*/  FMNMX.FTZ R45, R41, R45, !PT ;  /* 0x0000002d292d7209 */ /* 0x001fc80007810000 */
[----:B------:R-:W-:-:S03]  /*e620*/  FMNMX.FTZ R45, R42, R45, !PT ;  /* 0x0000002d2a2d7209 */ /* 0x000fc60007810000 */
        /* <DEDUP_REMOVED lines=26> */
[----:B------:R-:W-:Y:S02]  /*e7d0*/  WARPGROUP.DEPBAR.LE gsb0, 0x0 ;  /* 0x00008000000079c5 */ /* 0x000fe40000010000 */
[----:B------:R-:W-:-:S04]  /*e7e0*/  WARPGROUP.ARRIVE ;  /* 0x00000000000079c5 */ /* 0x000fc80000000000 */
        /* <DEDUP_REMOVED lines=33> */
[----:B0-----:R-:W-:-:S04]  /*ea00*/  FMNMX.FTZ R44, R74, R44, !PT ;  /* 0x0000002c4a2c7209 */ /* 0x001fc80007810000 */
[----:B------:R-:W-:Y:S02]  /*ea10*/  FMNMX.FTZ R44, R78, R44, !PT ;  /* 0x0000002c4e2c7209 */ /* 0x000fe40007810000 */
[----:B--2---:R-:W-:Y:S02]  /*ea20*/  FMNMX.FTZ R45, R75, R45, !PT ;  /* 0x0000002d4b2d7209 */ /* 0x004fe40007810000 */
[----:B------:R-:W-:Y:S02]  /*ea30*/  FMNMX.FTZ R44, R79, R44, !PT ;  /* 0x0000002c4f2c7209 */ /* 0x000fe40007810000 */
[----:B------:R-:W-:Y:S02]  /*ea40*/  FMNMX.FTZ R45, R77, R45, !PT ;  /* 0x0000002d4d2d7209 */ /* 0x000fe40007810000 */
[----:B------:R-:W-:Y:S02]  /*ea50*/  FMNMX.FTZ R44, R82, R44, !PT ;  /* 0x0000002c522c7209 */ /* 0x000fe40007810000 */
[----:B------:R-:W-:-:S02]  /*ea60*/  FMNMX.FTZ R45, R80, R45, !PT ;  /* 0x0000002d502d7209 */ /* 0x000fc40007810000 */
[----:B------:R-:W-:Y:S02]  /*ea70*/  FMNMX.FTZ R44, R83, R44, !PT ;  /* 0x0000002c532c7209 */ /* 0x000fe40007810000 */
[----:B------:R-:W-:Y:S02]  /*ea80*/  FMNMX.FTZ R45, R81, R45, !PT ;  /* 0x0000002d512d7209 */ /* 0x000fe40007810000 */
[----:B------:R-:W-:Y:S02]  /*ea90*/  FMNMX.FTZ R44, R86, R44, !PT ;  /* 0x0000002c562c7209 */ /* 0x000fe40007810000 */
[----:B------:R-:W-:Y:S02]  /*eaa0*/  FMNMX.FTZ R45, R84, R45, !PT ;  /* 0x0000002d542d7209 */ /* 0x000fe40007810000 */
[----:B-1----:R-:W-:Y:S02]  /*eab0*/  FMNMX.FTZ R76, R87, R44, !PT ;  /* 0x0000002c574c7209 */ /* 0x002fe40007810000 */
[----:B------:R-:W-:-:S03]  /*eac0*/  FMNMX.FTZ R136, R85, R45, !PT ;  /* 0x0000002d55887209 */ /* 0x000fc60007810000 */
[----:B------:R-:W0:Y:S04]  /*ead0*/  SHFL.BFLY PT, R44, R76, 0x2, 0x1f ;  /* 0x0c401f004c2c7f89 */ /* 0x000e2800000e0000 */
[----:B------:R-:W1:Y:S01]  /*eae0*/  SHFL.BFLY PT, R45, R136, 0x2, 0x1f ;  /* 0x0c401f00882d7f89 */ /* 0x000e6200000e0000 */
[----:B0-----:R-:W-:Y:S01]  /*eaf0*/  FMNMX.FTZ R76, R76, R44, !PT ;  /* 0x0000002c4c4c7209 */ /* 0x001fe20007810000 */
[----:B------:R-:W-:Y:S01]  /*eb00*/  VIADD R44, R8, 0x6 ;  /* 0x00000006082c7836 */ /* 0x000fe20000000000 */
[----:B-1----:R-:W-:-:S03]  /*eb10*/  FMNMX.FTZ R136, R136, R45, !PT ;  /* 0x0000002d88887209 */ /* 0x002fc60007810000 */
[----:B------:R-:W0:Y:S01]  /*eb20*/  SHFL.BFLY PT, R8, R76, 0x1, 0x1f ;  /* 0x0c201f004c087f89 */ /* 0x000e2200000e0000 */
[----:B------:R-:W-:Y:S01]  /*eb30*/  IMAD.MOV.U32 R45, RZ, RZ, 0x40000040 ;  /* 0x40000040ff2d7424 */ /* 0x000fe200078e00ff */
[----:B------:R-:W-:Y:S02]  /*eb40*/  R2UR UR6, R44 ;  /* 0x000000002c0672ca */ /* 0x000fe400000e0000 */
[----:B------:R-:W1:Y:S01]  /*eb50*/  SHFL.BFLY PT, R137, R136, 0x1, 0x1f ;  /* 0x0c201f0088897f89 */ /* 0x000e6200000e0000 */
[----:B------:R-:W-:Y:S02]  /*eb60*/  MOV R44, UR4 ;  /* 0x00000004002c7c02 */ /* 0x000fe40008000f00 */
[----:B------:R-:W-:-:S13]  /*eb70*/  R2UR UR7, R45 ;  /* 0x000000002d0772ca */ /* 0x000fda00000e0000 */
[----:B------:R-:W-:Y:S01]  /*eb80*/  QGMMA.64x96x32.F32.E4M3.E4M3 R88, R144, gdesc[UR4], R88, gsb0 ;  /* 0x0160000490587df3 */ /* 0x000fe20008000858 */
[----:B0-----:R-:W-:Y:S02]  /*eb90*/  FMNMX.FTZ R76, R76, R8, !PT ;  /* 0x000000084c4c7209 */ /* 0x001fe40007810000 */
[----:B-1----:R-:W-:-:S05]  /*eba0*/  FMNMX.FTZ R45, R136, R137, !PT ;  /* 0x00000089882d7209 */ /* 0x002fca0007810000 */
[----:B------:R-:W-:Y:S01]  /*ebb0*/  FADD.FTZ R8, -R45, R14 ;  /* 0x0000000e2d087221 */ /* 0x000fe20000010100 */
[----:B------:R-:W-:-:S01]  /*ebc0*/  FADD.FTZ R14, -R76, R13 ;  /* 0x0000000d4c0e7221 */ /* 0x000fc20000010100 */
[-C--:B------:R-:W-:Y:S02]  /*ebd0*/  FFMA.FTZ R137, R45, R44.reuse, -8 ;  /* 0xc10000002d897423 */ /* 0x080fe4000001002c */
[-C--:B------:R-:W-:Y:S02]  /*ebe0*/  FMUL.FTZ R8, R8, R44.reuse ;  /* 0x0000002c08087220 */ /* 0x080fe40000410000 */
[-CC-:B------:R-:W-:Y:S01]  /*ebf0*/  FFMA.FTZ R9, R9, R44.reuse, -R137.reuse ;  /* 0x0000002c09097223 */ /* 0x180fe20000010889 */
[----:B------:R-:W-:-:S01]  /*ec00*/  FFMA.FTZ R10, R10, R44, -R137 ;  /* 0x0000002c0a0a7223 */ /* 0x000fc20000010889 */
[----:B------:R0:W-:Y:S08]  /*ec10*/  MUFU.EX2 R13, R8 ;  /* 0x00000008000d7308 */ /* 0x0001f00000000800 */
[----:B------:R-:W1:Y:S01]  /*ec20*/  MUFU.EX2 R9, R9 ;  /* 0x0000000900097308 */ /* 0x000e620000000800 */
[-C--:B0-----:R-:W-:Y:S01]  /*ec30*/  FMUL.FTZ R8, R14, R44.reuse ;  /* 0x0000002c0e087220 */ /* 0x081fe20000410000 */
[-CC-:B------:R-:W-:Y:S01]  /*ec40*/  FFMA.FTZ R14, R25, R44.reuse, -R137.reuse ;  /* 0x0000002c190e7223 */ /* 0x180fe20000010889 */
[----:B------:R-:W-:-:S01]  /*ec50*/  FFMA.FTZ R25, R26, R44, -R137 ;  /* 0x0000002c1a197223 */ /* 0x000fc20000010889 */
        /* <DEDUP_REMOVED lines=28> */
[----:B------:R-:W-:Y:S01]  /*ee20*/  FFMA.FTZ R85, R76, R44, -8 ;  /* 0xc10000004c557423 */ /* 0x000fe2000001002c */
[----:B------:R-:W-:Y:S01]  /*ee30*/  MUFU.EX2 R8, R8 ;  /* 0x0000000800087308 */ /* 0x000fe20000000800 */
[----:B-1----:R-:W-:-:S02]  /*ee40*/  FFMA.FTZ R0, R13, R0, R9 ;  /* 0x000000000d007223 */ /* 0x002fc40000010009 */
[-CC-:B------:R-:W-:Y:S01]  /*ee50*/  FFMA.FTZ R11, R11, R44.reuse, -R85.reuse ;  /* 0x0000002c0b0b7223 */ /* 0x180fe20000010855 */
[----:B------:R-:W-:-:S01]  /*ee60*/  FFMA.FTZ R24, R24, R44, -R85 ;  /* 0x0000002c18187223 */ /* 0x000fc20000010855 */
[-CC-:B------:R-:W-:Y:S01]  /*ee70*/  FFMA.FTZ R27, R27, R44.reuse, -R85.reuse ;  /* 0x0000002c1b1b7223 */ /* 0x180fe20000010855 */
[----:B------:R-:W-:-:S01]  /*ee80*/  FFMA.FTZ R28, R28, R44, -R85 ;  /* 0x0000002c1c1c7223 */ /* 0x000fc20000010855 */
[-CC-:B------:R-:W-:Y:S01]  /*ee90*/  FFMA.FTZ R31, R31, R44.reuse, -R85.reuse ;  /* 0x0000002c1f1f7223 */ /* 0x180fe20000010855 */
[----:B------:R-:W0:Y:S01]  /*eea0*/  MUFU.EX2 R10, R10 ;  /* 0x0000000a000a7308 */ /* 0x000e220000000800 */
[----:B------:R-:W-:-:S01]  /*eeb0*/  FFMA.FTZ R32, R32, R44, -R85 ;  /* 0x0000002c20207223 */ /* 0x000fc20000010855 */
[-CC-:B------:R-:W-:Y:S01]  /*eec0*/  FFMA.FTZ R35, R35, R44.reuse, -R85.reuse ;  /* 0x0000002c23237223 */ /* 0x180fe20000010855 */
[----:B------:R-:W-:-:S01]  /*eed0*/  FFMA.FTZ R36, R36, R44, -R85 ;  /* 0x0000002c24247223 */ /* 0x000fc20000010855 */
[-CC-:B------:R-:W-:Y:S01]  /*eee0*/  FFMA.FTZ R39, R39, R44.reuse, -R85.reuse ;  /* 0x0000002c27277223 */ /* 0x180fe20000010855 */
[----:B------:R-:W-:-:S01]  /*eef0*/  FFMA.FTZ R40, R40, R44, -R85 ;  /* 0x0000002c28287223 */ /* 0x000fc20000010855 */
[-CC-:B------:R-:W-:Y:S01]  /*ef00*/  FFMA.FTZ R43, R43, R44.reuse, -R85.reuse ;  /* 0x0000002c2b2b7223 */ /* 0x180fe20000010855 */
[----:B------:R-:W-:-:S01]  /*ef10*/  FFMA.FTZ R46, R46, R44, -R85 ;  /* 0x0000002c2e2e7223 */ /* 0x000fc20000010855 */
[----:B------:R-:W1:Y:S01]  /*ef20*/  MUFU.EX2 R11, R11 ;  /* 0x0000000b000b7308 */ /* 0x000e620000000800 */
[----:B------:R-:W-:-:S01]  /*ef30*/  FFMA.FTZ R49, R49, R44, -R85 ;  /* 0x0000002c31317223 */ /* 0x000fc20000010855 */
[-CC-:B------:R-:W-:Y:S01]  /*ef40*/  FFMA.FTZ R50, R50, R44.reuse, -R85.reuse ;  /* 0x0000002c32327223 */ /* 0x180fe20000010855 */
[----:B------:R-:W-:-:S01]  /*ef50*/  FFMA.FTZ R53, R53, R44, -R85 ;  /* 0x0000002c35357223 */ /* 0x000fc20000010855 */
[-CC-:B------:R-:W-:Y:S01]  /*ef60*/  FFMA.FTZ R54, R54, R44.reuse, -R85.reuse ;  /* 0x0000002c36367223 */ /* 0x180fe20000010855 */
[----:B------:R-:W-:-:S01]  /*ef70*/  FFMA.FTZ R57, R57, R44, -R85 ;  /* 0x0000002c39397223 */ /* 0x000fc20000010855 */
[-CC-:B------:R-:W-:Y:S01]  /*ef80*/  FFMA.FTZ R58, R58, R44.reuse, -R85.reuse ;  /* 0x0000002c3a3a7223 */ /* 0x180fe20000010855 */
[----:B------:R-:W-:-:S01]  /*ef90*/  FFMA.FTZ R61, R61, R44, -R85 ;  /* 0x0000002c3d3d7223 */ /* 0x000fc20000010855 */
[----:B------:R-:W2:Y:S01]  /*efa0*/  MUFU.EX2 R24, R24 ;  /* 0x0000001800187308 */ /* 0x000ea20000000800 */
[----:B0-----:R-:W-:-:S01]  /*efb0*/  FADD.FTZ R0, R10, R0 ;  /* 0x000000000a007221 */ /* 0x001fc20000010000 */
[-CC-:B------:R-:W-:Y:S01]  /*efc0*/  FFMA.FTZ R62, R62, R44.reuse, -R85.reuse ;  /* 0x0000002c3e3e7223 */ /* 0x180fe20000010855 */
[----:B------:R-:W-:-:S01]  /*efd0*/  FFMA.FTZ R65, R65, R44, -R85 ;  /* 0x0000002c41417223 */ /* 0x000fc20000010855 */
[-CC-:B------:R-:W-:Y:S01]  /*efe0*/  FFMA.FTZ R66, R66, R44.reuse, -R85.reuse ;  /* 0x0000002c42427223 */ /* 0x180fe20000010855 */
[----:B------:R-:W-:-:S01]  /*eff0*/  FFMA.FTZ R69, R69, R44, -R85 ;  /* 0x0000002c45457223 */ /* 0x000fc20000010855 */
[-CC-:B------:R-:W-:Y:S01]  /*f000*/  FFMA.FTZ R70, R70, R44.reuse, -R85.reuse ;  /* 0x0000002c46467223 */ /* 0x180fe20000010855 */
[----:B------:R-:W-:-:S01]  /*f010*/  FFMA.FTZ R73, R73, R44, -R85 ;  /* 0x0000002c49497223 */ /* 0x000fc20000010855 */
[----:B------:R-:W0:Y:S01]  /*f020*/  MUFU.EX2 R14, R14 ;  /* 0x0000000e000e7308 */ /* 0x000e220000000800 */
[----:B-1----:R-:W-:-:S01]  /*f030*/  FFMA.FTZ R3, R8, R3, R11 ;  /* 0x0000000308037223 */ /* 0x002fc2000001000b */
[-CC-:B------:R-:W-:Y:S01]  /*f040*/  FFMA.FTZ R74, R74, R44.reuse, -R85.reuse ;  /* 0x0000002c4a4a7223 */ /* 0x180fe20000010855 */
[----:B------:R-:W-:-:S01]  /*f050*/  FFMA.FTZ R78, R78, R44, -R85 ;  /* 0x0000002c4e4e7223 */ /* 0x000fc20000010855 */
[-CC-:B------:R-:W-:Y:S01]  /*f060*/  FFMA.FTZ R79, R79, R44.reuse, -R85.reuse ;  /* 0x0000002c4f4f7223 */ /* 0x180fe20000010855 */
[----:B------:R-:W-:-:S01]  /*f070*/  FFMA.FTZ R82, R82, R44, -R85 ;  /* 0x0000002c52527223 */ /* 0x000fc20000010855 */
[-CC-:B------:R-:W-:Y:S01]  /*f080*/  FFMA.FTZ R83, R83, R44.reuse, -R85.reuse ;  /* 0x0000002c53537223 */ /* 0x180fe20000010855 */
[----:B------:R-:W-:-:S01]  /*f090*/  FFMA.FTZ R86, R86, R44, -R85 ;  /* 0x0000002c56567223 */ /* 0x000fc20000010855 */
[----:B------:R-:W1:Y:S01]  /*f0a0*/  MUFU.EX2 R27, R27 ;  /* 0x0000001b001b7308 */ /* 0x000e620000000800 */
[----:B--2---:R-:W-:-:S01]  /*f0b0*/  FADD.FTZ R3, R24, R3 ;  /* 0x0000000318037221 */ /* 0x004fc20000010000 */
[----:B------:R-:W-:-:S06]  /*f0c0*/  FFMA.FTZ R85, R87, R44, -R85 ;  /* 0x0000002c57557223 */ /* 0x000fcc0000010855 */
[----:B------:R-:W2:Y:S01]  /*f0d0*/  MUFU.EX2 R25, R25 ;  /* 0x0000001900197308 */ /* 0x000ea20000000800 */
[----:B0-----:R-:W-:-:S01]  /*f0e0*/  FADD.FTZ R0, R14, R0 ;  /* 0x000000000e007221 */ /* 0x001fc20000010000 */
[----:B------:R-:W-:Y:S02]  /*f0f0*/  WARPGROUP.DEPBAR.LE gsb0, 0x0 ;  /* 0x00008000000079c5 */ /* 0x000fe40000010000 */
[----:B------:R0:W-:Y:S04]  /*f100*/  @!P1 SYNCS.ARRIVE.TRANS64.RED.A1T0 RZ, [R15+URZ], RZ ;  /* 0x000000ff0fff99a7 */ /* 0x0001e8000810043f */
[----:B------:R-:W3:Y:S01]  /*f110*/  MUFU.EX2 R28, R28 ;  /* 0x0000001c001c7308 */ /* 0x000ee20000000800 */
[----:B-1----:R-:W-:-:S07]  /*f120*/  FADD.FTZ R3, R27, R3 ;  /* 0x000000031b037221 */ /* 0x002fce0000010000 */
[----:B------:R-:W1:Y:S01]  /*f130*/  MUFU.EX2 R26, R26 ;  /* 0x0000001a001a7308 */ /* 0x000e620000000800 */
[----:B--2---:R-:W-:-:S07]  /*f140*/  FADD.FTZ R0, R25, R0 ;  /* 0x0000000019007221 */ /* 0x004fce0000010000 */
[----:B------:R-:W2:Y:S01]  /*f150*/  MUFU.EX2 R31, R31 ;  /* 0x0000001f001f7308 */ /* 0x000ea20000000800 */
[----:B---3--:R-:W-:-:S07]  /*f160*/  FADD.FTZ R3, R28, R3 ;  /* 0x000000031c037221 */ /* 0x008fce0000010000 */
        /* <DEDUP_REMOVED lines=107> */
[----:B---3--:R-:W-:-:S01]  /*f820*/  FADD.FTZ R3, R86, R3 ;  /* 0x0000000356037221 */ /* 0x008fc20000010000 */
[----:B-1----:R-:W-:-:S03]  /*f830*/  FADD.FTZ R0, R84, R0 ;  /* 0x0000000054007221 */ /* 0x002fc60000010000 */
[----:B--2---:R-:W-:Y:S01]  /*f840*/  FADD.FTZ R3, R85, R3 ;  /* 0x0000000355037221 */ /* 0x004fe20000010000 */
[----:B0-----:R-:W-:Y:S06]  /*f850*/  @!P0 BRA `(.L_x_411) ;  /* 0x0000000000048947 */ /* 0x001fec0003800000 */
[----:B------:R-:W-:Y:S01]  /*f860*/  BPT.TRAP 0x1 ;  /* 0x000000040000795c */ /* 0x000fe20000300000 */
.L_x_411:
[----:B------:R-:W2:Y:S01]  /*f870*/  LDL R15, [R1+0x18] ;  /* 0x00001800010f7983 */ /* 0x000ea20000100800 */
[----:B------:R-:W-:Y:S01]  /*f880*/  ISETP.GT.AND P1, PT, R12, RZ, PT ;  /* 0x000000ff0c00720c */ /* 0x000fe20003f24270 */
[----:B------:R-:W-:Y:S01]  /*f890*/  VIADD R20, R20, 0x19c60 ;  /* 0x00019c6014147836 */ /* 0x000fe20000000000 */
[----:B------:R-:W-:Y:S01]  /*f8a0*/  F2FP.SATFINITE.E4M3.F32.PACK_AB_MERGE_C R14, R25, R14, RZ ;  /* 0x0000000e190e723e */ /* 0x000fe200048070ff */
[----:B------:R-:W-:Y:S01]  /*f8b0*/  FMUL.FTZ R88, R88, R13 ;  /* 0x0000000d58587220 */ /* 0x000fe20000410000 */
[----:B------:R-:W-:Y:S01]  /*f8c0*/  F2FP.SATFINITE.E4M3.F32.PACK_AB_MERGE_C R27, R28, R27, RZ ;  /* 0x0000001b1c1b723e */ /* 0x000fe200048070ff */
[-C--:B------:R-:W-:Y:S01]  /*f8d0*/  FMUL.FTZ R89, R89, R13.reuse ;  /* 0x0000000d59597220 */ /* 0x080fe20000410000 */
[----:B------:R-:W-:Y:S01]  /*f8e0*/  F2FP.SATFINITE.E4M3.F32.PACK_AB_MERGE_C R30, R33, R30, RZ ;  /* 0x0000001e211e723e */ /* 0x000fe200048070ff */
[-C--:B------:R-:W-:Y:S01]  /*f8f0*/  FMUL.FTZ R92, R92, R13.reuse ;  /* 0x0000000d5c5c7220 */ /* 0x080fe20000410000 */
[----:B------:R-:W-:Y:S01]  /*f900*/  F2FP.SATFINITE.E4M3.F32.PACK_AB_MERGE_C R38, R41, R38, RZ ;  /* 0x000000262926723e */ /* 0x000fe200048070ff */
[----:B------:R-:W-:Y:S01]  /*f910*/  FMUL.FTZ R93, R93, R13 ;  /* 0x0000000d5d5d7220 */ /* 0x000fe20000410000 */
[----:B------:R-:W-:Y:S01]  /*f920*/  F2FP.SATFINITE.E4M3.F32.PACK_AB_MERGE_C R35, R36, R35, RZ ;  /* 0x000000232423723e */ /* 0x000fe200048070ff */
[----:B------:R-:W-:Y:S01]  /*f930*/  FMUL.FTZ R96, R96, R13 ;  /* 0x0000000d60607220 */ /* 0x000fe20000410000 */
[----:B------:R-:W-:Y:S01]  /*f940*/  F2FP.SATFINITE.E4M3.F32.PACK_AB_MERGE_C R10, R10, R9, R14 ;  /* 0x000000090a0a723e */ /* 0x000fe2000480700e */
[----:B------:R-:W-:Y:S01]  /*f950*/  FMUL.FTZ R97, R97, R13 ;  /* 0x0000000d61617220 */ /* 0x000fe20000410000 */
[----:B------:R-:W-:Y:S01]  /*f960*/  F2FP.SATFINITE.E4M3.F32.PACK_AB_MERGE_C R27, R24, R11, R27 ;  /* 0x0000000b181b723e */ /* 0x000fe2000480701b */
[-C--:B------:R-:W-:Y:S01]  /*f970*/  FMUL.FTZ R100, R100, R13.reuse ;  /* 0x0000000d64647220 */ /* 0x080fe20000410000 */
[----:B------:R-:W-:Y:S01]  /*f980*/  F2FP.SATFINITE.E4M3.F32.PACK_AB_MERGE_C R30, R29, R26, R30 ;  /* 0x0000001a1d1e723e */ /* 0x000fe2000480701e */
[-C--:B------:R-:W-:Y:S01]  /*f990*/  FMUL.FTZ R101, R101, R13.reuse ;  /* 0x0000000d65657220 */ /* 0x080fe20000410000 */
[----:B------:R-:W-:Y:S01]  /*f9a0*/  F2FP.SATFINITE.E4M3.F32.PACK_AB_MERGE_C R38, R37, R34, R38 ;  /* 0x000000222526723e */ /* 0x000fe20004807026 */
        /* <DEDUP_REMOVED lines=23> */
[----:B------:R-:W-:Y:S01]  /*fb20*/  F2FP.SATFINITE.E4M3.F32.PACK_AB_MERGE_C R35, R32, R31, R35 ;  /* 0x0000001f2023723e */ /* 0x000fe20004807023 */
        /* <DEDUP_REMOVED lines=29> */
[----:B------:R-:W-:Y:S01]  /*fd00*/  VIADD R12, R12, 0xffffffff ;  /* 0xffffffff0c0c7836 */ /* 0x000fe20000000000 */
[----:B------:R-:W-:Y:S01]  /*fd10*/  F2FP.SATFINITE.E4M3.F32.PACK_AB_MERGE_C R138, R47, R42, R48 ;  /* 0x0000002a2f8a723e */ /* 0x000fe20004807030 */
[----:B------:R-:W-:Y:S01]  /*fd20*/  IMAD.MOV.U32 R13, RZ, RZ, R76 ;  /* 0x000000ffff0d7224 */ /* 0x000fe200078e004c */
        /* <DEDUP_REMOVED lines=14> */
[----:B------:R-:W-:-:S02]  /*fe10*/  F2FP.SATFINITE.E4M3.F32.PACK_AB_MERGE_C R146, R80, R77, R81 ;  /* 0x0000004d5092723e */ /* 0x000fc40004807051 */
[----:B------:R-:W-:Y:S02]  /*fe20*/  F2FP.SATFINITE.E4M3.F32.PACK_AB_MERGE_C R147, R83, R82, R85 ;  /* 0x000000525393723e */ /* 0x000fe40004807055 */
[----:B------:R-:W-:Y:S02]  /*fe30*/  MOV R151, R35 ;  /* 0x0000002300977202 */ /* 0x000fe40000000f00 */
[----:B--2---:R-:W-:-:S04]  /*fe40*/  PRMT R20, R15, 0x654, R20 ;  /* 0x000006540f147816 */ /* 0x004fc80000000014 */
[----:B------:R0:W-:Y:S01]  /*fe50*/  SYNCS.ARRIVE.TRANS64.RED.A1T0 RZ, [R20+URZ], RZ ;  /* 0x000000ff14ff79a7 */ /* 0x0001e2000810043f */
[----:B------:R-:W-:Y:S05]  /*fe60*/  @P1 BRA `(.L_x_412) ;  /* 0xffffffd800b01947 */ /* 0x000fea000383ffff */
.L_x_400:
[----:B------:R-:W-:Y:S05]  /*fe70*/  BSYNC B0 ;  /* 0x0000000000007941 */ /* 0x000fea0003800000 */
.L_x_399:
[----:B------:R-:W-:Y:S06]  /*fe80*/  BAR.ARV 0x8, 0x200 ;  /* 0x0208000000007b1d */ /* 0x000fec0000002000 */
[----:B------:R-:W-:Y:S05]  /*fe90*/  @!P0 BRA `(.L_x_413) ;  /* 0x0000000000048947 */ /* 0x000fea0003800000 */
[----:B------:R-:W-:Y:S01]  /*fea0*/  BPT.TRAP 0x1 ;  /* 0x000000040000795c */ /* 0x000fe20000300000 */
.L_x_413:
[----:B------:R-:W-:Y:S01]  /*feb0*/  IMAD R10, R154, 0x8, R16 ;  /* 0x000000089a0a7824 */ /* 0x000fe200078e0210 */
[----:B------:R-:W-:-:S04]  /*fec0*/  SHF.L.U32 R5, R155, 0x1f, RZ ;  /* 0x0000001f9b057819 */ /* 0x000fc800000006ff */
[----:B------:R1:W2:Y:S01]  /*fed0*/  SYNCS.PHASECHK.TRANS64.TRYWAIT P1, [R10+URZ+0x19c50], R5 ;  /* 0x019c50050a0075a7 */ /* 0x0002a2000802017f */
[----:B------:R-:W-:Y:S05]  /*fee0*/  @!P0 BRA `(.L_x_414) ;  /* 0x0000000000048947 */ /* 0x000fea0003800000 */
[----:B------:R-:W-:Y:S01]  /*fef0*/  BPT.TRAP 0x1 ;  /* 0x000000040000795c */ /* 0x000fe20000300000 */
.L_x_414:
[----:B------:R-:W-:Y:S04]  /*ff00*/  BSSY B0, `(.L_x_415) ;  /* 0x0000004000007945 */ /* 0x000fe80003800000 */
[----:B--2---:R-:W-:Y:S05]  /*ff10*/  @P1 BRA `(.L_x_416) ;  /* 0x0000000000081947 */ /* 0x004fea0003800000 */
[----:B------:R-:W2:Y:S02]  /*ff20*/  SYNCS.PHASECHK.TRANS64.TRYWAIT P1, [R10+URZ+0x19c50], R5 ;  /* 0x019c50050a0075a7 */ /* 0x000ea4000802017f */
[----:B--2---:R-:W-:Y:S05]  /*ff30*/  @!P1 BRA `(.L_x_417) ;  /* 0x0000009800189947 */ /* 0x004fea0003800000 */
.L_x_416:
[----:B------:R-:W-:Y:S05]  /*ff40*/  BSYNC B0 ;  /* 0x0000000000007941 */ /* 0x000fea0003800000 */
.L_x_415:
[----:B------:R-:W3:Y:S04]  /*ff50*/  LDL R2, [R1+0x38] ;  /* 0x0000380001027983 */ /* 0x000ee80000100800 */
[----:B------:R-:W4:Y:S01]  /*ff60*/  LDL R13, [R1+0x20] ;  /* 0x00002000010d7983 */ /* 0x000f220000100800 */
[----:B------:R-:W-:-:S03]  /*ff70*/  ULDC.64 UR4, c[0x0][0x9a0] ;  /* 0x0002680000047ab9 */ /* 0x000fc60000000a00 */
[----:B------:R-:W5:Y:S01]  /*ff80*/  LDL.LU R12, [R1+0x8] ;  /* 0x00000800010c7983 */ /* 0x000f620000300800 */
[----:B------:R-:W-:Y:S01]  /*ff90*/  VIADD R16, R16, 0x3000 ;  /* 0x0000300010107836 */ /* 0x000fe20000000000 */
[----:B------:R-:W-:Y:S01]  /*ffa0*/  ISETP.NE.U32.AND P1, PT, RZ, UR4, PT ;  /* 0x00000004ff007c0c */ /* 0x000fe2000bf25070 */
[----:B------:R-:W-:-:S03]  /*ffb0*/  WARPGROUP.ARRIVE ;  /* 0x00000000000079c5 */ /* 0x000fc60000000000 */
[----:B------:R-:W-:Y:S02]  /*ffc0*/  SHF.R.U32.HI R16, RZ, 0x4, R16 ;  /* 0x00000004ff107819 */ /* 0x000fe40000011610 */
[----:B------:R-:W-:Y:S02]  /*ffd0*/  ISETP.NE.AND.EX P1, PT, RZ, UR5, PT, P1 ;  /* 0x00000005ff007c0c */ /* 0x000fe4000bf25310 */
[----:B------:R-:W-:-:S04]  /*ffe0*/  LOP3.LUT R16, R16, 0x3fff, RZ, 0xc0, !PT ;  /* 0x00003fff10107812 */ /* 0x000fc800078ec0ff */
[----:B-12---:R-:W-:-:S05]  /*fff0*/  LOP3.LUT R5, R16, 0x10000, RZ, 0xfc, !PT ;  /* 0x0001000010057812 */ /* 0x006fca00078efcff */
[----:B------:R-:W-:Y:S02]  /*10000*/  IMAD R4, R154, 0x300, R5 ;  /* 0x000003009a047824 */ /* 0x000fe400078e0205 */
[----:B------:R-:W-:Y:S01]  /*10010*/  IMAD.MOV.U32 R5, RZ, RZ, 0x40000040 ;  /* 0x40000040ff057424 */ /* 0x000fe200078e00ff */
[----:B------:R-:W3:Y:S02]  /*10020*/  @P1 LDC.64 R8, c[0x0][0x9c8] ;  /* 0x00027200ff081b82 */ /* 0x000ee40000000a00 */
[----:B------:R-:W-:Y:S02]  /*10030*/  R2UR UR6, R4 ;  /* 0x00000000040672ca */ /* 0x000fe400000e0000 */
[----:B------:R-:W-:-:S04]  /*10040*/  R2UR UR7, R5 ;  /* 0x00000000050772ca */ /* 0x000fc800000e0000 */
[----:B------:R-:W1:Y:S09]  /*10050*/  @P1 LDC.64 R6, c[0x0][0x9d0] ;  /* 0x00027400ff061b82 */ /* 0x000e720000000a00 */
[----:B------:R-:W-:Y:S03]  /*10060*/  QGMMA.64x96x32.F32.E4M3.E4M3 R88, R148, gdesc[UR4], R88, gsb0 ;  /* 0x0160000494587df3 */ /* 0x000fe60008000858 */
[----:B------:R-:W-:-:S02]  /*10070*/  WARPGROUP.DEPBAR.LE gsb0, 0x0 ;  /* 0x00008000000079c5 */ /* 0x000fc40000010000 */
[----:B------:R-:W-:Y:S01]  /*10080*/  WARPGROUP.ARRIVE ;  /* 0x00000000000079c5 */ /* 0x000fe20000000000 */
[----:B---3--:R-:W-:-:S04]  /*10090*/  @P1 IMAD R2, R2, R8, RZ ;  /* 0x0000000802021224 */ /* 0x008fc800078e02ff */
[C---:B----4-:R-:W-:Y:S02]  /*100a0*/  @P1 IMAD R5, R13.reuse, R9, R2 ;  /* 0x000000090d051224 */ /* 0x050fe400078e0202 */
[----:B------:R-:W-:Y:S01]  /*100b0*/  @P1 IMAD.WIDE.U32 R8, R13, R8, RZ ;  /* 0x000000080d081225 */ /* 0x000fe200078e00ff */
[----:B-----5:R-:W-:-:S03]  /*100c0*/  @P1 SHF.R.S32.HI R11, RZ, 0x1f, R12 ;  /* 0x0000001fff0b1819 */ /* 0x020fc6000001140c */
[----:B------:R-:W-:Y:S02]  /*100d0*/  @P1 IMAD.IADD R9, R9, 0x1, R5 ;  /* 0x0000000109091824 */ /* 0x000fe400078e0205 */
[-C--:B-1----:R-:W-:Y:S02]  /*100e0*/  @P1 IMAD R2, R11, R6.reuse, RZ ;  /* 0x000000060b021224 */ /* 0x082fe400078e02ff */
[----:B------:R-:W-:Y:S02]  /*100f0*/  IMAD.MOV.U32 R11, RZ, RZ, 0x3f800000 ;  /* 0x3f800000ff0b7424 */ /* 0x000fe400078e00ff */
[C---:B------:R-:W-:Y:S02]  /*10100*/  @P1 IMAD R5, R12.reuse, R7, R2 ;  /* 0x000000070c051224 */ /* 0x040fe400078e0202 */
[----:B------:R-:W-:-:S04]  /*10110*/  @P1 IMAD.WIDE.U32 R6, R12, R6, R8 ;  /* 0x000000060c061225 */ /* 0x000fc800078e0008 */
[----:B------:R-:W-:Y:S01]  /*10120*/  @P1 IMAD.IADD R5, R7, 0x1, R5 ;  /* 0x0000000107051824 */ /* 0x000fe200078e0205 */
[----:B------:R-:W-:-:S04]  /*10130*/  @P1 LEA R8, P2, R6, UR4, 0x2 ;  /* 0x0000000406081c11 */ /* 0x000fc8000f8410ff */
[----:B------:R-:W-:-:S05]  /*10140*/  @P1 LEA.HI.X R9, R6, UR5, R5, 0x2, P2 ;  /* 0x0000000506091c11 */ /* 0x000fca00090f1405 */
[----:B------:R1:W2:Y:S01]  /*10150*/  @P1 LDG.E R11, desc[UR42][R8.64] ;  /* 0x0000002a080b1981 */ /* 0x0002a2000c1e1900 */
[----:B------:R-:W-:Y:S02]  /*10160*/  VIADD R6, R4, 0x2 ;  /* 0x0000000204067836 */ /* 0x000fe40000000000 */
[----:B------:R-:W-:Y:S02]  /*10170*/  IMAD.MOV.U32 R7, RZ, RZ, 0x40000040 ;  /* 0x40000040ff077424 */ /* 0x000fe400078e00ff */
[----:B------:R-:W-:Y:S01]  /*10180*/  IMAD.MOV.U32 R5, RZ, RZ, 0x40000040 ;  /* 0x40000040ff057424 */ /* 0x000fe200078e00ff */
[----:B------:R-:W-:Y:S01]  /*10190*/  R2UR UR6, R6 ;  /* 0x00000000060672ca */ /* 0x000fe200000e0000 */
[C---:B------:R-:W-:Y:S01]  /*101a0*/  VIADD R6, R4.reuse, 0x4 ;  /* 0x0000000404067836 */ /* 0x040fe20000000000 */
[----:B------:R-:W-:Y:S01]  /*101b0*/  R2UR UR7, R7 ;  /* 0x00000000070772ca */ /* 0x000fe200000e0000 */
[----:B------:R-:W-:Y:S01]  /*101c0*/  VIADD R4, R4, 0x6 ;  /* 0x0000000604047836 */ /* 0x000fe20000000000 */
[----:B------:R-:W-:Y:S01]  /*101d0*/  MOV R7, 0x40000040 ;  /* 0x4000004000077802 */ /* 0x000fe20000000f00 */
[----:B-1----:R-:W-:-:S10]  /*101e0*/  IMAD.MOV.U32 R8, RZ, RZ, RZ ;  /* 0x000000ffff087224 */ /* 0x002fd400078e00ff */
[----:B------:R-:W-:Y:S01]  /*101f0*/  QGMMA.64x96x32.F32.E4M3.E4M3 R88, R136, gdesc[UR4], R88, gsb0 ;  /* 0x0160000488587df3 */ /* 0x000fe20008000858 */
[----:B------:R-:W-:Y:S02]  /*10200*/  R2UR UR6, R6 ;  /* 0x00000000060672ca */ /* 0x000fe400000e0000 */
[----:B------:R-:W-:Y:S01]  /*10210*/  R2UR UR7, R7 ;  /* 0x00000000070772ca */ /* 0x000fe200000e0000 */
[----:B------:R-:W1:Y:S04]  /*10220*/  SHFL.BFLY PT, R6, R3, 0x2, 0x1f ;  /* 0x0c401f0003067f89 */ /* 0x000e6800000e0000 */
[----:B------:R-:W3:Y:S01]  /*10230*/  SHFL.BFLY PT, R7, R0, 0x2, 0x1f ;  /* 0x0c401f0000077f89 */ /* 0x000ee200000e0000 */
[----:B-1----:R-:W-:-:S01]  /*10240*/  FADD.FTZ R6, R6, R3 ;  /* 0x0000000306067221 */ /* 0x002fc20000010000 */
[----:B---3--:R-:W-:Y:S01]  /*10250*/  FADD.FTZ R7, R7, R0 ;  /* 0x0000000007077221 */ /* 0x008fe20000010000 */
[----:B------:R-:W-:-:S04]  /*10260*/  IMAD.MOV.U32 R0, RZ, RZ, -0x800000 ;  /* 0xff800000ff007424 */ /* 0x000fc800078e00ff */
[----:B------:R-:W1:Y:S02]  /*10270*/  SHFL.BFLY PT, R2, R7, 0x1, 0x1f ;  /* 0x0c201f0007027f89 */ /* 0x000e6400000e0000 */
[----:B-1----:R-:W-:-:S01]  /*10280*/  FADD.FTZ R9, R7, R2 ;  /* 0x0000000207097221 */ /* 0x002fc20000010000 */
[----:B------:R-:W-:-:S03]  /*10290*/  IMAD.MOV.U32 R2, RZ, RZ, -0x800000 ;  /* 0xff800000ff027424 */ /* 0x000fc600078e00ff */
[C---:B------:R-:W-:Y:S01]  /*102a0*/  FMUL.FTZ R13, R9.reuse, 0.00390625 ;  /* 0x3b800000090d7820 */ /* 0x040fe20000410000 */
[----:B------:R-:W-:-:S04]  /*102b0*/  FSETP.NE.FTZ.AND P1, PT, R9, RZ, PT ;  /* 0x000000ff0900720b */ /* 0x000fc80003f35000 */
[----:B------:R-:W-:-:S13]  /*102c0*/  FSETP.NE.FTZ.AND P2, PT, R13, RZ, PT ;  /* 0x000000ff0d00720b */ /* 0x000fda0003f55000 */
[----:B------:R-:W1:Y:S02]  /*102d0*/  @P2 MUFU.LG2 R3, R13 ;  /* 0x0000000d00032308 */ /* 0x000e640000000c00 */
[----:B-1----:R-:W-:Y:S01]  /*102e0*/  @P2 FMUL.FTZ R3, R3, 0.69314718246459960938 ;  /* 0x3f31721803032820 */ /* 0x002fe20000410000 */
[----:B------:R-:W-:Y:S02]  /*102f0*/  WARPGROUP.DEPBAR.LE gsb0, 0x0 ;  /* 0x00008000000079c5 */ /* 0x000fe40000010000 */
[----:B------:R-:W-:-:S06]  /*10300*/  WARPGROUP.ARRIVE ;  /* 0x00000000000079c5 */ /* 0x000fcc0000000000 */
[----:B------:R-:W-:Y:S01]  /*10310*/  QGMMA.64x96x32.F32.E4M3.E4M3 R88, R140, gdesc[UR4], R88, gsb0 ;  /* 0x016000048c587df3 */ /* 0x000fe20008000858 */
[----:B------:R-:W-:Y:S01]  /*10320*/  R2UR UR6, R4 ;  /* 0x00000000040672ca */ /* 0x000fe200000e0000 */
[----:B------:R-:W-:Y:S01]  /*10330*/  IMAD.MOV.U32 R4, RZ, RZ, RZ ;  /* 0x000000ffff047224 */ /* 0x000fe200078e00ff */
[----:B------:R-:W-:Y:S02]  /*10340*/  R2UR UR7, R5 ;  /* 0x00000000050772ca */ /* 0x000fe400000e0000 */
[----:B------:R-:W1:Y:S03]  /*10350*/  SHFL.BFLY PT, R5, R6, 0x1, 0x1f ;  /* 0x0c201f0006057f89 */ /* 0x000e6600000e0000 */
[----:B------:R-:W-:Y:S01]  /*10360*/  @P1 MUFU.RCP R4, R9 ;  /* 0x0000000900041308 */ /* 0x000fe20000001000 */
[----:B-1----:R-:W-:-:S01]  /*10370*/  FADD.FTZ R12, R6, R5 ;  /* 0x00000005060c7221 */ /* 0x002fc20000010000 */
[----:B------:R-:W-:-:S03]  /*10380*/  @P2 FMUL.FTZ R6, R44, 0.69314718246459960938 ;  /* 0x3f3172182c062820 */ /* 0x000fc60000410000 */
[C---:B------:R-:W-:Y:S01]  /*10390*/  FMUL.FTZ R14, R12.reuse, 0.00390625 ;  /* 0x3b8000000c0e7820 */ /* 0x040fe20000410000 */
[----:B------:R-:W-:Y:S01]  /*103a0*/  FSETP.NE.FTZ.AND P1, PT, R12, RZ, PT ;  /* 0x000000ff0c00720b */ /* 0x000fe20003f35000 */
[----:B------:R-:W-:-:S03]  /*103b0*/  @P2 FFMA.FTZ R2, R6, R45, R3 ;  /* 0x0000002d06022223 */ /* 0x000fc60000010003 */
[----:B------:R-:W-:-:S09]  /*103c0*/  FSETP.NE.FTZ.AND P3, PT, R14, RZ, PT ;  /* 0x000000ff0e00720b */ /* 0x000fd20003f75000 */
[----:B------:R-:W-:Y:S04]  /*103d0*/  @P1 MUFU.RCP R8, R12 ;  /* 0x0000000c00081308 */ /* 0x000fe80000001000 */
[----:B------:R-:W-:-:S04]  /*103e0*/  @P3 FMUL.FTZ R44, R44, 0.69314718246459960938 ;  /* 0x3f3172182c2c3820 */ /* 0x000fc80000410000 */
[----:B------:R-:W1:Y:S02]  /*103f0*/  @P3 MUFU.LG2 R5, R14 ;  /* 0x0000000e00053308 */ /* 0x000e640000000c00 */
[----:B-1----:R-:W-:-:S04]  /*10400*/  @P3 FMUL.FTZ R5, R5, 0.69314718246459960938 ;  /* 0x3f31721805053820 */ /* 0x002fc80000410000 */
[----:B------:R-:W-:Y:S01]  /*10410*/  @P3 FFMA.FTZ R0, R44, R76, R5 ;  /* 0x0000004c2c003223 */ /* 0x000fe20000010005 */
[----:B------:R-:W-:Y:S02]  /*10420*/  WARPGROUP.DEPBAR.LE gsb0, 0x0 ;  /* 0x00008000000079c5 */ /* 0x000fe40000010000 */
[----:B------:R-:W-:-:S06]  /*10430*/  WARPGROUP.ARRIVE ;  /* 0x00000000000079c5 */ /* 0x000fcc0000000000 */
[----:B------:R-:W-:Y:S01]  /*10440*/  QGMMA.64x96x32.F32.E4M3.E4M3 R88, R144, gdesc[UR4], R88, gsb0 ;  /* 0x0160000490587df3 */ /* 0x000fe20008000858 */
[-C--:B--2---:R-:W-:Y:S01]  /*10450*/  FMUL.FTZ R31, R4, R11.reuse ;  /* 0x0000000b041f7220 */ /* 0x084fe20000410000 */
[----:B------:R-:W-:Y:S01]  /*10460*/  FMUL.FTZ R5, R8, R11 ;  /* 0x0000000b08057220 */ /* 0x000fe20000410000 */
[----:B------:R-:W-:Y:S02]  /*10470*/  WARPGROUP.DEPBAR.LE gsb0, 0x0 ;  /* 0x00008000000079c5 */ /* 0x000fe40000010000 */
[----:B------:R-:W-:Y:S05]  /*10480*/  @!P0 BRA `(.L_x_418) ;  /* 0x0000000000048947 */ /* 0x000fea0003800000 */
[----:B------:R-:W-:Y:S01]  /*10490*/  BPT.TRAP 0x1 ;  /* 0x000000040000795c */ /* 0x000fe20000300000 */
.L_x_418:
[----:B------:R-:W2:Y:S01]  /*104a0*/  LDL.LU R4, [R1+0x18] ;  /* 0x0000180001047983 */ /* 0x000ea20000300800 */
[----:B------:R-:W-:Y:S02]  /*104b0*/  VIADD R10, R10, 0x19c60 ;  /* 0x00019c600a0a7836 */ /* 0x000fe40000000000 */
[-C--:B------:R-:W-:Y:S01]  /*104c0*/  FMUL.FTZ R3, R88, R31.reuse ;  /* 0x0000001f58037220 */ /* 0x080fe20000410000 */
[----:B------:R-:W-:Y:S01]  /*104d0*/  FMUL.FTZ R6, R89, R31 ;  /* 0x0000001f59067220 */ /* 0x000fe20000410000 */
[----:B------:R-:W3:Y:S01]  /*104e0*/  LDL.LU R16, [R1+0x34] ;  /* 0x0000340001107983 */ /* 0x000ee20000300800 */
[----:B------:R-:W-:-:S05]  /*104f0*/  VIADD R154, R154, 0x1 ;  /* 0x000000019a9a7836 */ /* 0x000fca0000000000 */
[----:B------:R-:W-:Y:S01]  /*10500*/  ISETP.NE.AND P1, PT, R154, 0x2, PT ;  /* 0x000000029a00780c */ /* 0x000fe20003f25270 */
        /* <DEDUP_REMOVED lines=18> */
[-C--:B0-----:R-:W-:Y:S01]  /*10630*/  FMUL.FTZ R20, R129, R31.reuse ;  /* 0x0000001f81147220 */ /* 0x081fe20000410000 */
        /* <DEDUP_REMOVED lines=25> */
[----:B------:R-:W-:Y:S01]  /*107d0*/  FMUL.FTZ R135, R135, R5 ;  /* 0x0000000587877220 */ /* 0x000fe20000410000 */
[----:B------:R-:W-:-:S02]  /*107e0*/  SEL R154, R154, RZ, P1 ;  /* 0x000000ff9a9a7207 */ /* 0x000fc40000800000 */
[----:B--2---:R-:W-:Y:S01]  /*107f0*/  PRMT R4, R4, 0x654, R10 ;  /* 0x0000065404047816 */ /* 0x004fe2000000000a */
[----:B---3--:R-:W-:-:S03]  /*10800*/  VIADD R16, R16, 0x1 ;  /* 0x0000000110107836 */ /* 0x008fc60000000000 */
[----:B------:R0:W-:Y:S02]  /*10810*/  SYNCS.ARRIVE.TRANS64.RED.A1T0 RZ, [R4+URZ], RZ ;  /* 0x000000ff04ff79a7 */ /* 0x0001e4000810043f */
[----:B------:R1:W-:Y:S01]  /*10820*/  STL [R1+0x34], R16 ;  /* 0x0000341001007387 */ /* 0x0003e20000100800 */
[-C--:B------:R-:W-:Y:S01]  /*10830*/  FMUL.FTZ R10, R105, R31.reuse ;  /* 0x0000001f690a7220 */ /* 0x080fe20000410000 */
[----:B0-----:R-:W-:Y:S01]  /*10840*/  SEL R4, RZ, 0x1, P1 ;  /* 0x00000001ff047807 */ /* 0x001fe20000800000 */
[----:B------:R-:W-:-:S03]  /*10850*/  FMUL.FTZ R31, R133, R31 ;  /* 0x0000001f851f7220 */ /* 0x000fc60000410000 */
[----:B------:R-:W-:-:S07]  /*10860*/  LOP3.LUT R155, R155, R4, RZ, 0x3c, !PT ;  /* 0x000000049b9b7212 */ /* 0x000fce00078e3cff */
.L_x_366:
[----:B------:R-:W0:Y:S08]  /*10870*/  S2UR UR4, SR_CgaCtaId ;  /* 0x00000000000479c3 */ /* 0x000e300000008800 */
[----:B------:R-:W-:Y:S01]  /*10880*/  BAR.SYNC.DEFER_BLOCKING 0x5, 0x200 ;  /* 0x0148000000007b1d */ /* 0x000fe20000010000 */
[----:B-1----:R-:W-:-:S05]  /*10890*/  MOV R16, 0x400 ;  /* 0x0000040000107802 */ /* 0x002fca0000000f00 */
[----:B------:R-:W-:Y:S01]  /*108a0*/  BSSY B0, `(.L_x_419) ;  /* 0x0000222000007945 */ /* 0x000fe20003800000 */
[----:B0-----:R-:W-:-:S05]  /*108b0*/  IMAD.U32 R4, RZ, RZ, UR4 ;  /* 0x00000004ff047e24 */ /* 0x001fca000f8e00ff */
[----:B------:R-:W-:Y:S01]  /*108c0*/  LEA R16, R4, R16, 0x18 ;  /* 0x0000001004107211 */ /* 0x000fe200078ec0ff */
[----:B------:R-:W-:Y:S04]  /*108d0*/  STL [R1+0x18], R4 ;  /* 0x0000180401007387 */ /* 0x000fe80000100800 */
[----:B------:R-:W0:Y:S04]  /*108e0*/  LDS.128 R64, [R16+0x19cd0] ;  /* 0x019cd00010407984 */ /* 0x000e280000000c00 */
[----:B0-----:R0:W-:Y:S04]  /*108f0*/  STL.64 [R1], R64 ;  /* 0x0000004001007387 */ /* 0x0011e80000100a00 */
[----:B------:R0:W-:Y:S01]  /*10900*/  STL.64 [R1+0x8], R66 ;  /* 0x0000084201007387 */ /* 0x0001e20000100a00 */
[----:B------:R-:W-:Y:S06]  /*10910*/  BAR.ARV 0x4, 0x200 ;  /* 0x0108000000007b1d */ /* 0x000fec0000002000 */
[----:B------:R-:W-:Y:S05]  /*10920*/  @P0 BRA `(.L_x_420) ;  /* 0x0000001400d00947 */ /* 0x000fea0003800000 */
[----:B------:R-:W2:Y:S01]  /*10930*/  LDL R59, [R1+0x64] ;  /* 0x00006400013b7983 */ /* 0x000ea20000100800 */
[----:B------:R-:W-:Y:S01]  /*10940*/  ULDC.64 UR4, c[0x4][0x38] ;  /* 0x01000e0000047ab9 */ /* 0x000fe20000000a00 */
[----:B-----5:R-:W1:Y:S01]  /*10950*/  S2R R24, SR_TID.X ;  /* 0x0000000000187919 */ /* 0x020e620000002100 */
[----:B------:R-:W-:Y:S02]  /*10960*/  F2FP.BF16.F32.PACK_AB R10, R29, R10 ;  /* 0x0000000a1d0a723e */ /* 0x000fe400000010ff */
[----:B------:R-:W3:Y:S01]  /*10970*/  S2R R29, SR_SWINHI ;  /* 0x00000000001d7919 */ /* 0x000ee20000002f00 */
[----:B-1----:R-:W-:-:S04]  /*10980*/  SHF.L.U32 R4, R24, 0x2, RZ ;  /* 0x0000000218047819 */ /* 0x002fc800000006ff */
[----:B------:R-:W-:-:S04]  /*10990*/  LOP3.LUT R4, R4, 0xc, RZ, 0xc0, !PT ;  /* 0x0000000c04047812 */ /* 0x000fc800078ec0ff */
[----:B------:R-:W-:-:S05]  /*109a0*/  IADD3 R4, P0, R4, UR4, RZ ;  /* 0x0000000404047c10 */ /* 0x000fca000ff1e0ff */
[----:B------:R-:W-:Y:S01]  /*109b0*/  IMAD.X R5, RZ, RZ, UR5, P0 ;  /* 0x00000005ff057e24 */ /* 0x000fe200080e06ff */
[----:B------:R-:W-:Y:S01]  /*109c0*/  F2FP.BF16.F32.PACK_AB R7, R34, R7 ;  /* 0x000000072207723e */ /* 0x000fe200000010ff */
[----:B------:R-:W-:-:S04]  /*109d0*/  ULDC.64 UR4, c[0x0][0xc00] ;  /* 0x0003000000047ab9 */ /* 0x000fc80000000a00 */
[----:B------:R1:W4:Y:S01]  /*109e0*/  LDG.E.CONSTANT R5, desc[UR42][R4.64] ;  /* 0x0000002a04057981 */ /* 0x000322000c1e9900 */
[----:B------:R-:W-:Y:S02]  /*109f0*/  F2FP.BF16.F32.PACK_AB R8, R33, R8 ;  /* 0x000000082108723e */ /* 0x000fe400000010ff */
[----:B------:R-:W-:Y:S02]  /*10a00*/  F2FP.BF16.F32.PACK_AB R9, R36, R9 ;  /* 0x000000092409723e */ /* 0x000fe400000010ff */
[----:B-1----:R-:W-:Y:S02]  /*10a10*/  LOP3.LUT P0, R4, R24, 0x3, RZ, 0xc0, !PT ;  /* 0x0000000318047812 */ /* 0x002fe4000780c0ff */
[----:B------:R-:W-:Y:S02]  /*10a20*/  MOV R24, R16 ;  /* 0x0000001000187202 */ /* 0x000fe40000000f00 */
[----:B---3--:R-:W-:Y:S02]  /*10a30*/  MOV R25, R29 ;  /* 0x0000001d00197202 */ /* 0x008fe40000000f00 */
[----:B------:R-:W-:-:S02]  /*10a40*/  ISETP.EQ.OR P0, PT, R4, 0x3, !P0 ;  /* 0x000000030400780c */ /* 0x000fc40004702670 */
[----:B------:R-:W-:Y:S02]  /*10a50*/  F2FP.BF16.F32.PACK_AB R3, R32, R3 ;  /* 0x000000032003723e */ /* 0x000fe400000010ff */
[----:B------:R-:W-:Y:S02]  /*10a60*/  F2FP.BF16.F32.PACK_AB R13, R28, R13 ;  /* 0x0000000d1c0d723e */ /* 0x000fe400000010ff */
[----:B------:R-:W-:Y:S02]  /*10a70*/  F2FP.BF16.F32.PACK_AB R15, R30, R15 ;  /* 0x0000000f1e0f723e */ /* 0x000fe400000010ff */
[----:B------:R-:W-:Y:S02]  /*10a80*/  F2FP.BF16.F32.PACK_AB R57, R57, R60 ;  /* 0x0000003c3939723e */ /* 0x000fe400000010ff */
[----:B------:R-:W-:Y:S02]  /*10a90*/  F2FP.BF16.F32.PACK_AB R58, R55, R58 ;  /* 0x0000003a373a723e */ /* 0x000fe400000010ff */
[----:B------:R-:W-:-:S02]  /*10aa0*/  SEL R28, R7, R8, P0 ;  /* 0x00000008071c7207 */ /* 0x000fc40000000000 */
[----:B------:R-:W-:Y:S02]  /*10ab0*/  SEL R30, R8, R7, P0 ;  /* 0x00000007081e7207 */ /* 0x000fe40000000000 */
[----:B------:R-:W-:Y:S02]  /*10ac0*/  SEL R32, R9, R10, P0 ;  /* 0x0000000a09207207 */ /* 0x000fe40000000000 */
[----:B------:R-:W-:Y:S02]  /*10ad0*/  SEL R34, R10, R9, P0 ;  /* 0x000000090a227207 */ /* 0x000fe40000000000 */
[----:B------:R-:W-:Y:S02]  /*10ae0*/  SEL R60, R57, R58, P0 ;  /* 0x0000003a393c7207 */ /* 0x000fe40000000000 */
[----:B------:R-:W-:Y:S02]  /*10af0*/  SEL R58, R58, R57, P0 ;  /* 0x000000393a3a7207 */ /* 0x000fe40000000000 */
[----:B------:R-:W-:-:S02]  /*10b00*/  F2FP.BF16.F32.PACK_AB R6, R35, R6 ;  /* 0x000000062306723e */ /* 0x000fc400000010ff */
[----:B------:R-:W-:Y:S02]  /*10b10*/  F2FP.BF16.F32.PACK_AB R11, R26, R11 ;  /* 0x0000000b1a0b723e */ /* 0x000fe400000010ff */
[----:B------:R-:W-:Y:S02]  /*10b20*/  F2FP.BF16.F32.PACK_AB R14, R27, R14 ;  /* 0x0000000e1b0e723e */ /* 0x000fe400000010ff */
[----:B------:R-:W-:Y:S01]  /*10b30*/  F2FP.BF16.F32.PACK_AB R45, R45, R48 ;  /* 0x000000302d2d723e */ /* 0x000fe200000010ff */
[----:B--2---:R-:W-:Y:S02]  /*10b40*/  IMAD.WIDE R8, R59, 0x2, R24 ;  /* 0x000000023b087825 */ /* 0x004fe400078e0218 */
[----:B------:R-:W2:Y:S04]  /*10b50*/  LDL.LU R59, [R1+0x2c] ;  /* 0x00002c00013b7983 */ /* 0x000ea80000300800 */
[----:B------:R-:W3:Y:S01]  /*10b60*/  LDL.LU R57, [R1+0x30] ;  /* 0x0000300001397983 */ /* 0x000ee20000300800 */
[----:B------:R-:W-:-:S02]  /*10b70*/  SEL R4, R3, R6, P0 ;  /* 0x0000000603047207 */ /* 0x000fc40000000000 */
[----:B------:R-:W-:Y:S01]  /*10b80*/  SEL R26, R6, R3, P0 ;  /* 0x00000003061a7207 */ /* 0x000fe20000000000 */
[----:B------:R-:W3:Y:S01]  /*10b90*/  LDL R55, [R1+0x60] ;  /* 0x0000600001377983 */ /* 0x000ee20000100800 */
[C---:B------:R-:W-:Y:S02]  /*10ba0*/  LOP3.LUT R3, R8.reuse, 0x180, RZ, 0xc0, !PT ;  /* 0x0000018008037812 */ /* 0x040fe400078ec0ff */
[----:B------:R-:W-:Y:S02]  /*10bb0*/  IADD3 R10, P5, R8, 0x20, RZ ;  /* 0x00000020080a7810 */ /* 0x000fe40007fbe0ff */
[----:B------:R-:W-:Y:S02]  /*10bc0*/  SHF.R.U64 R3, R3, 0x3, RZ ;  /* 0x0000000303037819 */ /* 0x000fe400000012ff */
[----:B------:R-:W-:Y:S02]  /*10bd0*/  F2FP.BF16.F32.PACK_AB R41, R41, R44 ;  /* 0x0000002c2929723e */ /* 0x000fe400000010ff */
[----:B------:R-:W-:-:S02]  /*10be0*/  LOP3.LUT R6, R10, 0x180, RZ, 0xc0, !PT ;  /* 0x000001800a067812 */ /* 0x000fc400078ec0ff */
[----:B------:R-:W-:Y:S02]  /*10bf0*/  SEL R44, R13, R14, P0 ;  /* 0x0000000e0d2c7207 */ /* 0x000fe40000000000 */
[----:B------:R-:W-:Y:S02]  /*10c00*/  SEL R48, R14, R13, P0 ;  /* 0x0000000d0e307207 */ /* 0x000fe40000000000 */
[C---:B------:R-:W-:Y:S02]  /*10c10*/  IADD3 R14, P4, R8.reuse, 0x3000, RZ ;  /* 0x00003000080e7810 */ /* 0x040fe40007f9e0ff */
[C---:B------:R-:W-:Y:S02]  /*10c20*/  IADD3 R27, P3, R8.reuse, 0x3020, RZ ;  /* 0x00003020081b7810 */ /* 0x040fe40007f7e0ff */
[C---:B------:R-:W-:Y:S02]  /*10c30*/  IADD3 R29, P2, R8.reuse, 0x6000, RZ ;  /* 0x00006000081d7810 */ /* 0x040fe40007f5e0ff */
[----:B------:R-:W-:-:S02]  /*10c40*/  IADD3 R72, P1, R8, 0x6020, RZ ;  /* 0x0000602008487810 */ /* 0x000fc40007f3e0ff */
[----:B------:R-:W-:Y:S02]  /*10c50*/  F2FP.BF16.F32.PACK_AB R12, R21, R12 ;  /* 0x0000000c150c723e */ /* 0x000fe400000010ff */
[----:B------:R-:W-:Y:S02]  /*10c60*/  LOP3.LUT R8, R3, R8, RZ, 0x3c, !PT ;  /* 0x0000000803087212 */ /* 0x000fe400078e3cff */
[----:B------:R-:W-:Y:S02]  /*10c70*/  SHF.R.U64 R3, R6, 0x3, RZ ;  /* 0x0000000306037819 */ /* 0x000fe400000012ff */
[----:B------:R-:W-:Y:S02]  /*10c80*/  F2FP.BF16.F32.PACK_AB R37, R37, R40 ;  /* 0x000000282525723e */ /* 0x000fe400000010ff */
[----:B------:R-:W-:Y:S02]  /*10c90*/  SEL R36, R11, R12, P0 ;  /* 0x0000000c0b247207 */ /* 0x000fe40000000000 */
[----:B------:R-:W-:-:S02]  /*10ca0*/  SEL R40, R12, R11, P0 ;  /* 0x0000000b0c287207 */ /* 0x000fc40000000000 */
[----:B------:R-:W-:Y:S02]  /*10cb0*/  LOP3.LUT R12, R3, R10, RZ, 0x3c, !PT ;  /* 0x0000000a030c7212 */ /* 0x000fe400078e3cff */
[----:B------:R-:W-:Y:S02]  /*10cc0*/  LOP3.LUT R3, R14, 0x180, RZ, 0xc0, !PT ;  /* 0x000001800e037812 */ /* 0x000fe400078ec0ff */
[----:B------:R-:W-:Y:S02]  /*10cd0*/  LOP3.LUT R6, R27, 0x180, RZ, 0xc0, !PT ;  /* 0x000001801b067812 */ /* 0x000fe400078ec0ff */
[----:B------:R-:W-:Y:S02]  /*10ce0*/  F2FP.BF16.F32.PACK_AB R20, R31, R20 ;  /* 0x000000141f14723e */ /* 0x000fe400000010ff */
[----:B------:R-:W-:Y:S02]  /*10cf0*/  SHF.R.U64 R3, R3, 0x3, RZ ;  /* 0x0000000303037819 */ /* 0x000fe400000012ff */
[----:B------:R-:W-:-:S02]  /*10d00*/  F2FP.BF16.F32.PACK_AB R53, R53, R56 ;  /* 0x000000383535723e */ /* 0x000fc400000010ff */
[----:B------:R-:W-:Y:S02]  /*10d10*/  F2FP.BF16.F32.PACK_AB R54, R51, R54 ;  /* 0x000000363336723e */ /* 0x000fe400000010ff */
[----:B------:R-:W-:Y:S02]  /*10d20*/  SHF.R.U64 R6, R6, 0x3, RZ ;  /* 0x0000000306067819 */ /* 0x000fe400000012ff */
[----:B------:R-:W-:Y:S02]  /*10d30*/  F2FP.BF16.F32.PACK_AB R49, R49, R52 ;  /* 0x000000343131723e */ /* 0x000fe400000010ff */
[----:B------:R-:W-:Y:S01]  /*10d40*/  F2FP.BF16.F32.PACK_AB R50, R47, R50 ;  /* 0x000000322f32723e */ /* 0x000fe200000010ff */
[----:B------:R-:W-:Y:S01]  /*10d50*/  IMAD.X R11, RZ, RZ, R9, P3 ;  /* 0x000000ffff0b7224 */ /* 0x000fe200018e0609 */
[----:B------:R-:W-:Y:S02]  /*10d60*/  F2FP.BF16.F32.PACK_AB R46, R43, R46 ;  /* 0x0000002e2b2e723e */ /* 0x000fe400000010ff */
[----:B------:R-:W-:-:S02]  /*10d70*/  SEL R52, R15, R20, P0 ;  /* 0x000000140f347207 */ /* 0x000fc40000000000 */
[----:B------:R-:W-:Y:S01]  /*10d80*/  SEL R56, R20, R15, P0 ;  /* 0x0000000f14387207 */ /* 0x000fe20000000000 */
[--C-:B------:R-:W-:Y:S01]  /*10d90*/  IMAD.X R15, RZ, RZ, R9.reuse, P4 ;  /* 0x000000ffff0f7224 */ /* 0x100fe200020e0609 */
[----:B------:R-:W-:Y:S01]  /*10da0*/  LOP3.LUT R14, R3, R14, RZ, 0x3c, !PT ;  /* 0x0000000e030e7212 */ /* 0x000fe200078e3cff */
[----:B------:R-:W-:Y:S01]  /*10db0*/  IMAD.X R13, RZ, RZ, R9, P5 ;  /* 0x000000ffff0d7224 */ /* 0x000fe200028e0609 */
[----:B----4-:R-:W-:Y:S02]  /*10dc0*/  LOP3.LUT R3, R5, 0x2, RZ, 0x3c, !PT ;  /* 0x0000000205037812 */ /* 0x010fe400078e3cff */
[----:B------:R-:W-:Y:S02]  /*10dd0*/  SEL R62, R53, R54, P0 ;  /* 0x00000036353e7207 */ /* 0x000fe40000000000 */
[----:B------:R-:W-:Y:S02]  /*10de0*/  LOP3.LUT R10, R6, R27, RZ, 0x3c, !PT ;  /* 0x0000001b060a7212 */ /* 0x000fe400078e3cff */
[----:B------:R-:W-:-:S02]  /*10df0*/  SEL R54, R54, R53, P0 ;  /* 0x0000003536367207 */ /* 0x000fc40000000000 */
[----:B0-----:R-:W-:Y:S01]  /*10e00*/  SEL R64, R49, R50, P0 ;  /* 0x0000003231407207 */ /* 0x001fe20000000000 */
[--C-:B------:R-:W-:Y:S01]  /*10e10*/  IMAD.X R7, RZ, RZ, R9.reuse, P2 ;  /* 0x000000ffff077224 */ /* 0x100fe200010e0609 */
[----:B------:R-:W-:Y:S01]  /*10e20*/  F2FP.BF16.F32.PACK_AB R42, R39, R42 ;  /* 0x0000002a272a723e */ /* 0x000fe200000010ff */
[----:B------:R-:W-:Y:S01]  /*10e30*/  IMAD.X R21, RZ, RZ, R9, P1 ;  /* 0x000000ffff157224 */ /* 0x000fe200008e0609 */
[----:B------:R-:W-:Y:S02]  /*10e40*/  SEL R50, R50, R49, P0 ;  /* 0x0000003132327207 */ /* 0x000fe40000000000 */
[----:B------:R-:W-:Y:S02]  /*10e50*/  SEL R66, R45, R46, P0 ;  /* 0x0000002e2d427207 */ /* 0x000fe40000000000 */
[----:B------:R-:W-:Y:S02]  /*10e60*/  F2FP.BF16.F32.PACK_AB R38, R135, R38 ;  /* 0x000000268726723e */ /* 0x000fe400000010ff */
[----:B------:R-:W-:-:S02]  /*10e70*/  LOP3.LUT R20, R29, 0x180, RZ, 0xc0, !PT ;  /* 0x000001801d147812 */ /* 0x000fc400078ec0ff */
[----:B------:R-:W-:Y:S02]  /*10e80*/  LOP3.LUT R31, R72, 0x180, RZ, 0xc0, !PT ;  /* 0x00000180481f7812 */ /* 0x000fe400078ec0ff */
[----:B------:R-:W-:Y:S01]  /*10e90*/  MOV R51, R8 ;  /* 0x0000000800337202 */ /* 0x000fe20000000f00 */
[----:B------:R-:W-:Y:S01]  /*10ea0*/  SHFL.IDX PT, R28, R28, R5, 0x1c1f ;  /* 0x001c1f051c1c7589 */ /* 0x000fe200000e0000 */
[----:B------:R-:W-:Y:S02]  /*10eb0*/  SEL R46, R46, R45, P0 ;  /* 0x0000002d2e2e7207 */ /* 0x000fe40000000000 */
[----:B------:R-:W-:Y:S01]  /*10ec0*/  MOV R47, R14 ;  /* 0x0000000e002f7202 */ /* 0x000fe20000000f00 */
[----:B------:R-:W-:Y:S01]  /*10ed0*/  SHFL.IDX PT, R8, R4, R5, 0x1c1f ;  /* 0x001c1f0504087589 */ /* 0x000fe200000e0000 */
[----:B------:R-:W-:Y:S02]  /*10ee0*/  MOV R45, R10 ;  /* 0x0000000a002d7202 */ /* 0x000fe40000000f00 */
[----:B------:R-:W-:Y:S01]  /*10ef0*/  MOV R49, R12 ;  /* 0x0000000c00317202 */ /* 0x000fe20000000f00 */
[----:B------:R-:W0:Y:S01]  /*10f00*/  SHFL.IDX PT, R9, R26, R3, 0x1c1f ;  /* 0x001c1f031a097589 */ /* 0x000e2200000e0000 */
[----:B------:R-:W-:-:S03]  /*10f10*/  SEL R68, R41, R42, P0 ;  /* 0x0000002a29447207 */ /* 0x000fc60000000000 */
[----:B------:R-:W1:Y:S01]  /*10f20*/  SHFL.IDX PT, R11, R30, R3, 0x1c1f ;  /* 0x001c1f031e0b7589 */ /* 0x000e6200000e0000 */
[----:B------:R-:W-:-:S03]  /*10f30*/  SEL R42, R42, R41, P0 ;  /* 0x000000292a2a7207 */ /* 0x000fc60000000000 */
[----:B------:R-:W-:Y:S01]  /*10f40*/  SHFL.IDX PT, R60, R60, R5, 0x1c1f ;  /* 0x001c1f053c3c7589 */ /* 0x000fe200000e0000 */
[----:B------:R-:W-:-:S03]  /*10f50*/  SEL R70, R37, R38, P0 ;  /* 0x0000002625467207 */ /* 0x000fc60000000000 */
[----:B------:R-:W4:Y:S01]  /*10f60*/  SHFL.IDX PT, R15, R58, R3, 0x1c1f ;  /* 0x001c1f033a0f7589 */ /* 0x000f2200000e0000 */
[----:B------:R-:W-:Y:S02]  /*10f70*/  SHF.R.U64 R20, R20, 0x3, RZ ;  /* 0x0000000314147819 */ /* 0x000fe400000012ff */
[----:B------:R-:W-:Y:S01]  /*10f80*/  SHF.R.U64 R31, R31, 0x3, RZ ;  /* 0x000000031f1f7819 */ /* 0x000fe200000012ff */
[----:B------:R-:W-:Y:S01]  /*10f90*/  SHFL.IDX PT, R32, R32, R5, 0x1c1f ;  /* 0x001c1f0520207589 */ /* 0x000fe200000e0000 */
[----:B------:R-:W-:-:S03]  /*10fa0*/  SEL R38, R38, R37, P0 ;  /* 0x0000002526267207 */ /* 0x000fc60000000000 */
[----:B------:R-:W4:Y:S04]  /*10fb0*/  SHFL.IDX PT, R13, R34, R3, 0x1c1f ;  /* 0x001c1f03220d7589 */ /* 0x000f2800000e0000 */
[----:B------:R-:W-:Y:S04]  /*10fc0*/  SHFL.IDX PT, R62, R62, R5, 0x1c1f ;  /* 0x001c1f053e3e7589 */ /* 0x000fe800000e0000 */
[----:B------:R-:W4:Y:S04]  /*10fd0*/  SHFL.IDX PT, R33, R54, R3, 0x1c1f ;  /* 0x001c1f0336217589 */ /* 0x000f2800000e0000 */
[----:B------:R-:W-:Y:S04]  /*10fe0*/  SHFL.IDX PT, R64, R64, R5, 0x1c1f ;  /* 0x001c1f0540407589 */ /* 0x000fe800000e0000 */
[----:B------:R-:W4:Y:S01]  /*10ff0*/  SHFL.IDX PT, R35, R50, R3, 0x1c1f ;  /* 0x001c1f0332237589 */ /* 0x000f2200000e0000 */
[----:B------:R-:W-:-:S02]  /*11000*/  LOP3.LUT R6, R20, R29, RZ, 0x3c, !PT ;  /* 0x0000001d14067212 */ /* 0x000fc400078e3cff */
[----:B------:R-:W-:Y:S01]  /*11010*/  LOP3.LUT R20, R31, R72, RZ, 0x3c, !PT ;  /* 0x000000481f147212 */ /* 0x000fe200078e3cff */
[----:B------:R-:W-:Y:S04]  /*11020*/  SHFL.IDX PT, R36, R36, R5, 0x1c1f ;  /* 0x001c1f0524247589 */ /* 0x000fe800000e0000 */
[----:B------:R-:W-:Y:S04]  /*11030*/  SHFL.IDX PT, R66, R66, R5, 0x1c1f ;  /* 0x001c1f0542427589 */ /* 0x000fe800000e0000 */
[----:B------:R-:W4:Y:S04]  /*11040*/  SHFL.IDX PT, R27, R40, R3, 0x1c1f ;  /* 0x001c1f03281b7589 */ /* 0x000f2800000e0000 */
[----:B------:R-:W4:Y:S04]  /*11050*/  SHFL.IDX PT, R37, R46, R3, 0x1c1f ;  /* 0x001c1f032e257589 */ /* 0x000f2800000e0000 */
[----:B------:R-:W-:Y:S04]  /*11060*/  SHFL.IDX PT, R44, R44, R5, 0x1c1f ;  /* 0x001c1f052c2c7589 */ /* 0x000fe800000e0000 */
[----:B------:R-:W-:Y:S04]  /*11070*/  SHFL.IDX PT, R68, R68, R5, 0x1c1f ;  /* 0x001c1f0544447589 */ /* 0x000fe800000e0000 */
[----:B------:R-:W4:Y:S04]  /*11080*/  SHFL.IDX PT, R29, R48, R3, 0x1c1f ;  /* 0x001c1f03301d7589 */ /* 0x000f2800000e0000 */
[----:B------:R-:W4:Y:S04]  /*11090*/  SHFL.IDX PT, R39, R42, R3, 0x1c1f ;  /* 0x001c1f032a277589 */ /* 0x000f2800000e0000 */
[----:B------:R-:W-:Y:S04]  /*110a0*/  SHFL.IDX PT, R52, R52, R5, 0x1c1f ;  /* 0x001c1f0534347589 */ /* 0x000fe800000e0000 */
[----:B------:R-:W-:Y:S04]  /*110b0*/  SHFL.IDX PT, R70, R70, R5, 0x1c1f ;  /* 0x001c1f0546467589 */ /* 0x000fe800000e0000 */
[----:B------:R-:W4:Y:S04]  /*110c0*/  SHFL.IDX PT, R31, R56, R3, 0x1c1f ;  /* 0x001c1f03381f7589 */ /* 0x000f2800000e0000 */
[----:B------:R4:W4:Y:S01]  /*110d0*/  SHFL.IDX PT, R41, R38, R3, 0x1c1f ;  /* 0x001c1f0326297589 */ /* 0x00092200000e0000 */
[----:B------:R-:W-:-:S02]  /*110e0*/  MOV R43, R6 ;  /* 0x00000006002b7202 */ /* 0x000fc40000000f00 */
[----:B0-----:R-:W-:Y:S01]  /*110f0*/  SEL R4, R8, R9, P0 ;  /* 0x0000000908047207 */ /* 0x001fe20000000000 */
[----:B------:R-:W3:Y:S01]  /*11100*/  LDL R53, [R1+0x3c] ;  /* 0x00003c0001357983 */ /* 0x000ee20000100800 */
[----:B------:R-:W-:Y:S02]  /*11110*/  SEL R6, R9, R8, P0 ;  /* 0x0000000809067207 */ /* 0x000fe40000000000 */
[----:B-1----:R-:W-:Y:S02]  /*11120*/  SEL R8, R28, R11, P0 ;  /* 0x0000000b1c087207 */ /* 0x002fe40000000000 */
[----:B------:R-:W-:Y:S01]  /*11130*/  SEL R10, R11, R28, P0 ;  /* 0x0000001c0b0a7207 */ /* 0x000fe20000000000 */
[----:B----4-:R-:W0:Y:S01]  /*11140*/  LDC R3, c[0x0][0xbe8] ;  /* 0x0002fa00ff037b82 */ /* 0x010e220000000800 */
[----:B------:R-:W-:Y:S02]  /*11150*/  SEL R5, R60, R15, P0 ;  /* 0x0000000f3c057207 */ /* 0x000fe40000000000 */
[----:B------:R-:W-:-:S05]  /*11160*/  SEL R7, R15, R60, P0 ;  /* 0x0000003c0f077207 */ /* 0x000fca0000000000 */
[----:B------:R-:W-:Y:S01]  /*11170*/  BAR.SYNC.DEFER_BLOCKING 0x1, 0x180 ;  /* 0x0046000000007b1d */ /* 0x000fe20000010000 */
[----:B------:R-:W-:Y:S02]  /*11180*/  SEL R12, R32, R13, P0 ;  /* 0x0000000d200c7207 */ /* 0x000fe40000000000 */
[----:B------:R-:W-:Y:S02]  /*11190*/  SEL R14, R13, R32, P0 ;  /* 0x000000200d0e7207 */ /* 0x000fe40000000000 */
[----:B------:R-:W-:Y:S02]  /*111a0*/  SEL R9, R62, R33, P0 ;  /* 0x000000213e097207 */ /* 0x000fe40000000000 */
[----:B------:R-:W-:Y:S02]  /*111b0*/  SEL R11, R33, R62, P0 ;  /* 0x0000003e210b7207 */ /* 0x000fe40000000000 */
[----:B------:R-:W-:Y:S02]  /*111c0*/  SEL R13, R64, R35, P0 ;  /* 0x00000023400d7207 */ /* 0x000fe40000000000 */
[----:B------:R-:W-:-:S02]  /*111d0*/  SEL R15, R35, R64, P0 ;  /* 0x00000040230f7207 */ /* 0x000fc40000000000 */
[----:B------:R-:W-:Y:S02]  /*111e0*/  ISETP.NE.U32.AND P2, PT, RZ, UR4, PT ;  /* 0x00000004ff007c0c */ /* 0x000fe4000bf45070 */
[----:B------:R-:W-:Y:S02]  /*111f0*/  MOV R21, R20 ;  /* 0x0000001400157202 */ /* 0x000fe40000000f00 */
[----:B------:R-:W-:Y:S01]  /*11200*/  ISETP.NE.AND.EX P2, PT, RZ, UR5, PT, P2 ;  /* 0x00000005ff007c0c */ /* 0x000fe2000bf45320 */
[----:B------:R1:W-:Y:S04]  /*11210*/  STSM.16.M88.4 [R51], R4 ;  /* 0x0000000433007844 */ /* 0x0003e80000000200 */
[----:B------:R4:W-:Y:S04]  /*11220*/  STSM.16.M88.4 [R49], R8 ;  /* 0x0000000831007844 */ /* 0x0009e80000000200 */
[----:B------:R0:W-:Y:S01]  /*11230*/  STSM.16.M88.4 [R47], R12 ;  /* 0x0000000c2f007844 */ /* 0x0001e20000000200 */
[----:B-1----:R-:W-:-:S02]  /*11240*/  SEL R4, R36, R27, P0 ;  /* 0x0000001b24047207 */ /* 0x002fc40000000000 */
[----:B------:R-:W-:Y:S02]  /*11250*/  SEL R6, R27, R36, P0 ;  /* 0x000000241b067207 */ /* 0x000fe40000000000 */
[----:B------:R-:W-:Y:S02]  /*11260*/  SEL R5, R66, R37, P0 ;  /* 0x0000002542057207 */ /* 0x000fe40000000000 */
[----:B------:R-:W-:Y:S02]  /*11270*/  SEL R7, R37, R66, P0 ;  /* 0x0000004225077207 */ /* 0x000fe40000000000 */
[----:B----4-:R-:W-:Y:S02]  /*11280*/  SEL R8, R44, R29, P0 ;  /* 0x0000001d2c087207 */ /* 0x010fe40000000000 */
[----:B------:R-:W-:Y:S02]  /*11290*/  SEL R10, R29, R44, P0 ;  /* 0x0000002c1d0a7207 */ /* 0x000fe40000000000 */
[----:B------:R-:W-:-:S02]  /*112a0*/  SEL R9, R68, R39, P0 ;  /* 0x0000002744097207 */ /* 0x000fc40000000000 */
[----:B------:R-:W-:Y:S02]  /*112b0*/  SEL R11, R39, R68, P0 ;  /* 0x00000044270b7207 */ /* 0x000fe40000000000 */
[----:B0-----:R-:W-:Y:S02]  /*112c0*/  SEL R12, R52, R31, P0 ;  /* 0x0000001f340c7207 */ /* 0x001fe40000000000 */
[----:B------:R-:W-:Y:S02]  /*112d0*/  SEL R14, R31, R52, P0 ;  /* 0x000000341f0e7207 */ /* 0x000fe40000000000 */
[----:B------:R-:W-:Y:S02]  /*112e0*/  SEL R13, R70, R41, P0 ;  /* 0x00000029460d7207 */ /* 0x000fe40000000000 */
[----:B------:R-:W-:Y:S01]  /*112f0*/  SEL R15, R41, R70, P0 ;  /* 0x00000046290f7207 */ /* 0x000fe20000000000 */
[----:B------:R0:W-:Y:S04]  /*11300*/  STSM.16.M88.4 [R45], R4 ;  /* 0x000000042d007844 */ /* 0x0001e80000000200 */
[----:B------:R-:W-:Y:S04]  /*11310*/  STSM.16.M88.4 [R43], R8 ;  /* 0x000000082b007844 */ /* 0x000fe80000000200 */
[----:B------:R1:W-:Y:S01]  /*11320*/  STSM.16.M88.4 [R21], R12 ;  /* 0x0000000c15007844 */ /* 0x0003e20000000200 */
[----:B------:R-:W-:Y:S01]  /*11330*/  IMAD.MOV.U32 R20, RZ, RZ, RZ ;  /* 0x000000ffff147224 */ /* 0x000fe200078e00ff */
[----:B------:R-:W-:Y:S01]  /*11340*/  BAR.SYNC.DEFER_BLOCKING 0x1, 0x180 ;  /* 0x0046000000007b1d */ /* 0x000fe20000010000 */
[----:B--2---:R-:W-:-:S04]  /*11350*/  IADD3 R26, P1, R59, UR4, RZ ;  /* 0x000000043b1a7c10 */ /* 0x004fc8000ff3e0ff */
[----:B---3--:R-:W-:Y:S01]  /*11360*/  IADD3.X R27, R57, UR5, RZ, P1, !PT ;  /* 0x00000005391b7c10 */ /* 0x008fe20008ffe4ff */
[----:B------:R-:W-:Y:S02]  /*11370*/  ULDC.64 UR4, c[0x0][0xc08] ;  /* 0x0003020000047ab9 */ /* 0x000fe40000000a00 */
[----:B------:R-:W-:Y:S02]  /*11380*/  ISETP.NE.U32.AND P0, PT, RZ, UR4, PT ;  /* 0x00000004ff007c0c */ /* 0x000fe4000bf05070 */
[----:B------:R2:W5:Y:S02]  /*11390*/  @P2 LDG.E R20, desc[UR42][R26.64] ;  /* 0x0000002a1a142981 */ /* 0x000564000c1e1900 */
[----:B------:R-:W-:-:S13]  /*113a0*/  ISETP.NE.AND.EX P0, PT, RZ, UR5, PT, P0 ;  /* 0x00000005ff007c0c */ /* 0x000fda000bf05300 */
[----:B0-----:R-:W-:Y:S01]  /*113b0*/  @P0 IADD3 R4, P3, R59, UR4, RZ ;  /* 0x000000043b040c10 */ /* 0x001fe2000ff7e0ff */
[----:B------:R-:W-:Y:S02]  /*113c0*/  ULDC UR4, c[0x0][0xa88] ;  /* 0x0002a20000047ab9 */ /* 0x000fe40000000800 */
[----:B------:R-:W-:Y:S01]  /*113d0*/  IMAD.U32 R38, RZ, RZ, UR4 ;  /* 0x00000004ff267e24 */ /* 0x000fe2000f8e00ff */
[----:B------:R-:W-:-:S05]  /*113e0*/  @P0 IADD3.X R5, R57, UR5, RZ, P3, !PT ;  /* 0x0000000539050c10 */ /* 0x000fca0009ffe4ff */
[----:B------:R2:W5:Y:S01]  /*113f0*/  @P0 LDG.E R38, desc[UR42][R4.64] ;  /* 0x0000002a04260981 */ /* 0x000562000c1e1900 */
[----:B------:R-:W-:-:S13]  /*11400*/  ISETP.NE.AND P1, PT, R3, 0x1, PT ;  /* 0x000000010300780c */ /* 0x000fda0003f25270 */
[----:B------:R-:W0:Y:S08]  /*11410*/  @P1 LDC R6, c[0x0][0xbec] ;  /* 0x0002fb00ff061b82 */ /* 0x000e300000000800 */
[----:B------:R-:W3:Y:S01]  /*11420*/  @P1 LDC R29, c[0x0][0xbf0] ;  /* 0x0002fc00ff1d1b82 */ /* 0x000ee20000000800 */
[----:B-1----:R-:W-:Y:S01]  /*11430*/  IMAD R13, R53, 0xc0, R55 ;  /* 0x000000c0350d7824 */ /* 0x002fe200078e0237 */
[----:B0-23--:R-:W-:Y:S06]  /*11440*/  @P0 BRA `(.L_x_421) ;  /* 0x0000000000100947 */ /* 0x00dfec0003800000 */
[----:B------:R-:W-:Y:S05]  /*11450*/  @!P2 BRA `(.L_x_421) ;  /* 0x00000000000ca947 */ /* 0x000fea0003800000 */
[----:B------:R-:W2:Y:S04]  /*11460*/  LDG.E R5, desc[UR42][R26.64] ;  /* 0x0000002a1a057981 */ /* 0x000ea8000c1e1900 */
[----:B-----5:R-:W2:Y:S02]  /*11470*/  LDG.E R38, desc[UR42][R26.64+0x4] ;  /* 0x0000042a1a267981 */ /* 0x020ea4000c1e1900 */
[----:B--2---:R-:W-:-:S07]  /*11480*/  IMAD.IADD R38, R38, 0x1, -R5 ;  /* 0x0000000126267824 */ /* 0x004fce00078e0a05 */
.L_x_421:
[----:B------:R-:W2:Y:S01]  /*11490*/  LDL.LU R5, [R1+0x20] ;  /* 0x0000200001057983 */ /* 0x000ea20000300800 */
[----:B------:R-:W-:Y:S01]  /*114a0*/  ULDC.64 UR4, c[0x0][0xb90] ;  /* 0x0002e40000047ab9 */ /* 0x000fe20000000a00 */
[----:B------:R-:W0:Y:S01]  /*114b0*/  S2R R4, SR_TID.X ;  /* 0x0000000000047919 */ /* 0x000e220000002100 */
[----:B------:R-:W1:Y:S01]  /*114c0*/  S2R R14, SR_TID.X ;  /* 0x00000000000e7919 */ /* 0x000e620000002100 */
[----:B-----5:R-:W-:Y:S01]  /*114d0*/  SHF.R.S32.HI R21, RZ, 0x1f, R20 ;  /* 0x0000001fff157819 */ /* 0x020fe20000011414 */
[----:B------:R-:W-:Y:S01]  /*114e0*/  IMAD.MOV.U32 R7, RZ, RZ, R13 ;  /* 0x000000ffff077224 */ /* 0x000fe200078e000d */
[----:B------:R-:W3:Y:S01]  /*114f0*/  @P1 LDC R45, c[0x0][0xbec] ;  /* 0x0002fb00ff2d1b82 */ /* 0x000ee20000000800 */
[----:B------:R-:W4:Y:S04]  /*11500*/  LDL.LU R10, [R1+0x38] ;  /* 0x00003800010a7983 */ /* 0x000f280000300800 */
[----:B------:R-:W3:Y:S04]  /*11510*/  LDL.LU R44, [R1+0x28] ;  /* 0x00002800012c7983 */ /* 0x000ee80000300800 */
[----:B------:R-:W4:Y:S04]  /*11520*/  LDL R49, [R1+0x24] ;  /* 0x0000240001317983 */ /* 0x000f280000100800 */
[----:B------:R-:W4:Y:S01]  /*11530*/  LDL R15, [R1+0x58] ;  /* 0x00005800010f7983 */ /* 0x000f220000100800 */
[----:B------:R-:W-:-:S03]  /*11540*/  IMAD R38, R38, R3, RZ ;  /* 0x0000000326267224 */ /* 0x000fc600078e02ff */
[----:B------:R0:W5:Y:S02]  /*11550*/  LDL R48, [R1+0x6c] ;  /* 0x00006c0001307983 */ /* 0x0001640000100800 */
[----:B0-----:R-:W-:-:S04]  /*11560*/  IADD3 R47, R4, -0x80, RZ ;  /* 0xffffff80042f7810 */ /* 0x001fc80007ffe0ff */
[----:B------:R-:W-:Y:S01]  /*11570*/  SHF.R.S32.HI R50, RZ, 0x1f, R47 ;  /* 0x0000001fff327819 */ /* 0x000fe2000001142f */
[----:B------:R-:W-:-:S03]  /*11580*/  @P1 IMAD.HI.U32 R4, R13, R6, RZ ;  /* 0x000000060d041227 */ /* 0x000fc600078e00ff */
[----:B------:R-:W-:Y:S02]  /*11590*/  LEA.HI R50, R50, R47, RZ, 0x2 ;  /* 0x0000002f32327211 */ /* 0x000fe400078f10ff */
[----:B------:R-:W-:Y:S02]  /*115a0*/  @P1 SHF.R.U32.HI R7, RZ, R29, R4 ;  /* 0x0000001dff071219 */ /* 0x000fe40000011604 */
[----:B------:R-:W-:-:S03]  /*115b0*/  SHF.R.S32.HI R50, RZ, 0x2, R50 ;  /* 0x00000002ff327819 */ /* 0x000fc60000011432 */
[----:B------:R-:W-:Y:S02]  /*115c0*/  IMAD.MOV R6, RZ, RZ, -R7 ;  /* 0x000000ffff067224 */ /* 0x000fe400078e0a07 */
[----:B-1----:R-:W-:-:S05]  /*115d0*/  VIADD R30, R14, 0xffffff80 ;  /* 0xffffff800e1e7836 */ /* 0x002fca0000000000 */
[----:B------:R-:W-:-:S04]  /*115e0*/  SHF.R.S32.HI R14, RZ, 0x1f, R30 ;  /* 0x0000001fff0e7819 */ /* 0x000fc8000001141e */
[----:B------:R-:W-:-:S04]  /*115f0*/  LEA.HI R14, R14, R30, RZ, 0x7 ;  /* 0x0000001e0e0e7211 */ /* 0x000fc800078f38ff */
[----:B------:R-:W-:-:S05]  /*11600*/  LOP3.LUT R14, R14, 0xffffff80, RZ, 0xc0, !PT ;  /* 0xffffff800e0e7812 */ /* 0x000fca00078ec0ff */
[----:B------:R-:W-:Y:S01]  /*11610*/  IMAD.IADD R14, R30, 0x1, -R14 ;  /* 0x000000011e0e7824 */ /* 0x000fe200078e0a0e */
[----:B------:R-:W-:-:S04]  /*11620*/  SHF.R.S32.HI R46, RZ, 0x1f, R47 ;  /* 0x0000001fff2e7819 */ /* 0x000fc8000001142f */
[----:B------:R-:W-:-:S04]  /*11630*/  LEA.HI R46, R46, R47, RZ, 0x2 ;  /* 0x0000002f2e2e7211 */ /* 0x000fc800078f10ff */
[----:B------:R-:W-:-:S05]  /*11640*/  LOP3.LUT R46, R46, 0xfffffffc, RZ, 0xc0, !PT ;  /* 0xfffffffc2e2e7812 */ /* 0x000fca00078ec0ff */
[----:B------:R-:W-:Y:S02]  /*11650*/  IMAD.IADD R46, R47, 0x1, -R46 ;  /* 0x000000012f2e7824 */ /* 0x000fe400078e0a2e */
[----:B------:R0:W5:Y:S01]  /*11660*/  LDL R47, [R1+0x40] ;  /* 0x00004000012f7983 */ /* 0x0001620000100800 */
[----:B--2---:R-:W-:Y:S01]  /*11670*/  IMAD.MOV.U32 R8, RZ, RZ, R5 ;  /* 0x000000ffff087224 */ /* 0x004fe200078e0005 */
[----:B---3--:R-:W-:-:S05]  /*11680*/  SHF.R.S32.HI R39, RZ, 0x1f, R44 ;  /* 0x0000001fff277819 */ /* 0x008fca000001142c */
[----:B------:R-:W-:-:S04]  /*11690*/  IMAD R5, R39, UR4, RZ ;  /* 0x0000000427057c24 */ /* 0x000fc8000f8e02ff */
[C---:B------:R-:W-:Y:S02]  /*116a0*/  IMAD R11, R44.reuse, UR5, R5 ;  /* 0x000000052c0b7c24 */ /* 0x040fe4000f8e0205 */
[----:B------:R-:W-:Y:S01]  /*116b0*/  IMAD.WIDE.U32 R4, R44, UR4, R20 ;  /* 0x000000042c047c25 */ /* 0x000fe2000f8e0014 */
[----:B----4-:R-:W-:Y:S01]  /*116c0*/  SEL R37, R10, RZ, !P2 ;  /* 0x000000ff0a257207 */ /* 0x010fe20005000000 */
[----:B------:R-:W-:Y:S01]  /*116d0*/  ULDC.64 UR4, c[0x0][0xb98] ;  /* 0x0002e60000047ab9 */ /* 0x000fe20000000a00 */
[----:B------:R-:W-:Y:S01]  /*116e0*/  SEL R36, R8, RZ, !P2 ;  /* 0x000000ff08247207 */ /* 0x000fe20005000000 */
[----:B------:R-:W-:Y:S02]  /*116f0*/  IMAD R9, R50, 0x20, R49 ;  /* 0x0000002032097824 */ /* 0x000fe400078e0231 */
[----:B------:R-:W-:Y:S02]  /*11700*/  IMAD.IADD R5, R5, 0x1, R11 ;  /* 0x0000000105057824 */ /* 0x000fe400078e020b */
[----:B------:R-:W-:-:S04]  /*11710*/  IMAD.WIDE R24, R9, 0x2, R24 ;  /* 0x0000000209187825 */ /* 0x000fc800078e0218 */
[----:B------:R-:W-:Y:S02]  /*11720*/  IMAD R9, R3, R6, R13 ;  /* 0x0000000603097224 */ /* 0x000fe400078e020d */
[----:B------:R-:W-:Y:S02]  /*11730*/  IMAD R11, R37, UR4, RZ ;  /* 0x00000004250b7c24 */ /* 0x000fe4000f8e02ff */
[----:B------:R-:W-:Y:S01]  /*11740*/  IMAD.WIDE.U32 R4, R36, UR4, R4 ;  /* 0x0000000424047c25 */ /* 0x000fe2000f8e0004 */
[----:B------:R-:W-:-:S03]  /*11750*/  SHF.R.S32.HI R6, RZ, 0x1f, R9 ;  /* 0x0000001fff067819 */ /* 0x000fc60000011409 */
[----:B------:R-:W-:Y:S01]  /*11760*/  IMAD R10, R36, UR5, R11 ;  /* 0x00000005240a7c24 */ /* 0x000fe2000f8e020b */
[----:B------:R-:W-:Y:S01]  /*11770*/  SHF.R.S32.HI R11, RZ, 0x1f, R7 ;  /* 0x0000001fff0b7819 */ /* 0x000fe20000011407 */
[----:B------:R-:W-:Y:S01]  /*11780*/  ULDC.64 UR4, c[0x0][0xb88] ;  /* 0x0002e20000047ab9 */ /* 0x000fe20000000a00 */
[----:B------:R-:W-:Y:S02]  /*11790*/  IADD3 R4, P0, R7, R4, RZ ;  /* 0x0000000407047210 */ /* 0x000fe40007f1e0ff */
[----:B------:R-:W-:Y:S01]  /*117a0*/  IADD3 R13, P2, R24, 0x1800, RZ ;  /* 0x00001800180d7810 */ /* 0x000fe20007f5e0ff */
[----:B------:R-:W-:Y:S01]  /*117b0*/  IMAD R6, R6, UR4, RZ ;  /* 0x0000000406067c24 */ /* 0x000fe2000f8e02ff */
[----:B------:R-:W-:Y:S02]  /*117c0*/  IADD3.X R5, R11, R5, R10, P0, !PT ;  /* 0x000000050b057210 */ /* 0x000fe400007fe40a */
[----:B------:R-:W-:Y:S01]  /*117d0*/  LOP3.LUT R8, R13, 0x180, RZ, 0xc0, !PT ;  /* 0x000001800d087812 */ /* 0x000fe200078ec0ff */
[----:B------:R-:W-:-:S02]  /*117e0*/  IMAD R7, R9, UR5, R6 ;  /* 0x0000000509077c24 */ /* 0x000fc4000f8e0206 */
[----:B------:R-:W-:Y:S01]  /*117f0*/  IMAD.WIDE.U32 R4, R9, UR4, R4 ;  /* 0x0000000409047c25 */ /* 0x000fe2000f8e0004 */
[----:B------:R-:W-:Y:S01]  /*11800*/  SHF.R.U64 R8, R8, 0x3, RZ ;  /* 0x0000000308087819 */ /* 0x000fe200000012ff */
[----:B------:R-:W-:Y:S02]  /*11810*/  ULDC.64 UR4, c[0x0][0xb50] ;  /* 0x0002d40000047ab9 */ /* 0x000fe40000000a00 */
[----:B------:R-:W-:Y:S01]  /*11820*/  IMAD.IADD R5, R5, 0x1, R7 ;  /* 0x0000000105057824 */ /* 0x000fe200078e0207 */
[----:B------:R-:W-:Y:S02]  /*11830*/  LEA R6, P0, R4, UR4, 0x2 ;  /* 0x0000000404067c11 */ /* 0x000fe4000f8010ff */
[----:B------:R-:W-:Y:S02]  /*11840*/  LOP3.LUT R8, R8, R13, RZ, 0x3c, !PT ;  /* 0x0000000d08087212 */ /* 0x000fe400078e3cff */
[----:B------:R-:W-:Y:S02]  /*11850*/  IADD3 R13, P6, R24, 0x3000, RZ ;  /* 0x00003000180d7810 */ /* 0x000fe40007fde0ff */
[----:B------:R-:W-:Y:S01]  /*11860*/  LEA.HI.X R4, R4, UR5, R5, 0x2, P0 ;  /* 0x0000000504047c11 */ /* 0x000fe200080f1405 */
[----:B------:R-:W-:Y:S01]  /*11870*/  SHFL.IDX PT, R40, R6, RZ, 0x1c1f ;  /* 0x001c1fff06287589 */ /* 0x000fe200000e0000 */
[----:B------:R-:W-:Y:S01]  /*11880*/  LOP3.LUT R12, R13, 0x180, RZ, 0xc0, !PT ;  /* 0x000001800d0c7812 */ /* 0x000fe200078ec0ff */
[----:B------:R-:W-:Y:S01]  /*11890*/  IMAD.X R9, RZ, RZ, R25, P2 ;  /* 0x000000ffff097224 */ /* 0x000fe200010e0619 */
[----:B------:R-:W-:Y:S01]  /*118a0*/  ULDC.64 UR4, c[0x0][0xaa0] ;  /* 0x0002a80000047ab9 */ /* 0x000fe20000000a00 */
[----:B------:R-:W1:Y:S01]  /*118b0*/  SHFL.IDX PT, R41, R4, RZ, 0x1c1f ;  /* 0x001c1fff04297589 */ /* 0x000e6200000e0000 */
[----:B------:R-:W-:-:S02]  /*118c0*/  SHF.R.U64 R12, R12, 0x3, RZ ;  /* 0x000000030c0c7819 */ /* 0x000fc400000012ff */
[----:B------:R-:W-:Y:S02]  /*118d0*/  LOP3.LUT P0, RZ, R14, 0x3, RZ, 0xc0, !PT ;  /* 0x000000030eff7812 */ /* 0x000fe4000780c0ff */
[----:B------:R-:W-:Y:S01]  /*118e0*/  LOP3.LUT R12, R12, R13, RZ, 0x3c, !PT ;  /* 0x0000000d0c0c7212 */ /* 0x000fe200078e3cff */
[----:B------:R-:W-:Y:S01]  /*118f0*/  IMAD R13, R53, 0xc0, R15 ;  /* 0x000000c0350d7824 */ /* 0x000fe200078e020f */
[----:B------:R-:W-:Y:S04]  /*11900*/  SHFL.IDX PT, R42, R6, 0x1, 0x1c1f ;  /* 0x003c1f00062a7f89 */ /* 0x000fe800000e0000 */
[----:B------:R-:W2:Y:S01]  /*11910*/  SHFL.IDX PT, R43, R4, 0x1, 0x1c1f ;  /* 0x003c1f00042b7f89 */ /* 0x000ea200000e0000 */
[C---:B------:R-:W-:Y:S01]  /*11920*/  ISETP.GE.OR P2, PT, R13.reuse, R38, P0 ;  /* 0x000000260d00720c */ /* 0x040fe20000746670 */
[----:B------:R-:W-:-:S02]  /*11930*/  VIADD R5, R13, 0x8 ;  /* 0x000000080d057836 */ /* 0x000fc40000000000 */
[----:B------:R-:W-:-:S03]  /*11940*/  IMAD R21, R21, UR4, RZ ;  /* 0x0000000415157c24 */ /* 0x000fc6000f8e02ff */
[----:B------:R-:W-:-:S07]  /*11950*/  ISETP.GE.OR P0, PT, R5, R38, P0 ;  /* 0x000000260500720c */ /* 0x000fce0000706670 */
[----:B-1----:R1:W-:Y:S02]  /*11960*/  @!P2 ST.E desc[UR42][R40.64], R2 ;  /* 0x000000022800a985 */ /* 0x0023e4000c10192a */
[C---:B-1----:R-:W-:Y:S02]  /*11970*/  IMAD R41, R20.reuse, UR5, R21 ;  /* 0x0000000514297c24 */ /* 0x042fe4000f8e0215 */
[----:B------:R-:W-:Y:S01]  /*11980*/  IMAD.WIDE.U32 R20, R20, UR4, RZ ;  /* 0x0000000414147c25 */ /* 0x000fe2000f8e00ff */
[----:B------:R-:W-:-:S03]  /*11990*/  ULDC.64 UR4, c[0x0][0xae8] ;  /* 0x0002ba0000047ab9 */ /* 0x000fc60000000a00 */
[----:B------:R-:W-:Y:S02]  /*119a0*/  IMAD.IADD R21, R21, 0x1, R41 ;  /* 0x0000000115157824 */ /* 0x000fe400078e0229 */
[----:B------:R-:W-:Y:S01]  /*119b0*/  IMAD R39, R39, UR4, RZ ;  /* 0x0000000427277c24 */ /* 0x000fe2000f8e02ff */
[----:B--2---:R1:W-:Y:S01]  /*119c0*/  @!P0 ST.E desc[UR42][R42.64], R0 ;  /* 0x000000002a008985 */ /* 0x0043e2000c10192a */
[----:B------:R-:W-:-:S04]  /*119d0*/  IMAD.WIDE.U32 R20, R44, UR4, R20 ;  /* 0x000000042c147c25 */ /* 0x000fc8000f8e0014 */
[----:B------:R-:W-:Y:S01]  /*119e0*/  IMAD R39, R44, UR5, R39 ;  /* 0x000000052c277c24 */ /* 0x000fe2000f8e0227 */
[C---:B------:R-:W-:Y:S01]  /*119f0*/  IADD3 R27, P5, R24.reuse, 0x4800, RZ ;  /* 0x00004800181b7810 */ /* 0x040fe20007fbe0ff */
[----:B------:R0:W5:Y:S01]  /*11a00*/  LDL R44, [R1+0x44] ;  /* 0x00004400012c7983 */ /* 0x0001620000100800 */
[----:B------:R-:W-:Y:S01]  /*11a10*/  IADD3 R29, P4, R24, 0x6000, RZ ;  /* 0x00006000181d7810 */ /* 0x000fe20007f9e0ff */
[----:B-1----:R-:W-:Y:S01]  /*11a20*/  IMAD R0, R46, 0x60, R50 ;  /* 0x000000602e007824 */ /* 0x002fe200078e0232 */
[----:B------:R-:W1:Y:S01]  /*11a30*/  @P1 LDC R43, c[0x0][0xbf0] ;  /* 0x0002fc00ff2b1b82 */ /* 0x000e620000000800 */
[----:B------:R0:W5:Y:S01]  /*11a40*/  LDL R46, [R1+0x68] ;  /* 0x00006800012e7983 */ /* 0x0001620000100800 */
[----:B------:R-:W-:Y:S01]  /*11a50*/  IADD3 R7, P3, R24, 0x7800, RZ ;  /* 0x0000780018077810 */ /* 0x000fe20007f7e0ff */
[----:B------:R-:W-:Y:S01]  /*11a60*/  IMAD R40, R53, 0xc0, R0 ;  /* 0x000000c035287824 */ /* 0x000fe200078e0200 */
[----:B------:R-:W-:Y:S01]  /*11a70*/  LOP3.LUT R26, R27, 0x180, RZ, 0xc0, !PT ;  /* 0x000001801b1a7812 */ /* 0x000fe200078ec0ff */
[----:B------:R-:W-:-:S02]  /*11a80*/  ULDC.64 UR4, c[0x0][0xaf0] ;  /* 0x0002bc0000047ab9 */ /* 0x000fc40000000a00 */
[----:B------:R-:W-:Y:S01]  /*11a90*/  @P1 IMAD.HI.U32 R0, R40, R45, RZ ;  /* 0x0000002d28001227 */ /* 0x000fe200078e00ff */
[----:B------:R-:W-:Y:S02]  /*11aa0*/  LOP3.LUT R28, R29, 0x180, RZ, 0xc0, !PT ;  /* 0x000001801d1c7812 */ /* 0x000fe400078ec0ff */
[----:B------:R-:W-:Y:S01]  /*11ab0*/  LOP3.LUT R11, R24, 0x180, RZ, 0xc0, !PT ;  /* 0x00000180180b7812 */ /* 0x000fe200078ec0ff */
[----:B------:R-:W-:Y:S01]  /*11ac0*/  IMAD.IADD R21, R21, 0x1, R39 ;  /* 0x0000000115157824 */ /* 0x000fe200078e0227 */
[----:B------:R-:W-:Y:S01]  /*11ad0*/  LOP3.LUT R6, R7, 0x180, RZ, 0xc0, !PT ;  /* 0x0000018007067812 */ /* 0x000fe200078ec0ff */
[----:B------:R-:W-:Y:S01]  /*11ae0*/  IMAD.MOV.U32 R39, RZ, RZ, R40 ;  /* 0x000000ffff277224 */ /* 0x000fe200078e0028 */
[----:B------:R-:W-:Y:S01]  /*11af0*/  SHF.R.U64 R26, R26, 0x3, RZ ;  /* 0x000000031a1a7819 */ /* 0x000fe200000012ff */
[----:B------:R-:W-:Y:S01]  /*11b00*/  IMAD R37, R37, UR4, RZ ;  /* 0x0000000425257c24 */ /* 0x000fe2000f8e02ff */
[----:B------:R-:W-:Y:S02]  /*11b10*/  SHF.R.U64 R28, R28, 0x3, RZ ;  /* 0x000000031c1c7819 */ /* 0x000fe400000012ff */
[----:B------:R-:W-:-:S02]  /*11b20*/  SHF.R.U64 R11, R11, 0x3, RZ ;  /* 0x000000030b0b7819 */ /* 0x000fc400000012ff */
[----:B------:R-:W-:Y:S02]  /*11b30*/  SHF.R.U64 R6, R6, 0x3, RZ ;  /* 0x0000000306067819 */ /* 0x000fe400000012ff */
[----:B-1----:R-:W-:Y:S01]  /*11b40*/  @P1 SHF.R.U32.HI R39, RZ, R43, R0 ;  /* 0x0000002bff271219 */ /* 0x002fe20000011600 */
[----:B------:R-:W-:Y:S01]  /*11b50*/  IMAD R41, R36, UR5, R37 ;  /* 0x0000000524297c24 */ /* 0x000fe2000f8e0225 */
[----:B------:R-:W-:Y:S02]  /*11b60*/  LOP3.LUT R26, R26, R27, RZ, 0x3c, !PT ;  /* 0x0000001b1a1a7212 */ /* 0x000fe400078e3cff */
[--C-:B------:R-:W-:Y:S01]  /*11b70*/  SHF.R.S32.HI R0, RZ, 0x1f, R39.reuse ;  /* 0x0000001fff007819 */ /* 0x100fe20000011427 */
[----:B------:R-:W-:Y:S01]  /*11b80*/  IMAD.MOV R2, RZ, RZ, -R39 ;  /* 0x000000ffff027224 */ /* 0x000fe200078e0a27 */
[----:B------:R-:W-:Y:S01]  /*11b90*/  LOP3.LUT R28, R28, R29, RZ, 0x3c, !PT ;  /* 0x0000001d1c1c7212 */ /* 0x000fe200078e3cff */
[--C-:B------:R-:W-:Y:S01]  /*11ba0*/  IMAD.X R13, RZ, RZ, R25.reuse, P6 ;  /* 0x000000ffff0d7224 */ /* 0x100fe200030e0619 */
[----:B------:R-:W-:Y:S01]  /*11bb0*/  LOP3.LUT R4, R11, R24, RZ, 0x3c, !PT ;  /* 0x000000180b047212 */ /* 0x000fe200078e3cff */
[--C-:B------:R-:W-:Y:S01]  /*11bc0*/  IMAD.X R29, RZ, RZ, R25.reuse, P4 ;  /* 0x000000ffff1d7224 */ /* 0x100fe200020e0619 */
[----:B------:R-:W-:Y:S01]  /*11bd0*/  IADD3.X R27, RZ, R25, RZ, P5, !PT ;  /* 0x00000019ff1b7210 */ /* 0x000fe20002ffe4ff */
[--C-:B------:R-:W-:Y:S01]  /*11be0*/  IMAD.X R33, RZ, RZ, R25.reuse, P3 ;  /* 0x000000ffff217224 */ /* 0x100fe200018e0619 */
[----:B------:R-:W-:Y:S01]  /*11bf0*/  LOP3.LUT R32, R6, R7, RZ, 0x3c, !PT ;  /* 0x0000000706207212 */ /* 0x000fe200078e3cff */
[----:B------:R-:W-:Y:S01]  /*11c00*/  IMAD.MOV.U32 R5, RZ, RZ, R25 ;  /* 0x000000ffff057224 */ /* 0x000fe200078e0019 */
[----:B------:R-:W5:Y:S01]  /*11c10*/  LD.E.128 R8, desc[UR42][R8.64] ;  /* 0x0000002a08087980 */ /* 0x000f62000c101d00 */
[----:B------:R-:W-:Y:S01]  /*11c20*/  IMAD.WIDE.U32 R36, R36, UR4, R20 ;  /* 0x0000000424247c25 */ /* 0x000fe2000f8e0014 */
[----:B------:R-:W-:-:S02]  /*11c30*/  ULDC.64 UR4, c[0x0][0xae0] ;  /* 0x0002b80000047ab9 */ /* 0x000fc40000000a00 */
[----:B------:R-:W5:Y:S01]  /*11c40*/  LD.E.128 R12, desc[UR42][R12.64] ;  /* 0x0000002a0c0c7980 */ /* 0x000f62000c101d00 */
[----:B------:R-:W-:Y:S02]  /*11c50*/  IMAD R0, R0, UR4, RZ ;  /* 0x0000000400007c24 */ /* 0x000fe4000f8e02ff */
[----:B------:R-:W-:Y:S01]  /*11c60*/  IMAD R21, R3, R2, R40 ;  /* 0x0000000203157224 */ /* 0x000fe200078e0228 */
[----:B------:R-:W5:Y:S01]  /*11c70*/  LD.E.128 R4, desc[UR42][R4.64] ;  /* 0x0000002a04047980 */ /* 0x000f62000c101d00 */
[----:B------:R-:W-:Y:S02]  /*11c80*/  IMAD.IADD R37, R37, 0x1, R41 ;  /* 0x0000000125257824 */ /* 0x000fe400078e0229 */
[----:B------:R-:W-:Y:S01]  /*11c90*/  IMAD R41, R39, UR5, R0 ;  /* 0x0000000527297c24 */ /* 0x000fe2000f8e0200 */
[----:B------:R-:W5:Y:S01]  /*11ca0*/  LD.E.128 R24, desc[UR42][R26.64] ;  /* 0x0000002a1a187980 */ /* 0x000f62000c101d00 */
[----:B------:R-:W-:-:S03]  /*11cb0*/  SHF.R.S32.HI R0, RZ, 0x1f, R21 ;  /* 0x0000001fff007819 */ /* 0x000fc60000011415 */
[----:B------:R-:W5:Y:S01]  /*11cc0*/  LD.E.128 R28, desc[UR42][R28.64] ;  /* 0x0000002a1c1c7980 */ /* 0x000f62000c101d00 */
[----:B------:R-:W-:Y:S01]  /*11cd0*/  IMAD.WIDE.U32 R2, R39, UR4, R36 ;  /* 0x0000000427027c25 */ /* 0x000fe2000f8e0024 */
[----:B------:R-:W-:Y:S02]  /*11ce0*/  ULDC.64 UR4, c[0x0][0xad8] ;  /* 0x0002b60000047ab9 */ /* 0x000fe40000000a00 */
[----:B------:R-:W5:Y:S01]  /*11cf0*/  LD.E.128 R32, desc[UR42][R32.64] ;  /* 0x0000002a20207980 */ /* 0x000f62000c101d00 */
[----:B------:R-:W-:Y:S01]  /*11d00*/  @!PT LDS RZ, [RZ] ;  /* 0x00000000fffff984 */ /* 0x000fe20000000800 */
[----:B------:R-:W-:Y:S01]  /*11d10*/  @!PT LDS RZ, [RZ] ;  /* 0x00000000fffff984 */ /* 0x000fe20000000800 */
[----:B------:R-:W-:Y:S01]  /*11d20*/  @!PT LDS RZ, [RZ] ;  /* 0x00000000fffff984 */ /* 0x000fe20000000800 */
[----:B------:R-:W-:Y:S01]  /*11d30*/  @!PT LDS RZ, [RZ] ;  /* 0x00000000fffff984 */ /* 0x000fe20000000800 */
[----:B------:R1:W-:Y:S06]  /*11d40*/  MEMBAR.ALL.CTA ;  /* 0x0000000000007992 */ /* 0x0003ec0000008000 */
[----:B-1----:R-:W1:Y:S01]  /*11d50*/  FENCE.VIEW.ASYNC.S ;  /* 0x00000000000073c6 */ /* 0x002e620000000000 */
[----:B------:R-:W-:-:S02]  /*11d60*/  IMAD.IADD R3, R3, 0x1, R41 ;  /* 0x0000000103037824 */ /* 0x000fc400078e0229 */
[----:B------:R-:W-:Y:S02]  /*11d70*/  IMAD R0, R0, UR4, RZ ;  /* 0x0000000400007c24 */ /* 0x000fe4000f8e02ff */
[----:B------:R-:W-:Y:S02]  /*11d80*/  IMAD R43, R53, 0xc0, R50 ;  /* 0x000000c0352b7824 */ /* 0x000fe400078e0232 */
[C---:B------:R-:W-:Y:S02]  /*11d90*/  IMAD R37, R21.reuse, UR5, R0 ;  /* 0x0000000515257c24 */ /* 0x040fe4000f8e0200 */
[----:B------:R-:W-:Y:S01]  /*11da0*/  IMAD.WIDE.U32 R2, R21, UR4, R2 ;  /* 0x0000000415027c25 */ /* 0x000fe2000f8e0002 */
[----:B------:R-:W-:Y:S01]  /*11db0*/  ISETP.GE.AND P0, PT, R43, R38, PT ;  /* 0x000000262b00720c */ /* 0x000fe20003f06270 */
[----:B------:R-:W-:Y:S02]  /*11dc0*/  ULDC.64 UR4, c[0x0][0xa80] ;  /* 0x0002a00000047ab9 */ /* 0x000fe40000000a00 */
[----:B------:R-:W-:Y:S01]  /*11dd0*/  IMAD.IADD R3, R3, 0x1, R37 ;  /* 0x0000000103037824 */ /* 0x000fe200078e0225 */
[----:B------:R-:W-:-:S02]  /*11de0*/  LEA R39, P1, R2, UR4, 0x1 ;  /* 0x0000000402277c11 */ /* 0x000fc4000f8208ff */
[----:B------:R-:W-:Y:S02]  /*11df0*/  IADD3 R0, R16, 0x19c20, RZ ;  /* 0x00019c2010007810 */ /* 0x000fe40007ffe0ff */
[----:B------:R-:W-:Y:S02]  /*11e00*/  LEA.HI.X R42, R2, UR5, R3, 0x1, P1 ;  /* 0x00000005022a7c11 */ /* 0x000fe400088f0c03 */
[----:B------:R-:W-:Y:S01]  /*11e10*/  PRMT R0, RZ, 0x654, R0 ;  /* 0x00000654ff007816 */ /* 0x000fe20000000000 */
[----:B-1----:R0:W1:Y:S01]  /*11e20*/  SHFL.IDX PT, R20, R39, RZ, 0x1c1f ;  /* 0x001c1fff27147589 */ /* 0x00206200000e0000 */
[----:B------:R-:W-:Y:S02]  /*11e30*/  BSSY B1, `(.L_x_422) ;  /* 0x0000010000017945 */ /* 0x000fe40003800000 */
[----:B------:R0:W-:Y:S01]  /*11e40*/  SYNCS.ARRIVE.TRANS64.RED.A1T0 RZ, [R0+URZ], RZ ;  /* 0x000000ff00ff79a7 */ /* 0x0001e2000810043f */
[----:B------:R0:W2:Y:S01]  /*11e50*/  SHFL.IDX PT, R21, R42, RZ, 0x1c1f ;  /* 0x001c1fff2a157589 */ /* 0x0000a200000e0000 */
[----:B------:R-:W-:Y:S05]  /*11e60*/  @P0 BRA `(.L_x_423) ;  /* 0x0000000000300947 */ /* 0x000fea0003800000 */
[----:B------:R-:W-:Y:S02]  /*11e70*/  ULDC UR4, c[0x0][0xac8] ;  /* 0x0002b20000047ab9 */ /* 0x000fe40000000800 */
[----:B-----5:R-:W-:Y:S02]  /*11e80*/  ISETP.GE.AND P1, PT, R47, UR4, PT ;  /* 0x000000042f007c0c */ /* 0x020fe4000bf26270 */
[----:B------:R-:W-:Y:S02]  /*11e90*/  ISETP.GE.AND P2, PT, R44, UR4, PT ;  /* 0x000000042c007c0c */ /* 0x000fe4000bf46270 */
[----:B------:R-:W-:-:S09]  /*11ea0*/  ISETP.GE.AND P0, PT, R49, UR4, PT ;  /* 0x0000000431007c0c */ /* 0x000fd2000bf06270 */
[-C--:B-1----:R-:W-:Y:S02]  /*11eb0*/  @!P1 LEA R36, P3, R47, R20.reuse, 0x1 ;  /* 0x000000142f249211 */ /* 0x082fe400078608ff */
[C---:B------:R-:W-:Y:S02]  /*11ec0*/  @!P2 LEA R40, P4, R44.reuse, R20, 0x1 ;  /* 0x000000142c28a211 */ /* 0x040fe400078808ff */
[----:B--2---:R-:W-:Y:S01]  /*11ed0*/  @!P0 IMAD.WIDE R2, R49, 0x2, R20 ;  /* 0x0000000231028825 */ /* 0x004fe200078e0214 */
[-C--:B------:R-:W-:Y:S02]  /*11ee0*/  @!P1 LEA.HI.X R37, R47, R21.reuse, R48, 0x1, P3 ;  /* 0x000000152f259211 */ /* 0x080fe400018f0c30 */
[----:B------:R-:W-:Y:S02]  /*11ef0*/  @!P2 LEA.HI.X R41, R44, R21, R46, 0x1, P4 ;  /* 0x000000152c29a211 */ /* 0x000fe400020f0c2e */
[----:B------:R3:W-:Y:S04]  /*11f00*/  @!P0 ST.E.128 desc[UR42][R2.64], R4 ;  /* 0x0000000402008985 */ /* 0x0007e8000c101d2a */
[----:B------:R3:W-:Y:S04]  /*11f10*/  @!P1 ST.E.128 desc[UR42][R36.64], R12 ;  /* 0x0000000c24009985 */ /* 0x0007e8000c101d2a */
[----:B------:R3:W-:Y:S02]  /*11f20*/  @!P2 ST.E.128 desc[UR42][R40.64], R28 ;  /* 0x0000001c2800a985 */ /* 0x0007e4000c101d2a */
.L_x_423:
[----:B------:R-:W-:Y:S05]  /*11f30*/  BSYNC B1 ;  /* 0x0000000000017941 */ /* 0x000fea0003800000 */
.L_x_422:
[----:B---3--:R-:W-:Y:S01]  /*11f40*/  VIADD R3, R43, 0x60 ;  /* 0x000000602b037836 */ /* 0x008fe20000000000 */
[----:B-----5:R3:W4:Y:S04]  /*11f50*/  SHFL.IDX PT, R5, R42, 0x1, 0x1c1f ;  /* 0x003c1f002a057f89 */ /* 0x02072800000e0000 */
[----:B------:R-:W-:Y:S01]  /*11f60*/  ISETP.GE.AND P0, PT, R3, R38, PT ;  /* 0x000000260300720c */ /* 0x000fe20003f06270 */
[----:B------:R3:W0:-:S12]  /*11f70*/  SHFL.IDX PT, R4, R39, 0x1, 0x1c1f ;  /* 0x003c1f0027047f89 */ /* 0x00061800000e0000 */
[----:B---3--:R-:W-:Y:S05]  /*11f80*/  @P0 BRA `(.L_x_424) ;  /* 0x0000000800cc0947 */ /* 0x008fea0003800000 */
[----:B------:R-:W-:Y:S02]  /*11f90*/  ULDC UR4, c[0x0][0xac8] ;  /* 0x0002b20000047ab9 */ /* 0x000fe40000000800 */
[----:B------:R-:W-:Y:S02]  /*11fa0*/  ISETP.GE.AND P2, PT, R47, UR4, PT ;  /* 0x000000042f007c0c */ /* 0x000fe4000bf46270 */
[----:B------:R-:W-:-:S11]  /*11fb0*/  ISETP.GE.AND P1, PT, R49, UR4, PT ;  /* 0x0000000431007c0c */ /* 0x000fd6000bf26270 */
[----:B0-----:R-:W-:Y:S02]  /*11fc0*/  @!P2 LEA R6, P0, R47, R4, 0x1 ;  /* 0x000000042f06a211 */ /* 0x001fe400078008ff */
[----:B----4-:R-:W-:Y:S02]  /*11fd0*/  @!P1 IMAD.WIDE R2, R49, 0x2, R4 ;  /* 0x0000000231029825 */ /* 0x010fe400078e0204 */
[----:B------:R-:W-:Y:S02]  /*11fe0*/  @!P2 LEA.HI.X R7, R47, R5, R48, 0x1, P0 ;  /* 0x000000052f07a211 */ /* 0x000fe400000f0c30 */
[----:B------:R-:W-:Y:S01]  /*11ff0*/  ISETP.GE.AND P0, PT, R44, UR4, PT ;  /* 0x000000042c007c0c */ /* 0x000fe2000bf06270 */
[----:B------:R0:W-:Y:S04]  /*12000*/  @!P1 ST.E.128 desc[UR42][R2.64], R8 ;  /* 0x0000000802009985 */ /* 0x0001e8000c101d2a */
[----:B------:R0:W-:Y:S08]  /*12010*/  @!P2 ST.E.128 desc[UR42][R6.64], R24 ;  /* 0x000000180600a985 */ /* 0x0001f0000c101d2a */
[----:B------:R-:W-:Y:S05]  /*12020*/  @P0 BRA `(.L_x_424) ;  /* 0x0000000800a40947 */ /* 0x000fea0003800000 */
[----:B0-----:R-:W-:-:S04]  /*12030*/  LEA R2, P0, R44, R4, 0x1 ;  /* 0x000000042c027211 */ /* 0x001fc800078008ff */
[----:B------:R-:W-:-:S05]  /*12040*/  LEA.HI.X R3, R44, R5, R46, 0x1, P0 ;  /* 0x000000052c037211 */ /* 0x000fca00000f0c2e */
[----:B------:R0:W-:Y:S01]  /*12050*/  ST.E.128 desc[UR42][R2.64], R32 ;  /* 0x0000002002007985 */ /* 0x0001e2000c101d2a */
[----:B------:R-:W-:Y:S05]  /*12060*/  BRA `(.L_x_424) ;  /* 0x0000000800947947 */ /* 0x000fea0003800000 */
.L_x_420:
[----:B------:R-:W2:Y:S01]  /*12070*/  LDL.LU R4, [R1+0x2c] ;  /* 0x00002c0001047983 */ /* 0x000ea20000300800 */
[----:B------:R-:W-:Y:S01]  /*12080*/  ULDC.64 UR4, c[0x0][0xc00] ;  /* 0x0003000000047ab9 */ /* 0x000fe20000000a00 */
[----:B------:R-:W-:Y:S01]  /*12090*/  IMAD.MOV.U32 R6, RZ, RZ, RZ ;  /* 0x000000ffff067224 */ /* 0x000fe200078e00ff */
[----:B------:R-:W1:Y:S01]  /*120a0*/  LDC R25, c[0x0][0xbe8] ;  /* 0x0002fa00ff197b82 */ /* 0x000e620000000800 */
[----:B------:R-:W3:Y:S01]  /*120b0*/  LDL.LU R0, [R1+0x30] ;  /* 0x0000300001007983 */ /* 0x000ee20000300800 */
[----:B------:R-:W-:-:S04]  /*120c0*/  ISETP.NE.U32.AND P0, PT, RZ, UR4, PT ;  /* 0x00000004ff007c0c */ /* 0x000fc8000bf05070 */
[----:B------:R-:W-:Y:S02]  /*120d0*/  ISETP.NE.AND.EX P0, PT, RZ, UR5, PT, P0 ;  /* 0x00000005ff007c0c */ /* 0x000fe4000bf05300 */
[----:B--2---:R-:W-:-:S04]  /*120e0*/  IADD3 R2, P1, R4, UR4, RZ ;  /* 0x0000000404027c10 */ /* 0x004fc8000ff3e0ff */
[----:B---3--:R-:W-:Y:S01]  /*120f0*/  IADD3.X R3, R0, UR5, RZ, P1, !PT ;  /* 0x0000000500037c10 */ /* 0x008fe20008ffe4ff */
[----:B------:R-:W-:Y:S02]  /*12100*/  ULDC.64 UR4, c[0x0][0xc08] ;  /* 0x0003020000047ab9 */ /* 0x000fe40000000a00 */
[----:B------:R-:W-:-:S04]  /*12110*/  ISETP.NE.U32.AND P1, PT, RZ, UR4, PT ;  /* 0x00000004ff007c0c */ /* 0x000fc8000bf25070 */
[----:B------:R2:W5:Y:S01]  /*12120*/  @P0 LDG.E R6, desc[UR42][R2.64] ;  /* 0x0000002a02060981 */ /* 0x000562000c1e1900 */
[----:B------:R-:W-:Y:S01]  /*12130*/  ISETP.NE.AND.EX P1, PT, RZ, UR5, PT, P1 ;  /* 0x00000005ff007c0c */ /* 0x000fe2000bf25310 */
[----:B------:R-:W3:-:S12]  /*12140*/  S2R R7, SR_TID.X ;  /* 0x0000000000077919 */ /* 0x000ed80000002100 */
[----:B------:R-:W-:Y:S01]  /*12150*/  @P1 IADD3 R4, P2, R4, UR4, RZ ;  /* 0x0000000404041c10 */ /* 0x000fe2000ff5e0ff */
[----:B------:R-:W-:-:S03]  /*12160*/  ULDC UR4, c[0x0][0xa88] ;  /* 0x0002a20000047ab9 */ /* 0x000fc60000000800 */
[----:B------:R-:W-:Y:S01]  /*12170*/  @P1 IADD3.X R5, R0, UR5, RZ, P2, !PT ;  /* 0x0000000500051c10 */ /* 0x000fe200097fe4ff */
[----:B------:R-:W-:-:S06]  /*12180*/  IMAD.U32 R0, RZ, RZ, UR4 ;  /* 0x00000004ff007e24 */ /* 0x000fcc000f8e00ff */
[----:B------:R2:W5:Y:S01]  /*12190*/  @P1 LDG.E R0, desc[UR42][R4.64] ;  /* 0x0000002a04001981 */ /* 0x000562000c1e1900 */
[----:B-1----:R-:W-:Y:S01]  /*121a0*/  ISETP.NE.AND P2, PT, R25, 0x1, PT ;  /* 0x000000011900780c */ /* 0x002fe20003f45270 */
[----:B---3--:R-:W-:-:S12]  /*121b0*/  VIADD R30, R7, 0xffffff80 ;  /* 0xffffff80071e7836 */ /* 0x008fd80000000000 */
[----:B------:R-:W1:Y:S01]  /*121c0*/  @P2 LDC R27, c[0x0][0xbec] ;  /* 0x0002fb00ff1b2b82 */ /* 0x000e620000000800 */
[----:B------:R-:W-:Y:S01]  /*121d0*/  ISETP.GE.AND P3, PT, R30, 0xc0, PT ;  /* 0x000000c01e00780c */ /* 0x000fe20003f66270 */
[----:B--2---:R-:W-:-:S12]  /*121e0*/  @P1 BRA `(.L_x_425) ;  /* 0x0000000000101947 */ /* 0x004fd80003800000 */
[----:B------:R-:W-:Y:S05]  /*121f0*/  @!P0 BRA `(.L_x_425) ;  /* 0x00000000000c8947 */ /* 0x000fea0003800000 */
[----:B------:R-:W2:Y:S04]  /*12200*/  LDG.E R5, desc[UR42][R2.64] ;  /* 0x0000002a02057981 */ /* 0x000ea8000c1e1900 */
[----:B-----5:R-:W2:Y:S02]  /*12210*/  LDG.E R0, desc[UR42][R2.64+0x4] ;  /* 0x0000042a02007981 */ /* 0x020ea4000c1e1900 */
[----:B--2---:R-:W-:-:S07]  /*12220*/  IMAD.IADD R0, R0, 0x1, -R5 ;  /* 0x0000000100007824 */ /* 0x004fce00078e0a05 */
.L_x_425:
[----:B------:R-:W2:Y:S04]  /*12230*/  LDL.LU R3, [R1+0x20] ;  /* 0x0000200001037983 */ /* 0x000ea80000300800 */
[----:B------:R-:W3:Y:S04]  /*12240*/  LDL.LU R2, [R1+0x38] ;  /* 0x0000380001027983 */ /* 0x000ee80000300800 */
[----:B------:R-:W4:Y:S04]  /*12250*/  LDL R29, [R1+0x28] ;  /* 0x00002800011d7983 */ /* 0x000f280000100800 */
[----:B------:R0:W5:Y:S01]  /*12260*/  LDL R26, [R1+0x3c] ;  /* 0x00003c00011a7983 */ /* 0x0001620000100800 */
[----:B------:R-:W-:Y:S01]  /*12270*/  BSSY B1, `(.L_x_426) ;  /* 0x000002d000017945 */ /* 0x000fe20003800000 */
[----:B-----5:R-:W-:-:S02]  /*12280*/  SHF.R.S32.HI R11, RZ, 0x1f, R6 ;  /* 0x0000001fff0b7819 */ /* 0x020fc40000011406 */
[----:B--2---:R-:W-:Y:S02]  /*12290*/  SEL R13, R3, RZ, !P0 ;  /* 0x000000ff030d7207 */ /* 0x004fe40004000000 */
[----:B---3--:R-:W-:Y:S02]  /*122a0*/  SEL R12, R2, RZ, !P0 ;  /* 0x000000ff020c7207 */ /* 0x008fe40004000000 */
[----:B----4-:R-:W-:Y:S01]  /*122b0*/  SHF.R.S32.HI R10, RZ, 0x1f, R29 ;  /* 0x0000001fff0a7819 */ /* 0x010fe2000001141d */
[----:B0-----:R-:W-:Y:S06]  /*122c0*/  @P3 BRA `(.L_x_427) ;  /* 0x00000000009c3947 */ /* 0x001fec0003800000 */
[----:B------:R-:W0:Y:S01]  /*122d0*/  LDC R9, c[0x0][0xbe8] ;  /* 0x0002fa00ff097b82 */ /* 0x000e220000000800 */
[----:B------:R-:W-:-:S04]  /*122e0*/  IMAD R2, R26, 0xc0, R7 ;  /* 0x000000c01a027824 */ /* 0x000fc800078e0207 */
[----:B------:R-:W-:Y:S02]  /*122f0*/  VIADD R8, R2, 0xffffff80 ;  /* 0xffffff8002087836 */ /* 0x000fe40000000000 */
[----:B0-----:R-:W-:-:S05]  /*12300*/  IMAD R3, R0, R9, RZ ;  /* 0x0000000900037224 */ /* 0x001fca00078e02ff */
[----:B------:R-:W-:-:S13]  /*12310*/  ISETP.GE.AND P0, PT, R8, R3, PT ;  /* 0x000000030800720c */ /* 0x000fda0003f06270 */
[----:B------:R-:W-:Y:S05]  /*12320*/  @P0 BRA `(.L_x_427) ;  /* 0x0000000000840947 */ /* 0x000fea0003800000 */
[----:B------:R-:W-:Y:S01]  /*12330*/  ISETP.NE.AND P0, PT, R9, 0x1, PT ;  /* 0x000000010900780c */ /* 0x000fe20003f05270 */
[----:B------:R-:W-:Y:S01]  /*12340*/  ULDC.64 UR4, c[0x0][0xb90] ;  /* 0x0002e40000047ab9 */ /* 0x000fe20000000a00 */
[----:B------:R-:W-:Y:S02]  /*12350*/  IMAD.MOV.U32 R2, RZ, RZ, R6 ;  /* 0x000000ffff027224 */ /* 0x000fe400078e0006 */
[----:B------:R-:W-:Y:S02]  /*12360*/  IMAD R7, R10, UR4, RZ ;  /* 0x000000040a077c24 */ /* 0x000fe4000f8e02ff */
[----:B------:R-:W-:Y:S02]  /*12370*/  IMAD.MOV.U32 R3, RZ, RZ, R11 ;  /* 0x000000ffff037224 */ /* 0x000fe400078e000b */
[----:B------:R-:W-:Y:S02]  /*12380*/  IMAD.MOV.U32 R5, RZ, RZ, R8 ;  /* 0x000000ffff057224 */ /* 0x000fe400078e0008 */
[----:B------:R-:W-:-:S03]  /*12390*/  IMAD.WIDE.U32 R2, R29, UR4, R2 ;  /* 0x000000041d027c25 */ /* 0x000fc6000f8e0002 */
[----:B------:R-:W0:Y:S01]  /*123a0*/  @P0 LDC R15, c[0x0][0xbec] ;  /* 0x0002fb00ff0f0b82 */ /* 0x000e220000000800 */
[----:B------:R-:W-:Y:S01]  /*123b0*/  IMAD R7, R29, UR5, R7 ;  /* 0x000000051d077c24 */ /* 0x000fe2000f8e0207 */
[----:B------:R-:W-:-:S04]  /*123c0*/  ULDC.64 UR4, c[0x0][0xb98] ;  /* 0x0002e60000047ab9 */ /* 0x000fc80000000a00 */
[----:B------:R-:W-:Y:S02]  /*123d0*/  IADD3 R3, R3, R7, RZ ;  /* 0x0000000703037210 */ /* 0x000fe40007ffe0ff */
[----:B------:R-:W2:Y:S01]  /*123e0*/  @P0 LDC R21, c[0x0][0xbf0] ;  /* 0x0002fc00ff150b82 */ /* 0x000ea20000000800 */
[----:B------:R-:W-:-:S04]  /*123f0*/  IMAD.WIDE.U32 R2, R13, UR4, R2 ;  /* 0x000000040d027c25 */ /* 0x000fc8000f8e0002 */
[----:B0-----:R-:W-:-:S05]  /*12400*/  @P0 IMAD.HI.U32 R4, R8, R15, RZ ;  /* 0x0000000f08040227 */ /* 0x001fca00078e00ff */
[----:B--2---:R-:W-:Y:S01]  /*12410*/  @P0 SHF.R.U32.HI R5, RZ, R21, R4 ;  /* 0x00000015ff050219 */ /* 0x004fe20000011604 */
[----:B------:R-:W-:-:S03]  /*12420*/  IMAD R4, R12, UR4, RZ ;  /* 0x000000040c047c24 */ /* 0x000fc6000f8e02ff */
[----:B------:R-:W-:Y:S01]  /*12430*/  IADD3 R2, P0, R5, R2, RZ ;  /* 0x0000000205027210 */ /* 0x000fe20007f1e0ff */
[----:B------:R-:W-:-:S04]  /*12440*/  IMAD.MOV R7, RZ, RZ, -R5 ;  /* 0x000000ffff077224 */ /* 0x000fc800078e0a05 */
[----:B------:R-:W-:Y:S01]  /*12450*/  IMAD R7, R9, R7, R8 ;  /* 0x0000000709077224 */ /* 0x000fe200078e0208 */
[----:B------:R-:W-:Y:S01]  /*12460*/  SHF.R.S32.HI R9, RZ, 0x1f, R5 ;  /* 0x0000001fff097819 */ /* 0x000fe20000011405 */
[----:B------:R-:W-:Y:S01]  /*12470*/  IMAD R8, R13, UR5, R4 ;  /* 0x000000050d087c24 */ /* 0x000fe2000f8e0204 */
[----:B------:R-:W-:Y:S02]  /*12480*/  ULDC.64 UR4, c[0x0][0xb88] ;  /* 0x0002e20000047ab9 */ /* 0x000fe40000000a00 */
[----:B------:R-:W-:Y:S02]  /*12490*/  SHF.R.S32.HI R4, RZ, 0x1f, R7 ;  /* 0x0000001fff047819 */ /* 0x000fe40000011407 */
[----:B------:R-:W-:-:S03]  /*124a0*/  IADD3.X R3, R9, R3, R8, P0, !PT ;  /* 0x0000000309037210 */ /* 0x000fc600007fe408 */
[----:B------:R-:W-:Y:S02]  /*124b0*/  IMAD R4, R4, UR4, RZ ;  /* 0x0000000404047c24 */ /* 0x000fe4000f8e02ff */
[----:B------:R-:W-:-:S04]  /*124c0*/  IMAD.WIDE.U32 R2, R7, UR4, R2 ;  /* 0x0000000407027c25 */ /* 0x000fc8000f8e0002 */
[----:B------:R-:W-:Y:S01]  /*124d0*/  IMAD R5, R7, UR5, R4 ;  /* 0x0000000507057c24 */ /* 0x000fe2000f8e0204 */
[----:B------:R-:W-:Y:S02]  /*124e0*/  ULDC.64 UR4, c[0x0][0xb50] ;  /* 0x0002d40000047ab9 */ /* 0x000fe40000000a00 */
[----:B------:R-:W-:Y:S01]  /*124f0*/  LEA R4, P0, R2, UR4, 0x2 ;  /* 0x0000000402047c11 */ /* 0x000fe2000f8010ff */
[----:B------:R-:W-:-:S05]  /*12500*/  IMAD.IADD R3, R3, 0x1, R5 ;  /* 0x0000000103037824 */ /* 0x000fca00078e0205 */
[----:B------:R-:W-:Y:S01]  /*12510*/  LEA.HI.X R5, R2, UR5, R3, 0x2, P0 ;  /* 0x0000000502057c11 */ /* 0x000fe200080f1403 */
[----:B------:R-:W-:-:S05]  /*12520*/  IMAD.MOV.U32 R3, RZ, RZ, -0x800000 ;  /* 0xff800000ff037424 */ /* 0x000fca00078e00ff */
[----:B------:R0:W-:Y:S02]  /*12530*/  STG.E desc[UR42][R4.64], R3 ;  /* 0x0000000304007986 */ /* 0x0001e4000c10192a */
.L_x_427:
[----:B------:R-:W-:Y:S05]  /*12540*/  BSYNC B1 ;  /* 0x0000000000017941 */ /* 0x000fea0003800000 */
.L_x_426:
[----:B------:R2:W5:Y:S04]  /*12550*/  LDL R14, [R1+0x44] ;  /* 0x00004400010e7983 */ /* 0x0005680000100800 */
[----:B------:R2:W5:Y:S04]  /*12560*/  LDL R15, [R1+0x68] ;  /* 0x00006800010f7983 */ /* 0x0005680000100800 */
[----:B------:R2:W5:Y:S04]  /*12570*/  LDL R20, [R1+0x40] ;  /* 0x0000400001147983 */ /* 0x0005680000100800 */
[----:B------:R2:W5:Y:S04]  /*12580*/  LDL R21, [R1+0x6c] ;  /* 0x00006c0001157983 */ /* 0x0005680000100800 */
[----:B------:R2:W5:Y:S01]  /*12590*/  LDL R24, [R1+0x24] ;  /* 0x0000240001187983 */ /* 0x0005620000100800 */
[--C-:B0-----:R-:W-:Y:S01]  /*125a0*/  SHF.R.S32.HI R4, RZ, 0x1f, R30.reuse ;  /* 0x0000001fff047819 */ /* 0x101fe2000001141e */
[----:B------:R-:W0:Y:S01]  /*125b0*/  @P2 LDC R9, c[0x0][0xbf0] ;  /* 0x0002fc00ff092b82 */ /* 0x000e220000000800 */
[----:B------:R-:W-:Y:S01]  /*125c0*/  SHF.R.S32.HI R28, RZ, 0x1f, R30 ;  /* 0x0000001fff1c7819 */ /* 0x000fe2000001141e */
[----:B------:R-:W-:Y:S01]  /*125d0*/  ULDC.64 UR4, c[0x0][0xaa0] ;  /* 0x0002a80000047ab9 */ /* 0x000fe20000000a00 */
[-C--:B------:R-:W-:Y:S01]  /*125e0*/  LEA.HI R4, R4, R30.reuse, RZ, 0x2 ;  /* 0x0000001e04047211 */ /* 0x080fe200078f10ff */
[----:B------:R-:W-:Y:S01]  /*125f0*/  IMAD R3, R11, UR4, RZ ;  /* 0x000000040b037c24 */ /* 0x000fe2000f8e02ff */
[----:B------:R-:W-:Y:S01]  /*12600*/  LEA.HI R28, R28, R30, RZ, 0x2 ;  /* 0x0000001e1c1c7211 */ /* 0x000fe200078f10ff */
[----:B------:R-:W-:Y:S01]  /*12610*/  BSSY B1, `(.L_x_428) ;  /* 0x0000039000017945 */ /* 0x000fe20003800000 */
[----:B------:R-:W-:Y:S01]  /*12620*/  LOP3.LUT R4, R4, 0xfffffffc, RZ, 0xc0, !PT ;  /* 0xfffffffc04047812 */ /* 0x000fe200078ec0ff */
[C---:B------:R-:W-:Y:S01]  /*12630*/  IMAD R5, R6.reuse, UR5, R3 ;  /* 0x0000000506057c24 */ /* 0x040fe2000f8e0203 */
[----:B------:R-:W-:Y:S01]  /*12640*/  SHF.R.S32.HI R28, RZ, 0x2, R28 ;  /* 0x00000002ff1c7819 */ /* 0x000fe2000001141c */
[----:B------:R-:W-:Y:S01]  /*12650*/  IMAD.WIDE.U32 R2, R6, UR4, RZ ;  /* 0x0000000406027c25 */ /* 0x000fe2000f8e00ff */
[----:B------:R-:W-:-:S03]  /*12660*/  ULDC.64 UR4, c[0x0][0xae8] ;  /* 0x0002ba0000047ab9 */ /* 0x000fc60000000a00 */
[----:B------:R-:W-:Y:S02]  /*12670*/  IMAD.IADD R4, R30, 0x1, -R4 ;  /* 0x000000011e047824 */ /* 0x000fe400078e0a04 */
[----:B------:R-:W-:Y:S02]  /*12680*/  IMAD.IADD R3, R3, 0x1, R5 ;  /* 0x0000000103037824 */ /* 0x000fe400078e0205 */
[----:B------:R-:W-:Y:S02]  /*12690*/  IMAD R6, R4, 0x60, R28 ;  /* 0x0000006004067824 */ /* 0x000fe400078e021c */
[----:B------:R-:W-:Y:S02]  /*126a0*/  IMAD R4, R10, UR4, RZ ;  /* 0x000000040a047c24 */ /* 0x000fe4000f8e02ff */
[----:B------:R-:W-:Y:S02]  /*126b0*/  IMAD R8, R26, 0xc0, R6 ;  /* 0x000000c01a087824 */ /* 0x000fe400078e0206 */
[----:B------:R-:W-:-:S02]  /*126c0*/  IMAD R7, R29, UR5, R4 ;  /* 0x000000051d077c24 */ /* 0x000fc4000f8e0204 */
[----:B-1----:R-:W-:-:S04]  /*126d0*/  @P2 IMAD.HI.U32 R4, R8, R27, RZ ;  /* 0x0000001b08042227 */ /* 0x002fc800078e00ff */
[----:B------:R-:W-:Y:S01]  /*126e0*/  IMAD.WIDE.U32 R2, R29, UR4, R2 ;  /* 0x000000041d027c25 */ /* 0x000fe2000f8e0002 */
[----:B------:R-:W-:-:S03]  /*126f0*/  ULDC.64 UR4, c[0x0][0xaf0] ;  /* 0x0002bc0000047ab9 */ /* 0x000fc60000000a00 */
[----:B------:R-:W-:Y:S01]  /*12700*/  IMAD.MOV.U32 R5, RZ, RZ, R8 ;  /* 0x000000ffff057224 */ /* 0x000fe200078e0008 */
[----:B0-----:R-:W-:Y:S01]  /*12710*/  @P2 SHF.R.U32.HI R5, RZ, R9, R4 ;  /* 0x00000009ff052219 */ /* 0x001fe20000011604 */
[----:B------:R-:W-:Y:S02]  /*12720*/  IMAD.IADD R3, R3, 0x1, R7 ;  /* 0x0000000103037824 */ /* 0x000fe400078e0207 */
[----:B------:R-:W-:Y:S01]  /*12730*/  IMAD R6, R12, UR4, RZ ;  /* 0x000000040c067c24 */ /* 0x000fe2000f8e02ff */
[--C-:B------:R-:W-:Y:S01]  /*12740*/  SHF.R.S32.HI R4, RZ, 0x1f, R5.reuse ;  /* 0x0000001fff047819 */ /* 0x100fe20000011405 */
[----:B------:R-:W-:Y:S02]  /*12750*/  IMAD.MOV R7, RZ, RZ, -R5 ;  /* 0x000000ffff077224 */ /* 0x000fe400078e0a05 */
[C---:B------:R-:W-:Y:S02]  /*12760*/  IMAD R9, R13.reuse, UR5, R6 ;  /* 0x000000050d097c24 */ /* 0x040fe4000f8e0206 */
[----:B------:R-:W-:Y:S01]  /*12770*/  IMAD.WIDE.U32 R2, R13, UR4, R2 ;  /* 0x000000040d027c25 */ /* 0x000fe2000f8e0002 */
[----:B------:R-:W-:-:S03]  /*12780*/  ULDC.64 UR4, c[0x0][0xae0] ;  /* 0x0002b80000047ab9 */ /* 0x000fc60000000a00 */
[----:B------:R-:W-:Y:S02]  /*12790*/  IMAD R7, R25, R7, R8 ;  /* 0x0000000719077224 */ /* 0x000fe400078e0208 */
[----:B------:R-:W-:Y:S02]  /*127a0*/  IMAD R6, R4, UR4, RZ ;  /* 0x0000000404067c24 */ /* 0x000fe4000f8e02ff */
[----:B------:R-:W-:Y:S01]  /*127b0*/  IMAD.IADD R3, R3, 0x1, R9 ;  /* 0x0000000103037824 */ /* 0x000fe200078e0209 */
[----:B------:R-:W-:Y:S01]  /*127c0*/  SHF.R.S32.HI R4, RZ, 0x1f, R7 ;  /* 0x0000001fff047819 */ /* 0x000fe20000011407 */
[C---:B------:R-:W-:Y:S02]  /*127d0*/  IMAD R9, R5.reuse, UR5, R6 ;  /* 0x0000000505097c24 */ /* 0x040fe4000f8e0206 */
[----:B------:R-:W-:Y:S01]  /*127e0*/  IMAD.WIDE.U32 R2, R5, UR4, R2 ;  /* 0x0000000405027c25 */ /* 0x000fe2000f8e0002 */
[----:B------:R-:W-:-:S03]  /*127f0*/  ULDC.64 UR4, c[0x0][0xad8] ;  /* 0x0002b60000047ab9 */ /* 0x000fc60000000a00 */
[----:B------:R-:W-:Y:S02]  /*12800*/  IMAD R4, R4, UR4, RZ ;  /* 0x0000000404047c24 */ /* 0x000fe4000f8e02ff */
[----:B------:R-:W-:Y:S02]  /*12810*/  IMAD.IADD R3, R3, 0x1, R9 ;  /* 0x0000000103037824 */ /* 0x000fe400078e0209 */
[----:B------:R-:W-:Y:S02]  /*12820*/  IMAD R25, R0, R25, RZ ;  /* 0x0000001900197224 */ /* 0x000fe400078e02ff */
[----:B------:R-:W-:Y:S02]  /*12830*/  IMAD R0, R26, 0xc0, R28 ;  /* 0x000000c01a007824 */ /* 0x000fe400078e021c */
[C---:B------:R-:W-:Y:S02]  /*12840*/  IMAD R5, R7.reuse, UR5, R4 ;  /* 0x0000000507057c24 */ /* 0x040fe4000f8e0204 */
[----:B------:R-:W-:Y:S01]  /*12850*/  IMAD.WIDE.U32 R2, R7, UR4, R2 ;  /* 0x0000000407027c25 */ /* 0x000fe2000f8e0002 */
[----:B------:R-:W-:Y:S01]  /*12860*/  ISETP.GE.AND P0, PT, R0, R25, PT ;  /* 0x000000190000720c */ /* 0x000fe20003f06270 */
[----:B------:R-:W-:-:S03]  /*12870*/  ULDC.64 UR4, c[0x0][0xa80] ;  /* 0x0002a00000047ab9 */ /* 0x000fc60000000a00 */
[----:B------:R-:W-:Y:S02]  /*12880*/  IADD3 R3, R3, R5, RZ ;  /* 0x0000000503037210 */ /* 0x000fe40007ffe0ff */
[----:B------:R-:W-:-:S04]  /*12890*/  LEA R4, P1, R2, UR4, 0x1 ;  /* 0x0000000402047c11 */ /* 0x000fc8000f8208ff */
[----:B------:R-:W-:Y:S02]  /*128a0*/  LEA.HI.X R5, R2, UR5, R3, 0x1, P1 ;  /* 0x0000000502057c11 */ /* 0x000fe400088f0c03 */
[----:B------:R2:W0:Y:S04]  /*128b0*/  SHFL.IDX PT, R2, R4, RZ, 0x1c1f ;  /* 0x001c1fff04027589 */ /* 0x00042800000e0000 */
[----:B------:R2:W1:Y:S01]  /*128c0*/  SHFL.IDX PT, R3, R5, RZ, 0x1c1f ;  /* 0x001c1fff05037589 */ /* 0x00046200000e0000 */
[----:B------:R-:W-:Y:S05]  /*128d0*/  @P0 BRA `(.L_x_429) ;  /* 0x0000000000300947 */ /* 0x000fea0003800000 */
[----:B------:R-:W-:Y:S02]  /*128e0*/  ULDC UR4, c[0x0][0xac8] ;  /* 0x0002b20000047ab9 */ /* 0x000fe40000000800 */
[----:B-----5:R-:W-:Y:S02]  /*128f0*/  ISETP.GE.AND P3, PT, R20, UR4, PT ;  /* 0x0000000414007c0c */ /* 0x020fe4000bf66270 */
[----:B------:R-:W-:Y:S02]  /*12900*/  ISETP.GE.AND P4, PT, R14, UR4, PT ;  /* 0x000000040e007c0c */ /* 0x000fe4000bf86270 */
[----:B------:R-:W-:-:S09]  /*12910*/  ISETP.GE.AND P2, PT, R24, UR4, PT ;  /* 0x0000000418007c0c */ /* 0x000fd2000bf46270 */
[-C--:B0-----:R-:W-:Y:S02]  /*12920*/  @!P3 LEA R8, P0, R20, R2.reuse, 0x1 ;  /* 0x000000021408b211 */ /* 0x081fe400078008ff */
[----:B------:R-:W-:Y:S02]  /*12930*/  @!P4 LEA R10, P1, R14, R2, 0x1 ;  /* 0x000000020e0ac211 */ /* 0x000fe400078208ff */
[----:B-1----:R-:W-:Y:S01]  /*12940*/  @!P2 IMAD.WIDE R6, R24, 0x2, R2 ;  /* 0x000000021806a825 */ /* 0x002fe200078e0202 */
[-C--:B------:R-:W-:Y:S02]  /*12950*/  @!P3 LEA.HI.X R9, R20, R3.reuse, R21, 0x1, P0 ;  /* 0x000000031409b211 */ /* 0x080fe400000f0c15 */
[----:B------:R-:W-:Y:S02]  /*12960*/  @!P4 LEA.HI.X R11, R14, R3, R15, 0x1, P1 ;  /* 0x000000030e0bc211 */ /* 0x000fe400008f0c0f */
[----:B------:R3:W-:Y:S04]  /*12970*/  @!P2 ST.E.128 desc[UR42][R6.64], RZ ;  /* 0x000000ff0600a985 */ /* 0x0007e8000c101d2a */
[----:B------:R3:W-:Y:S04]  /*12980*/  @!P3 ST.E.128 desc[UR42][R8.64], RZ ;  /* 0x000000ff0800b985 */ /* 0x0007e8000c101d2a */
[----:B------:R3:W-:Y:S02]  /*12990*/  @!P4 ST.E.128 desc[UR42][R10.64], RZ ;  /* 0x000000ff0a00c985 */ /* 0x0007e4000c101d2a */
.L_x_429:
[----:B------:R-:W-:Y:S05]  /*129a0*/  BSYNC B1 ;  /* 0x0000000000017941 */ /* 0x000fea0003800000 */
.L_x_428:
[----:B------:R-:W-:Y:S01]  /*129b0*/  VIADD R0, R0, 0x60 ;  /* 0x0000006000007836 */ /* 0x000fe20000000000 */
[----:B-1----:R1:W4:Y:S04]  /*129c0*/  SHFL.IDX PT, R3, R5, 0x1, 0x1c1f ;  /* 0x003c1f0005037f89 */ /* 0x00232800000e0000 */
[----:B------:R-:W-:Y:S01]  /*129d0*/  ISETP.GE.AND P0, PT, R0, R25, PT ;  /* 0x000000190000720c */ /* 0x000fe20003f06270 */
[----:B0-----:R1:W0:-:S12]  /*129e0*/  SHFL.IDX PT, R2, R4, 0x1, 0x1c1f ;  /* 0x003c1f0004027f89 */ /* 0x00121800000e0000 */
[----:B-1----:R-:W-:Y:S05]  /*129f0*/  @P0 BRA `(.L_x_424) ;  /* 0x0000000000300947 */ /* 0x002fea0003800000 */
[----:B------:R-:W-:Y:S02]  /*12a00*/  ULDC UR4, c[0x0][0xac8] ;  /* 0x0002b20000047ab9 */ /* 0x000fe40000000800 */
[----:B-----5:R-:W-:Y:S02]  /*12a10*/  ISETP.GE.AND P3, PT, R20, UR4, PT ;  /* 0x0000000414007c0c */ /* 0x020fe4000bf66270 */
[----:B------:R-:W-:Y:S02]  /*12a20*/  ISETP.GE.AND P4, PT, R14, UR4, PT ;  /* 0x000000040e007c0c */ /* 0x000fe4000bf86270 */
[----:B------:R-:W-:-:S09]  /*12a30*/  ISETP.GE.AND P2, PT, R24, UR4, PT ;  /* 0x0000000418007c0c */ /* 0x000fd2000bf46270 */
[-C--:B0--3--:R-:W-:Y:S02]  /*12a40*/  @!P3 LEA R6, P0, R20, R2.reuse, 0x1 ;  /* 0x000000021406b211 */ /* 0x089fe400078008ff */
[----:B------:R-:W-:Y:S02]  /*12a50*/  @!P4 LEA R8, P1, R14, R2, 0x1 ;  /* 0x000000020e08c211 */ /* 0x000fe400078208ff */
[----:B--2-4-:R-:W-:Y:S01]  /*12a60*/  @!P2 IMAD.WIDE R4, R24, 0x2, R2 ;  /* 0x000000021804a825 */ /* 0x014fe200078e0202 */
[-C--:B------:R-:W-:Y:S02]  /*12a70*/  @!P3 LEA.HI.X R7, R20, R3.reuse, R21, 0x1, P0 ;  /* 0x000000031407b211 */ /* 0x080fe400000f0c15 */
[----:B------:R-:W-:Y:S02]  /*12a80*/  @!P4 LEA.HI.X R9, R14, R3, R15, 0x1, P1 ;  /* 0x000000030e09c211 */ /* 0x000fe400008f0c0f */
[----:B------:R1:W-:Y:S04]  /*12a90*/  @!P2 ST.E.128 desc[UR42][R4.64], RZ ;  /* 0x000000ff0400a985 */ /* 0x0003e8000c101d2a */
[----:B------:R1:W-:Y:S04]  /*12aa0*/  @!P3 ST.E.128 desc[UR42][R6.64], RZ ;  /* 0x000000ff0600b985 */ /* 0x0003e8000c101d2a */
[----:B------:R1:W-:Y:S02]  /*12ab0*/  @!P4 ST.E.128 desc[UR42][R8.64], RZ ;  /* 0x000000ff0800c985 */ /* 0x0003e4000c101d2a */
.L_x_424:
[----:B------:R-:W-:Y:S05]  /*12ac0*/  BSYNC B0 ;  /* 0x0000000000007941 */ /* 0x000fea0003800000 */
.L_x_419:
[----:B0-----:R-:W2:Y:S01]  /*12ad0*/  LDL R0, [R1+0xc] ;  /* 0x00000c0001007983 */ /* 0x001ea20000100800 */
[----:B------:R-:W-:Y:S02]  /*12ae0*/  ULDC UR4, c[0x0][0xc3c] ;  /* 0x00030f0000047ab9 */ /* 0x000fe40000000800 */
[----:B--2---:R-:W-:-:S13]  /*12af0*/  ISETP.GE.AND P0, PT, R0, UR4, PT ;  /* 0x0000000400007c0c */ /* 0x004fda000bf06270 */
[----:B------:R-:W-:Y:S05]  /*12b00*/  @!P0 BRA `(.L_x_430) ;  /* 0xfffffee400a88947 */ /* 0x000fea000383ffff */
[----:B------:R-:W-:Y:S05]  /*12b10*/  BRA `(.L_x_315) ;  /* 0x0000006400807947 */ /* 0x000fea0003800000 */
.L_x_313:
        /* <DEDUP_REMOVED lines=13> */
[----:B------:R-:W0:Y:S01]  /*12bf0*/  LDS.128 R16, [UR4+0x19cd0] ;  /* 0x019cd004ff107984 */ /* 0x000e220008000c00 */
[----:B------:R-:W-:Y:S06]  /*12c00*/  BAR.ARV 0x4, 0x200 ;  /* 0x0108000000007b1d */ /* 0x000fec0000002000 */
[----:B------:R-:W-:Y:S05]  /*12c10*/  BRA `(.L_x_432) ;  /* 0x0000000800007947 */ /* 0x000fea0003800000 */
.L_x_431:
[----:B------:R-:W0:Y:S01]  /*12c20*/  S2R R2, SR_TID.X ;  /* 0x0000000000027919 */ /* 0x000e220000002100 */
[----:B------:R-:W-:Y:S01]  /*12c30*/  ULDC UR4, c[0x0][0xc3c] ;  /* 0x00030f0000047ab9 */ /* 0x000fe20000000800 */
[----:B------:R-:W1:Y:S01]  /*12c40*/  S2UR UR6, SR_CTAID.X ;  /* 0x00000000000679c3 */ /* 0x000e620000002500 */
[----:B------:R-:W-:Y:S01]  /*12c50*/  ULDC UR5, c[0x0][0xc38] ;  /* 0x00030e0000057ab9 */ /* 0x000fe20000000800 */
        /* <DEDUP_REMOVED lines=28> */
[----:B------:R-:W0:Y:S02]  /*12e20*/  SHFL.IDX PT, R6, R7, 0x1f, 0x1f ;  /* 0x03e01f0007067f89 */ /* 0x000e2400000e0000 */
[----:B0-----:R-:W-:-:S04]  /*12e30*/  IMAD R6, R6, UR5, RZ ;  /* 0x0000000506067c24 */ /* 0x001fc8000f8e02ff */
[----:B------:R-:W-:Y:S01]  /*12e40*/  IMAD.MOV.U32 R3, RZ, RZ, R6 ;  /* 0x000000ffff037224 */ /* 0x000fe200078e0006 */
[----:B-1----:R-:W-:-:S13]  /*12e50*/  ISETP.GT.AND P6, PT, R6, UR6, PT ;  /* 0x0000000606007c0c */ /* 0x002fda000bfc4270 */
[----:B------:R-:W-:Y:S05]  /*12e60*/  @P6 BRA `(.L_x_433) ;  /* 0x00000000009c6947 */ /* 0x000fea0003800000 */
[----:B------:R-:W0:Y:S01]  /*12e70*/  LDC R7, c[0x0][0xc3c] ;  /* 0x00030f00ff077b82 */ /* 0x000e220000000800 */
[----:B------:R-:W-:Y:S01]  /*12e80*/  IMAD.MOV.U32 R6, RZ, RZ, R3 ;  /* 0x000000ffff067224 */ /* 0x000fe200078e0003 */
[----:B------:R-:W-:Y:S01]  /*12e90*/  UMOV UR4, URZ ;  /* 0x0000003f00047c82 */ /* 0x000fe20008000000 */
[----:B------:R-:W-:Y:S01]  /*12ea0*/  ULDC UR7, c[0x0][0xc3c] ;  /* 0x00030f0000077ab9 */ /* 0x000fe20000000800 */
[----:B------:R-:W-:-:S05]  /*12eb0*/  ULDC UR5, c[0x0][0xc38] ;  /* 0x00030e0000057ab9 */ /* 0x000fca0000000800 */
.L_x_437:
[----:B------:R-:W-:Y:S01]  /*12ec0*/  UIADD3 UR4, UR4, 0x1f, URZ ;  /* 0x0000001f04047890 */ /* 0x000fe2000fffe03f */
[----:B------:R-:W-:-:S05]  /*12ed0*/  MOV R19, UR7 ;  /* 0x0000000700137c02 */ /* 0x000fca0008000f00 */
[----:B0-----:R-:W-:-:S13]  /*12ee0*/  ISETP.LE.AND P6, PT, R7, UR4, PT ;  /* 0x0000000407007c0c */ /* 0x001fda000bfc3270 */
[----:B------:R-:W-:Y:S05]  /*12ef0*/  @P6 BRA `(.L_x_434) ;  /* 0x0000000400246947 */ /* 0x000fea0003800000 */
[----:B------:R-:W-:Y:S01]  /*12f00*/  VIADD R8, R5, UR4 ;  /* 0x0000000405087c36 */ /* 0x000fe20008000000 */
[----:B------:R-:W-:Y:S01]  /*12f10*/  BSSY B0, `(.L_x_435) ;  /* 0x0000007000007945 */ /* 0x000fe20003800000 */
[----:B------:R-:W-:-:S03]  /*12f20*/  IMAD.MOV.U32 R4, RZ, RZ, RZ ;  /* 0x000000ffff047224 */ /* 0x000fc600078e00ff */
[----:B------:R-:W-:-:S13]  /*12f30*/  ISETP.GE.OR P6, PT, R8, R7, !P0 ;  /* 0x000000070800720c */ /* 0x000fda00047c6670 */
[----:B------:R-:W-:Y:S05]  /*12f40*/  @P6 BRA `(.L_x_436) ;  /* 0x00000000000c6947 */ /* 0x000fea0003800000 */
[----:B------:R-:W0:Y:S02]  /*12f50*/  LDC.64 R2, c[0x0][0xc80] ;  /* 0x00032000ff027b82 */ /* 0x000e240000000a00 */
[----:B0-----:R-:W-:-:S05]  /*12f60*/  IMAD.WIDE R2, R8, 0x4, R2 ;  /* 0x0000000408027825 */ /* 0x001fca00078e0202 */
[----:B------:R0:W5:Y:S02]  /*12f70*/  LDG.E R4, desc[UR42][R2.64] ;  /* 0x0000002a02047981 */ /* 0x000164000c1e1900 */
.L_x_436:
[----:B------:R-:W-:Y:S05]  /*12f80*/  BSYNC B0 ;  /* 0x0000000000007941 */ /* 0x000fea0003800000 */
.L_x_435:
        /* <DEDUP_REMOVED lines=17> */
[----:B------:R-:W-:-:S05]  /*130a0*/  IMAD.IADD R6, R3, 0x1, R6 ;  /* 0x0000000103067824 */ /* 0x000fca00078e0206 */
[----:B------:R-:W-:-:S13]  /*130b0*/  ISETP.GT.AND P6, PT, R6, UR6, PT ;  /* 0x0000000606007c0c */ /* 0x000fda000bfc4270 */
[----:B------:R-:W-:Y:S05]  /*130c0*/  @!P6 BRA `(.L_x_437) ;  /* 0xfffffffc007ce947 */ /* 0x000fea000383ffff */
[----:B------:R-:W-:-:S07]  /*130d0*/  IMAD.MOV.U32 R7, RZ, RZ, R11 ;  /* 0x000000ffff077224 */ /* 0x000fce00078e000b */
.L_x_433:
[----:B------:R-:W-:-:S04]  /*130e0*/  IMAD.IADD R10, R6, 0x1, -R3 ;  /* 0x00000001060a7824 */ /* 0x000fc800078e0a03 */
[----:B------:R-:W-:-:S05]  /*130f0*/  IMAD R2, R7, UR5, R10 ;  /* 0x0000000507027c24 */ /* 0x000fca000f8e020a */
[----:B------:R-:W-:-:S13]  /*13100*/  ISETP.GT.AND P0, PT, R2, UR6, PT ;  /* 0x0000000602007c0c */ /* 0x000fda000bf04270 */
[----:B------:R-:W-:-:S04]  /*13110*/  VOTE.ANY R8, PT, !P0 ;  /* 0x0000000000087806 */ /* 0x000fc800040e0100 */
[----:B------:R-:W0:Y:S01]  /*13120*/  POPC R19, R8 ;  /* 0x0000000800137309 */ /* 0x000e220000000000 */
[----:B------:R-:W-:Y:S01]  /*13130*/  ISETP.NE.AND P0, PT, R8, RZ, PT ;  /* 0x000000ff0800720c */ /* 0x000fe20003f05270 */
[----:B0-----:R-:W0:Y:S02]  /*13140*/  SHFL.IDX PT, R4, R4, R19, 0x1f ;  /* 0x00001f1304047589 */ /* 0x001e2400000e0000 */
[----:B0-----:R-:W-:-:S04]  /*13150*/  IABS R6, R4 ;  /* 0x0000000400067213 */ /* 0x001fc80000000000 */
[----:B------:R-:W0:Y:S08]  /*13160*/  I2F.RP R9, R6 ;  /* 0x0000000600097306 */ /* 0x000e300000209400 */
[----:B0-----:R-:W0:Y:S02]  /*13170*/  MUFU.RCP R9, R9 ;  /* 0x0000000900097308 */ /* 0x001e240000001000 */
[----:B0-----:R-:W-:-:S06]  /*13180*/  IADD3 R2, R9, 0xffffffe, RZ ;  /* 0x0ffffffe09027810 */ /* 0x001fcc0007ffe0ff */
[----:B------:R0:W1:Y:S01]  /*13190*/  F2I.FTZ.U32.TRUNC.NTZ R3, R2 ;  /* 0x0000000200037305 */ /* 0x000062000021f000 */
[----:B------:R-:W-:Y:S05]  /*131a0*/  @!P0 BRA `(.L_x_438) ;  /* 0x0000000000088947 */ /* 0x000fea0003800000 */
[----:B------:R-:W-:-:S06]  /*131b0*/  VIADD R16, R19, 0xffffffff ;  /* 0xffffffff13107836 */ /* 0x000fcc0000000000 */
[----:B------:R2:W3:Y:S02]  /*131c0*/  SHFL.IDX PT, R16, R7, R16, 0x1f ;  /* 0x00001f1007107589 */ /* 0x0004e400000e0000 */
.L_x_438:
[----:B---3--:R-:W-:Y:S01]  /*131d0*/  IMAD R16, R16, UR5, R10 ;  /* 0x0000000510107c24 */ /* 0x008fe2000f8e020a */
[----:B0-----:R-:W-:Y:S01]  /*131e0*/  IABS R2, R4 ;  /* 0x0000000400027213 */ /* 0x001fe20000000000 */
[----:B-12---:R-:W-:Y:S02]  /*131f0*/  IMAD.MOV R7, RZ, RZ, -R3 ;  /* 0x000000ffff077224 */ /* 0x006fe400078e0a03 */
[----:B------:R-:W-:Y:S01]  /*13200*/  VIADD R19, R19, UR4 ;  /* 0x0000000413137c36 */ /* 0x000fe20008000000 */
[----:B------:R-:W-:Y:S01]  /*13210*/  IADD3 R9, -R16, UR6, RZ ;  /* 0x0000000610097c10 */ /* 0x000fe2000fffe1ff */
[----:B------:R-:W-:Y:S02]  /*13220*/  IMAD.MOV R10, RZ, RZ, -R2 ;  /* 0x000000ffff0a7224 */ /* 0x000fe400078e0a02 */
[----:B------:R-:W-:Y:S01]  /*13230*/  IMAD R7, R7, R6, RZ ;  /* 0x0000000607077224 */ /* 0x000fe200078e02ff */
[----:B------:R-:W-:Y:S01]  /*13240*/  IABS R8, R9 ;  /* 0x0000000900087213 */ /* 0x000fe20000000000 */
        /* <DEDUP_REMOVED lines=16> */
[----:B------:R-:W-:Y:S01]  /*13350*/  IADD3 R17, -R2, RZ, RZ ;  /* 0x000000ff02117210 */ /* 0x000fe20007ffe1ff */
[----:B------:R-:W-:-:S04]  /*13360*/  IMAD.MOV.U32 R18, RZ, RZ, R2 ;  /* 0x000000ffff127224 */ /* 0x000fc800078e0002 */
[----:B------:R-:W-:Y:S01]  /*13370*/  IMAD R17, R4, R17, R9 ;  /* 0x0000001104117224 */ /* 0x000fe200078e0209 */
[----:B------:R-:W-:Y:S06]  /*13380*/  BRA `(.L_x_439) ;  /* 0x00000000000c7947 */ /* 0x000fec0003800000 */
.L_x_434:
[----:B------:R-:W-:Y:S02]  /*13390*/  IMAD.MOV.U32 R17, RZ, RZ, RZ ;  /* 0x000000ffff117224 */ /* 0x000fe400078e00ff */
[----:B------:R-:W-:Y:S02]  /*133a0*/  IMAD.U32 R16, RZ, RZ, UR6 ;  /* 0x00000006ff107e24 */ /* 0x000fe4000f8e00ff */
[----:B------:R-:W-:-:S07]  /*133b0*/  IMAD.MOV.U32 R18, RZ, RZ, RZ ;  /* 0x000000ffff127224 */ /* 0x000fce00078e00ff */
.L_x_439:
[----:B------:R-:W-:-:S13]  /*133c0*/  ISETP.NE.AND P0, PT, R5, RZ, PT ;  /* 0x000000ff0500720c */ /* 0x000fda0003f05270 */
[----:B------:R-:W0:Y:S01]  /*133d0*/  @!P0 S2R R3, SR_CgaCtaId ;  /* 0x0000000000038919 */ /* 0x000e220000008800 */
[----:B------:R-:W-:-:S04]  /*133e0*/  @!P0 MOV R2, 0x400 ;  /* 0x0000040000028802 */ /* 0x000fc80000000f00 */
[----:B0-----:R-:W-:-:S05]  /*133f0*/  @!P0 LEA R2, R3, R2, 0x18 ;  /* 0x0000000203028211 */ /* 0x001fca00078ec0ff */
[----:B------:R1:W-:Y:S01]  /*13400*/  @!P0 STS.128 [R2+0x19cd0], R16 ;  /* 0x019cd01002008388 */ /* 0x0003e20000000c00 */
[----:B------:R-:W-:Y:S06]  /*13410*/  BAR.ARV 0x5, 0x200 ;  /* 0x0148000000007b1d */ /* 0x000fec0000002000 */
.L_x_432:
[----:B------:R2:W-:Y:S01]  /*13420*/  STL [R1+0x3c], RZ ;  /* 0x00003cff01007387 */ /* 0x0005e20000100800 */
[----:B------:R-:W-:Y:S01]  /*13430*/  ULDC UR4, c[0x0][0xc3c] ;  /* 0x00030f0000047ab9 */ /* 0x000fe20000000800 */
[----:B------:R-:W-:Y:S01]  /*13440*/  IMAD.MOV.U32 R26, RZ, RZ, 0x1 ;  /* 0x00000001ff1a7424 */ /* 0x000fe200078e00ff */
[----:B0-----:R-:W-:Y:S01]  /*13450*/  ISETP.GE.AND P0, PT, R19, UR4, PT ;  /* 0x0000000413007c0c */ /* 0x001fe2000bf06270 */
[----:B------:R-:W-:-:S12]  /*13460*/  IMAD.MOV.U32 R24, RZ, RZ, RZ ;  /* 0x000000ffff187224 */ /* 0x000fd800078e00ff */
[----:B--2---:R-:W-:Y:S05]  /*13470*/  @P0 BRA `(.L_x_440) ;  /* 0x0000005800300947 */ /* 0x004fea0003800000 */
[----:B------:R-:W0:Y:S01]  /*13480*/  S2R R12, SR_TID.X ;  /* 0x00000000000c7919 */ /* 0x000e220000002100 */
[----:B------:R-:W2:Y:S01]  /*13490*/  S2UR UR5, SR_CgaCtaId ;  /* 0x00000000000579c3 */ /* 0x000ea20000008800 */
[----:B------:R-:W-:Y:S01]  /*134a0*/  UMOV UR4, 0x400 ;  /* 0x0000040000047882 */ /* 0x000fe20000000000 */
[----:B------:R-:W-:Y:S01]  /*134b0*/  BSSY B7, `(.L_x_440) ;  /* 0x0000588000077945 */ /* 0x000fe20003800000 */
[----:B------:R-:W-:Y:S01]  /*134c0*/  IMAD.MOV.U32 R27, RZ, RZ, 0x1 ;  /* 0x00000001ff1b7424 */ /* 0x000fe200078e00ff */
[----:B------:R-:W-:Y:S01]  /*134d0*/  CS2R R24, SRZ ;  /* 0x0000000000187805 */ /* 0x000fe2000001ff00 */
[----:B------:R-:W-:Y:S01]  /*134e0*/  IMAD.MOV.U32 R26, RZ, RZ, 0x1 ;  /* 0x00000001ff1a7424 */ /* 0x000fe200078e00ff */
[----:B------:R-:W-:Y:S01]  /*134f0*/  ULDC.64 UR40, c[0x0][0x198] ;  /* 0x0000660000287ab9 */ /* 0x000fe20000000a00 */
[----:B------:R-:W-:Y:S02]  /*13500*/  ULOP3.LUT UR36, UR37, 0x1, URZ, 0xfc, !UPT ;  /* 0x0000000125247892 */ /* 0x000fe4000f8efc3f */
[----:B------:R-:W-:Y:S01]  /*13510*/  ULOP3.LUT UR39, UR37, 0x2, URZ, 0xfc, !UPT ;  /* 0x0000000225277892 */ /* 0x000fe2000f8efc3f */
[----:B------:R-:W-:Y:S01]  /*13520*/  ULDC UR38, c[0x0][0xc] ;  /* 0x0000030000267ab9 */ /* 0x000fe20000000800 */
[----:B--2---:R-:W-:-:S06]  /*13530*/  ULEA UR4, UR5, UR4, 0x18 ;  /* 0x0000000405047291 */ /* 0x004fcc000f8ec03f */
[----:B------:R-:W-:Y:S01]  /*13540*/  IMAD.U32 R22, RZ, RZ, UR4 ;  /* 0x00000004ff167e24 */ /* 0x000fe2000f8e00ff */
[C---:B0-----:R-:W-:Y:S01]  /*13550*/  LOP3.LUT R10, R12.reuse, 0x7f, RZ, 0xc0, !PT ;  /* 0x0000007f0c0a7812 */ /* 0x041fe200078ec0ff */
[C---:B------:R-:W-:Y:S01]  /*13560*/  IMAD.SHL.U32 R4, R12.reuse, 0x20, RZ ;  /* 0x000000200c047824 */ /* 0x040fe200078e00ff */
[----:B------:R-:W-:Y:S01]  /*13570*/  SHF.R.U32.HI R5, RZ, 0x1, R12 ;  /* 0x00000001ff057819 */ /* 0x000fe2000001160c */
[C---:B-1----:R-:W-:Y:S01]  /*13580*/  IMAD.SHL.U32 R2, R12.reuse, 0x10, RZ ;  /* 0x000000100c027824 */ /* 0x042fe200078e00ff */
[----:B------:R-:W-:Y:S01]  /*13590*/  SHF.L.U32 R8, R12, 0x1, RZ ;  /* 0x000000010c087819 */ /* 0x000fe200000006ff */
[----:B------:R-:W-:Y:S01]  /*135a0*/  IMAD.SHL.U32 R6, R10, 0x10, RZ ;  /* 0x000000100a067824 */ /* 0x000fe200078e00ff */
[----:B------:R-:W-:Y:S01]  /*135b0*/  LOP3.LUT R3, R4, 0x360, RZ, 0xc0, !PT ;  /* 0x0000036004037812 */ /* 0x000fe200078ec0ff */
[----:B------:R-:W-:Y:S01]  /*135c0*/  IMAD.SHL.U32 R11, R12, 0x4, RZ ;  /* 0x000000040c0b7824 */ /* 0x000fe200078e00ff */
[----:B------:R-:W-:Y:S02]  /*135d0*/  LOP3.LUT R7, R2, 0x60, RZ, 0xc0, !PT ;  /* 0x0000006002077812 */ /* 0x000fe400078ec0ff */
[----:B------:R-:W-:-:S02]  /*135e0*/  LOP3.LUT R4, R4, 0x80, RZ, 0xc0, !PT ;  /* 0x0000008004047812 */ /* 0x000fc400078ec0ff */
[--C-:B------:R-:W-:Y:S02]  /*135f0*/  LOP3.LUT R3, R3, 0x400, R6.reuse, 0xf8, !PT ;  /* 0x0000040003037812 */ /* 0x100fe400078ef806 */
[----:B------:R-:W-:Y:S02]  /*13600*/  LOP3.LUT R9, R7, 0x700, R6, 0xf8, !PT ;  /* 0x0000070007097812 */ /* 0x000fe400078ef806 */
[----:B------:R-:W-:Y:S02]  /*13610*/  LOP3.LUT R6, R5, 0x20, RZ, 0xc0, !PT ;  /* 0x0000002005067812 */ /* 0x000fe400078ec0ff */
[----:B------:R-:W-:Y:S02]  /*13620*/  LOP3.LUT R7, R2, 0x90, RZ, 0xc0, !PT ;  /* 0x0000009002077812 */ /* 0x000fe400078ec0ff */
[----:B------:R-:W-:Y:S01]  /*13630*/  LOP3.LUT R4, R4, 0x10, R5, 0xf8, !PT ;  /* 0x0000001004047812 */ /* 0x000fe200078ef805 */
[----:B------:R-:W-:Y:S01]  /*13640*/  IMAD.SHL.U32 R5, R12, 0x80, RZ ;  /* 0x000000800c057824 */ /* 0x000fe200078e00ff */
[----:B------:R-:W-:-:S02]  /*13650*/  LOP3.LUT R6, R6, 0x10, R12, 0xf8, !PT ;  /* 0x0000001006067812 */ /* 0x000fc400078ef80c */
[----:B------:R-:W-:Y:S01]  /*13660*/  LOP3.LUT R8, R7, 0x10, R8, 0x78, !PT ;  /* 0x0000001007087812 */ /* 0x000fe200078e7808 */
[----:B------:R-:W-:Y:S01]  /*13670*/  IMAD.SHL.U32 R7, R0, 0x800, RZ ;  /* 0x0000080000077824 */ /* 0x000fe200078e00ff */
[----:B------:R-:W-:Y:S02]  /*13680*/  LOP3.LUT R0, R5, 0x400, RZ, 0xc0, !PT ;  /* 0x0000040005007812 */ /* 0x000fe400078ec0ff */
[----:B------:R-:W-:Y:S02]  /*13690*/  LOP3.LUT R5, R6, 0x380, R5, 0xf8, !PT ;  /* 0x0000038006057812 */ /* 0x000fe400078ef805 */
[----:B------:R-:W-:Y:S02]  /*136a0*/  LOP3.LUT R4, R4, 0x10, R11, 0x78, !PT ;  /* 0x0000001004047812 */ /* 0x000fe400078e780b */
[----:B------:R-:W-:Y:S02]  /*136b0*/  LOP3.LUT R0, R0, 0x800, R7, 0xf8, !PT ;  /* 0x0000080000007812 */ /* 0x000fe400078ef807 */
[----:B------:R-:W-:-:S02]  /*136c0*/  LOP3.LUT R5, R5, 0x70, R2, 0x78, !PT ;  /* 0x0000007005057812 */ /* 0x000fc400078e7802 */
[----:B------:R-:W-:Y:S02]  /*136d0*/  LOP3.LUT R3, R3, R4, RZ, 0xfc, !PT ;  /* 0x0000000403037212 */ /* 0x000fe400078efcff */
[----:B------:R-:W-:Y:S02]  /*136e0*/  LOP3.LUT R0, R0, R5, RZ, 0xfc, !PT ;  /* 0x0000000500007212 */ /* 0x000fe400078efcff */
[----:B------:R-:W-:Y:S01]  /*136f0*/  LOP3.LUT P0, RZ, R12, 0x4, RZ, 0xc0, !PT ;  /* 0x000000040cff7812 */ /* 0x000fe2000780c0ff */
[----:B------:R0:W-:Y:S01]  /*13700*/  STL [R1+0x10], R3 ;  /* 0x0000100301007387 */ /* 0x0001e20000100800 */
[----:B------:R-:W-:Y:S02]  /*13710*/  LOP3.LUT R9, R9, R8, RZ, 0xfc, !PT ;  /* 0x0000000809097212 */ /* 0x000fe400078efcff */
[----:B------:R-:W-:Y:S01]  /*13720*/  SHF.R.U32.HI R4, RZ, 0x1, R10 ;  /* 0x00000001ff047819 */ /* 0x000fe2000001160a */
[----:B------:R1:W-:Y:S01]  /*13730*/  STL [R1+0x8], R0 ;  /* 0x0000080001007387 */ /* 0x0003e20000100800 */
[----:B------:R-:W-:Y:S01]  /*13740*/  LOP3.LUT R2, R2, 0x10, RZ, 0xc0, !PT ;  /* 0x0000001002027812 */ /* 0x000fe200078ec0ff */
[----:B0-----:R-:W-:-:S02]  /*13750*/  IMAD.MOV.U32 R3, RZ, RZ, 0x40 ;  /* 0x00000040ff037424 */ /* 0x001fc400078e00ff */
[----:B-1----:R-:W-:-:S03]  /*13760*/  IMAD.SHL.U32 R0, R12, 0x40, RZ ;  /* 0x000000400c007824 */ /* 0x002fc600078e00ff */
[----:B------:R-:W-:Y:S02]  /*13770*/  SEL R5, R3, 0xffffffc0, !P0 ;  /* 0xffffffc003057807 */ /* 0x000fe40004000000 */
[----:B------:R-:W-:Y:S01]  /*13780*/  LOP3.LUT R3, R4, 0x40, R0, 0xf8, !PT ;  /* 0x0000004004037812 */ /* 0x000fe200078ef800 */
[----:B------:R-:W-:Y:S02]  /*13790*/  IMAD.IADD R0, R22, 0x1, R9 ;  /* 0x0000000116007824 */ /* 0x000fe400078e0209 */
[----:B------:R-:W-:Y:S01]  /*137a0*/  STL [R1+0xc], R5 ;  /* 0x00000c0501007387 */ /* 0x000fe20000100800 */
[----:B------:R-:W-:-:S03]  /*137b0*/  LOP3.LUT R3, R2, 0x20, RZ, 0xfc, !PT ;  /* 0x0000002002037812 */ /* 0x000fc600078efcff */
[----:B------:R-:W-:Y:S04]  /*137c0*/  STL [R1+0x3c], RZ ;  /* 0x00003cff01007387 */ /* 0x000fe80000100800 */
[----:B------:R0:W-:Y:S02]  /*137d0*/  STL [R1+0x18], R0 ;  /* 0x0000180001007387 */ /* 0x0001e40000100800 */
[----:B0-----:R-:W-:-:S07]  /*137e0*/  LOP3.LUT R0, R2, 0x40, RZ, 0xfc, !PT ;  /* 0x0000004002007812 */ /* 0x001fce00078efcff */
.L_x_556:
[----:B0-----:R-:W0:Y:S02]  /*137f0*/  LDC.64 R2, c[0x0][0xc88] ;  /* 0x00032200ff027b82 */ /* 0x001e240000000a00 */
[----:B0-----:R-:W-:-:S05]  /*13800*/  IMAD.WIDE R2, R19, 0x4, R2 ;  /* 0x0000000413027825 */ /* 0x001fca00078e0202 */
[----:B------:R-:W2:Y:S01]  /*13810*/  LDG.E R14, desc[UR42][R2.64] ;  /* 0x0000002a020e7981 */ /* 0x000ea2000c1e1900 */
[----:B------:R-:W-:Y:S05]  /*13820*/  YIELD ;  /* 0x0000000000007946 */ /* 0x000fea0003800000 */
[----:B------:R-:W-:Y:S01]  /*13830*/  ULDC.64 UR4, c[0x0][0xa28] ;  /* 0x00028a0000047ab9 */ /* 0x000fe20000000a00 */
[----:B------:R-:W-:Y:S01]  /*13840*/  ULDC.64 UR6, c[0x0][0xa00] ;  /* 0x0002800000067ab9 */ /* 0x000fe20000000a00 */
[----:B------:R-:W-:Y:S02]  /*13850*/  ISETP.NE.U32.AND P0, PT, RZ, UR4, PT ;  /* 0x00000004ff007c0c */ /* 0x000fe4000bf05070 */
[----:B------:R-:W-:Y:S01]  /*13860*/  CS2R R8, SRZ ;  /* 0x0000000000087805 */ /* 0x000fe2000001ff00 */
[----:B------:R-:W-:Y:S01]  /*13870*/  ULDC.64 UR8, c[0x0][0xa18] ;  /* 0x0002860000087ab9 */ /* 0x000fe20000000a00 */
[----:B------:R-:W-:-:S02]  /*13880*/  ISETP.NE.AND.EX P1, PT, RZ, UR5, PT, P0 ;  /* 0x00000005ff007c0c */ /* 0x000fc4000bf25300 */
[----:B------:R-:W-:-:S04]  /*13890*/  ISETP.NE.U32.AND P0, PT, RZ, UR6, PT ;  /* 0x00000006ff007c0c */ /* 0x000fc8000bf05070 */
[----:B------:R-:W-:Y:S02]  /*138a0*/  ISETP.NE.AND.EX P0, PT, RZ, UR7, PT, P0 ;  /* 0x00000007ff007c0c */ /* 0x000fe4000bf05300 */
[----:B--2---:R-:W-:Y:S01]  /*138b0*/  SHF.R.S32.HI R0, RZ, 0x1f, R14 ;  /* 0x0000001fff007819 */ /* 0x004fe2000001140e */
[----:B------:R-:W-:-:S04]  /*138c0*/  IMAD.SHL.U32 R23, R14, 0x4, RZ ;  /* 0x000000040e177824 */ /* 0x000fc800078e00ff */
[C---:B------:R-:W-:Y:S01]  /*138d0*/  @P1 LEA R4, P2, R14.reuse, UR4, 0x2 ;  /* 0x000000040e041c11 */ /* 0x040fe2000f8410ff */
[----:B------:R-:W-:Y:S01]  /*138e0*/  STL [R1+0x14], R14 ;  /* 0x0000140e01007387 */ /* 0x000fe20000100800 */
[C-C-:B------:R-:W-:Y:S02]  /*138f0*/  SHF.L.U64.HI R13, R14.reuse, 0x2, R0.reuse ;  /* 0x000000020e0d7819 */ /* 0x140fe40000010200 */
[----:B------:R-:W-:Y:S01]  /*13900*/  @P1 LEA.HI.X R5, R14, UR5, R0, 0x2, P2 ;  /* 0x000000050e051c11 */ /* 0x000fe200090f1400 */
[----:B------:R-:W-:Y:S01]  /*13910*/  ULDC.64 UR4, c[0x0][0xa08] ;  /* 0x0002820000047ab9 */ /* 0x000fe20000000a00 */
[----:B------:R-:W-:Y:S01]  /*13920*/  IADD3 R2, P2, R23, UR6, RZ ;  /* 0x0000000617027c10 */ /* 0x000fe2000ff5e0ff */
[----:B------:R0:W-:Y:S03]  /*13930*/  STL [R1+0x28], R0 ;  /* 0x0000280001007387 */ /* 0x0001e60000100800 */
[----:B------:R-:W-:Y:S01]  /*13940*/  IADD3.X R3, R13, UR7, RZ, P2, !PT ;  /* 0x000000070d037c10 */ /* 0x000fe200097fe4ff */
[----:B------:R-:W-:Y:S01]  /*13950*/  ULDC.64 UR6, c[0x0][0xa10] ;  /* 0x0002840000067ab9 */ /* 0x000fe20000000a00 */
[----:B------:R-:W-:Y:S01]  /*13960*/  ISETP.NE.U32.AND P3, PT, RZ, UR8, PT ;  /* 0x00000008ff007c0c */ /* 0x000fe2000bf65070 */
[----:B-1----:R1:W5:Y:S04]  /*13970*/  @P1 LDG.E R8, desc[UR42][R4.64] ;  /* 0x0000002a04081981 */ /* 0x002368000c1e1900 */
[----:B------:R-:W2:Y:S01]  /*13980*/  @P0 LDG.E R9, desc[UR42][R2.64] ;  /* 0x0000002a02090981 */ /* 0x000ea2000c1e1900 */
[----:B------:R-:W-:-:S02]  /*13990*/  ISETP.NE.AND.EX P3, PT, RZ, UR9, PT, P3 ;  /* 0x00000009ff007c0c */ /* 0x000fc4000bf65330 */
[----:B------:R-:W-:Y:S01]  /*139a0*/  IADD3 R6, P4, R23, UR4, RZ ;  /* 0x0000000417067c10 */ /* 0x000fe2000ff9e0ff */
[----:B------:R-:W-:Y:S03]  /*139b0*/  STL [R1], R13 ;  /* 0x0000000d01007387 */ /* 0x000fe60000100800 */
[----:B------:R-:W-:Y:S02]  /*139c0*/  IADD3.X R7, R13, UR5, RZ, P4, !PT ;  /* 0x000000050d077c10 */ /* 0x000fe4000a7fe4ff */
[----:B-1----:R-:W-:Y:S02]  /*139d0*/  IADD3 R4, P4, R23, UR6, RZ ;  /* 0x0000000617047c10 */ /* 0x002fe4000ff9e0ff */
[----:B------:R-:W-:Y:S02]  /*139e0*/  ISETP.NE.U32.AND P1, PT, RZ, UR4, PT ;  /* 0x00000004ff007c0c */ /* 0x000fe4000bf25070 */
[----:B------:R-:W-:Y:S01]  /*139f0*/  IADD3.X R5, R13, UR7, RZ, P4, !PT ;  /* 0x000000070d057c10 */ /* 0x000fe2000a7fe4ff */
[----:B------:R-:W-:Y:S01]  /*13a00*/  ULDC UR4, c[0x0][0x288] ;  /* 0x0000a20000047ab9 */ /* 0x000fe20000000800 */
[----:B------:R-:W-:-:S02]  /*13a10*/  ISETP.NE.U32.AND P2, PT, RZ, UR6, PT ;  /* 0x00000006ff007c0c */ /* 0x000fc4000bf45070 */
[----:B------:R-:W-:Y:S02]  /*13a20*/  @P3 IADD3 R10, P4, R23, UR8, RZ ;  /* 0x00000008170a3c10 */ /* 0x000fe4000ff9e0ff */
[----:B------:R-:W-:Y:S02]  /*13a30*/  ISETP.NE.AND.EX P1, PT, RZ, UR5, PT, P1 ;  /* 0x00000005ff007c0c */ /* 0x000fe4000bf25310 */
[----:B------:R-:W-:Y:S02]  /*13a40*/  ISETP.NE.AND.EX P2, PT, RZ, UR7, PT, P2 ;  /* 0x00000007ff007c0c */ /* 0x000fe4000bf45320 */
[----:B------:R-:W-:Y:S01]  /*13a50*/  @P3 IADD3.X R11, R13, UR9, RZ, P4, !PT ;  /* 0x000000090d0b3c10 */ /* 0x000fe2000a7fe4ff */
[----:B0-----:R-:W-:Y:S01]  /*13a60*/  IMAD.MOV.U32 R0, RZ, RZ, RZ ;  /* 0x000000ffff007224 */ /* 0x001fe200078e00ff */
[----:B------:R-:W-:-:S07]  /*13a70*/  MOV R12, RZ ;  /* 0x000000ff000c7202 */ /* 0x000fce0000000f00 */
[----:B------:R-:W5:Y:S04]  /*13a80*/  @P1 LDG.E R12, desc[UR42][R6.64] ;  /* 0x0000002a060c1981 */ /* 0x000f68000c1e1900 */
[----:B------:R-:W5:Y:S04]  /*13a90*/  @P2 LDG.E R0, desc[UR42][R4.64] ;  /* 0x0000002a04002981 */ /* 0x000f68000c1e1900 */
[----:B--2---:R0:W-:Y:S02]  /*13aa0*/  STL [R1+0x1c], R9 ;  /* 0x00001c0901007387 */ /* 0x0041e40000100800 */
[----:B0-----:R-:W-:Y:S01]  /*13ab0*/  IMAD.U32 R9, RZ, RZ, UR4 ;  /* 0x00000004ff097e24 */ /* 0x001fe2000f8e00ff */
[----:B------:R-:W-:-:S05]  /*13ac0*/  ULDC.64 UR4, c[0x0][0x418] ;  /* 0x0001060000047ab9 */ /* 0x000fca0000000a00 */
[----:B------:R0:W2:Y:S01]  /*13ad0*/  @P3 LDG.E R9, desc[UR42][R10.64] ;  /* 0x0000002a0a093981 */ /* 0x0000a2000c1e1900 */
[----:B------:R-:W-:-:S03]  /*13ae0*/  UISETP.NE.U32.AND UP0, UPT, UR4, URZ, UPT ;  /* 0x0000003f0400728c */ /* 0x000fc6000bf05070 */
[----:B------:R-:W-:Y:S01]  /*13af0*/  ULDC UR4, c[0x0][0x424] ;  /* 0x0001090000047ab9 */ /* 0x000fe20000000800 */
[----:B------:R-:W-:-:S03]  /*13b00*/  UISETP.NE.AND.EX UP0, UPT, UR5, URZ, UPT, UP0 ;  /* 0x0000003f0500728c */ /* 0x000fc6000bf05300 */
[----:B------:R-:W-:Y:S01]  /*13b10*/  ULDC UR5, c[0x0][0x2f0] ;  /* 0x0000bc0000057ab9 */ /* 0x000fe20000000800 */
[----:B------:R-:W-:-:S04]  /*13b20*/  USEL UR4, UR4, 0x1, UP0 ;  /* 0x0000000104047887 */ /* 0x000fc80008000000 */
[----:B------:R-:W-:-:S03]  /*13b30*/  UIMAD UR4, UR4, UR5, URZ ;  /* 0x00000005040472a4 */ /* 0x000fc6000f8e023f */
[----:B------:R-:W-:-:S03]  /*13b40*/  ULDC UR5, c[0x0][0x348] ;  /* 0x0000d20000057ab9 */ /* 0x000fc60000000800 */
[----:B0-----:R-:W-:Y:S01]  /*13b50*/  IMAD.U32 R10, RZ, RZ, UR4 ;  /* 0x00000004ff0a7e24 */ /* 0x001fe2000f8e00ff */
[----:B--2---:R0:W-:Y:S02]  /*13b60*/  STL [R1+0x38], R9 ;  /* 0x0000380901007387 */ /* 0x0041e40000100800 */
[----:B0-----:R-:W-:Y:S01]  /*13b70*/  IMAD.U32 R9, RZ, RZ, UR5 ;  /* 0x00000005ff097e24 */ /* 0x001fe2000f8e00ff */
[----:B------:R-:W-:Y:S06]  /*13b80*/  @P3 BRA `(.L_x_441) ;  /* 0x0000000000143947 */ /* 0x000fec0003800000 */
[----:B------:R-:W-:Y:S05]  /*13b90*/  @!P0 BRA `(.L_x_441) ;  /* 0x0000000000108947 */ /* 0x000fea0003800000 */
[----:B------:R-:W2:Y:S04]  /*13ba0*/  LDG.E R11, desc[UR42][R2.64] ;  /* 0x0000002a020b7981 */ /* 0x000ea8000c1e1900 */
[----:B------:R-:W2:Y:S02]  /*13bb0*/  LDG.E R2, desc[UR42][R2.64+0x4] ;  /* 0x0000042a02027981 */ /* 0x000ea4000c1e1900 */
[----:B--2---:R-:W-:-:S05]  /*13bc0*/  IMAD.IADD R2, R2, 0x1, -R11 ;  /* 0x0000000102027824 */ /* 0x004fca00078e0a0b */
[----:B------:R0:W-:Y:S02]  /*13bd0*/  STL [R1+0x38], R2 ;  /* 0x0000380201007387 */ /* 0x0001e40000100800 */
.L_x_441:
[----:B0----5:R-:W-:Y:S01]  /*13be0*/  IMAD.IADD R2, R12, 0x1, R8 ;  /* 0x000000010c027824 */ /* 0x021fe200078e0208 */
[----:B------:R-:W-:Y:S01]  /*13bf0*/  ULDC.64 UR4, c[0x0][0xa20] ;  /* 0x0002880000047ab9 */ /* 0x000fe20000000a00 */
[----:B------:R-:W-:Y:S01]  /*13c00*/  IMAD.MOV.U32 R28, RZ, RZ, R14 ;  /* 0x000000ffff1c7224 */ /* 0x000fe200078e000e */
[----:B------:R-:W-:Y:S02]  /*13c10*/  ISETP.NE.U32.AND P0, PT, RZ, UR4, PT ;  /* 0x00000004ff007c0c */ /* 0x000fe4000bf05070 */
[----:B------:R0:W-:Y:S02]  /*13c20*/  STL [R1+0x4], R2 ;  /* 0x0000040201007387 */ /* 0x0001e40000100800 */
[----:B------:R-:W-:-:S13]  /*13c30*/  ISETP.NE.AND.EX P0, PT, RZ, UR5, PT, P0 ;  /* 0x00000005ff007c0c */ /* 0x000fda000bf05300 */
[----:B0-----:R-:W-:Y:S05]  /*13c40*/  @!P0 BRA `(.L_x_442) ;  /* 0x0000000000108947 */ /* 0x001fea0003800000 */
[----:B------:R-:W-:-:S04]  /*13c50*/  IADD3 R10, P0, R23, UR4, RZ ;  /* 0x00000004170a7c10 */ /* 0x000fc8000ff1e0ff */
[----:B------:R-:W-:-:S05]  /*13c60*/  IADD3.X R11, R13, UR5, RZ, P0, !PT ;  /* 0x000000050d0b7c10 */ /* 0x000fca00087fe4ff */
[----:B------:R0:W5:Y:S01]  /*13c70*/  LDG.E R10, desc[UR42][R10.64] ;  /* 0x0000002a0a0a7981 */ /* 0x000162000c1e1900 */
[----:B------:R-:W-:Y:S05]  /*13c80*/  BRA `(.L_x_443) ;  /* 0x0000000000107947 */ /* 0x000fea0003800000 */
.L_x_442:
[----:B------:R-:W-:Y:S05]  /*13c90*/  @!P1 BRA `(.L_x_443) ;  /* 0x00000000000c9947 */ /* 0x000fea0003800000 */
[----:B------:R-:W2:Y:S04]  /*13ca0*/  LDG.E R10, desc[UR42][R6.64] ;  /* 0x0000002a060a7981 */ /* 0x000ea8000c1e1900 */
[----:B------:R-:W2:Y:S02]  /*13cb0*/  LDG.E R6, desc[UR42][R6.64+0x4] ;  /* 0x0000042a06067981 */ /* 0x000ea4000c1e1900 */
[----:B--2---:R-:W-:-:S07]  /*13cc0*/  IMAD.IADD R10, R6, 0x1, -R10 ;  /* 0x00000001060a7824 */ /* 0x004fce00078e0a0a */
.L_x_443:
[----:B------:R-:W2:Y:S01]  /*13cd0*/  @P2 LDG.E R2, desc[UR42][R4.64] ;  /* 0x0000002a04022981 */ /* 0x000ea2000c1e1900 */
[----:B-----5:R-:W-:-:S03]  /*13ce0*/  IMAD.IADD R10, R10, 0x1, -R8 ;  /* 0x000000010a0a7824 */ /* 0x020fc600078e0a08 */
[----:B------:R-:W2:Y:S01]  /*13cf0*/  @P2 LDG.E R4, desc[UR42][R4.64+0x4] ;  /* 0x0000042a04042981 */ /* 0x000ea2000c1e1900 */
[----:B------:R-:W-:Y:S01]  /*13d00*/  BSSY B0, `(.L_x_444) ;  /* 0x0000156000007945 */ /* 0x000fe20003800000 */
[----:B--2---:R-:W-:-:S05]  /*13d10*/  @P2 IMAD.IADD R9, R4, 0x1, -R2 ;  /* 0x0000000104092824 */ /* 0x004fca00078e0a02 */
[----:B------:R-:W-:-:S05]  /*13d20*/  IADD3 R3, R10, R9, RZ ;  /* 0x000000090a037210 */ /* 0x000fca0007ffe0ff */
[----:B------:R-:W-:Y:S01]  /*13d30*/  VIADD R2, R3, 0x7f ;  /* 0x0000007f03027836 */ /* 0x000fe20000000000 */
[----:B------:R1:W-:Y:S04]  /*13d40*/  STL [R1+0x30], R3 ;  /* 0x0000300301007387 */ /* 0x0003e80000100800 */
[----:B-1----:R-:W-:-:S04]  /*13d50*/  SHF.R.S32.HI R3, RZ, 0x1f, R2 ;  /* 0x0000001fff037819 */ /* 0x002fc80000011402 */
[----:B------:R-:W-:Y:S01]  /*13d60*/  LEA.HI R4, R3, R2, RZ, 0x7 ;  /* 0x0000000203047211 */ /* 0x000fe200078f38ff */
[----:B------:R-:W-:-:S03]  /*13d70*/  IMAD.MOV R3, RZ, RZ, -R10 ;  /* 0x000000ffff037224 */ /* 0x000fc600078e0a0a */
[----:B------:R-:W-:Y:S02]  /*13d80*/  LOP3.LUT R2, R4, 0xffffff80, RZ, 0xc0, !PT ;  /* 0xffffff8004027812 */ /* 0x000fe400078ec0ff */
[----:B------:R-:W-:Y:S02]  /*13d90*/  VIMNMX R3, RZ, R3, !PT ;  /* 0x00000003ff037248 */ /* 0x000fe40007fe0100 */
[----:B------:R-:W-:-:S04]  /*13da0*/  VIADDMNMX R2, R2, -R10, R9, PT ;  /* 0x8000000a02027246 */ /* 0x000fc80003800109 */
[----:B------:R-:W-:Y:S01]  /*13db0*/  ISETP.GT.AND P0, PT, R2, R3, PT ;  /* 0x000000030200720c */ /* 0x000fe20003f04270 */
[----:B------:R1:W-:Y:S01]  /*13dc0*/  STL [R1+0x34], R4 ;  /* 0x0000340401007387 */ /* 0x0003e20000100800 */
[----:B------:R-:W-:-:S11]  /*13dd0*/  SHF.R.U32.HI R3, RZ, 0x7, R3 ;  /* 0x00000007ff037819 */ /* 0x000fd60000011603 */
[----:B------:R-:W-:-:S05]  /*13de0*/  @P0 VIADD R2, R2, 0x7f ;  /* 0x0000007f02020836 */ /* 0x000fca0000000000 */
[----:B-1----:R-:W-:-:S04]  /*13df0*/  @P0 SHF.R.S32.HI R4, RZ, 0x1f, R2 ;  /* 0x0000001fff040819 */ /* 0x002fc80000011402 */
[----:B------:R-:W-:Y:S01]  /*13e00*/  @P0 LEA.HI R2, R4, R2, RZ, 0x7 ;  /* 0x0000000204020211 */ /* 0x000fe200078f38ff */
[----:B------:R-:W-:-:S03]  /*13e10*/  IMAD.MOV.U32 R4, RZ, RZ, R3 ;  /* 0x000000ffff047224 */ /* 0x000fc600078e0003 */
[----:B------:R-:W-:-:S04]  /*13e20*/  @P0 SHF.R.S32.HI R4, RZ, 0x7, R2 ;  /* 0x00000007ff040819 */ /* 0x000fc80000011402 */
[----:B------:R-:W-:Y:S02]  /*13e30*/  ISETP.GT.AND P1, PT, R4, R3, PT ;  /* 0x000000030400720c */ /* 0x000fe40003f24270 */
[----:B------:R-:W-:-:S11]  /*13e40*/  PLOP3.LUT P0, PT, PT, PT, PT, 0x80, 0x0 ;  /* 0x000000000000781c */ /* 0x000fd60003f0f070 */
[----:B------:R-:W-:Y:S05]  /*13e50*/  @!P1 BRA `(.L_x_445) ;  /* 0x0000001400009947 */ /* 0x000fea0003800000 */
[----:B------:R-:W-:Y:S01]  /*13e60*/  UMOV UR4, 0xffffffff ;  /* 0xffffffff00047882 */ /* 0x000fe20000000000 */
[----:B------:R-:W-:Y:S02]  /*13e70*/  SEL R2, R28, RZ, !P2 ;  /* 0x000000ff1c027207 */ /* 0x000fe40005000000 */
[----:B------:R-:W-:Y:S05]  /*13e80*/  BRA.DIV UR4, `(.L_x_446) ;  /* 0x0000005a04587947 */ /* 0x000fea000b800000 */
[----:B------:R-:W1:Y:S02]  /*13e90*/  S2R R5, SR_TID.X ;  /* 0x0000000000057919 */ /* 0x000e640000002100 */
[----:B-1----:R-:W-:-:S04]  /*13ea0*/  SHF.R.U32.HI R5, RZ, 0x5, R5 ;  /* 0x00000005ff057819 */ /* 0x002fc80000011605 */
[----:B------:R-:W-:-:S05]  /*13eb0*/  LOP3.LUT R5, R5, 0x3, RZ, 0xc0, !PT ;  /* 0x0000000305057812 */ /* 0x000fca00078ec0ff */
[----:B------:R1:W2:Y:S02]  /*13ec0*/  SHFL.IDX PT, R14, R5, RZ, 0x1f ;  /* 0x00001fff050e7589 */ /* 0x0002a400000e0000 */
.L_x_591:
[----:B--2---:R-:W-:Y:S02]  /*13ed0*/  ISETP.NE.AND P0, PT, R14, RZ, PT ;  /* 0x000000ff0e00720c */ /* 0x004fe40003f05270 */
[----:B------:R-:W-:-:S11]  /*13ee0*/  PLOP3.LUT P6, PT, PT, PT, PT, 0x8, 0x0 ;  /* 0x000000000000781c */ /* 0x000fd60003fce170 */
[----:B------:R-:W-:Y:S05]  /*13ef0*/  @P0 BRA `(.L_x_447) ;  /* 0x00000000000c0947 */ /* 0x000fea0003800000 */
[----:B------:R-:W-:-:S03]  /*13f00*/  UMOV UR4, 0xffffffff ;  /* 0xffffffff00047882 */ /* 0x000fc60000000000 */
[----:B------:R-:W-:Y:S05]  /*13f10*/  BRA.DIV UR4, `(.L_x_448) ;  /* 0x0000005a04687947 */ /* 0x000fea000b800000 */
[----:B------:R-:W-:-:S13]  /*13f20*/  ELECT P6, URZ, PT ;  /* 0x00000000003f782f */ /* 0x000fda00038c0000 */
.L_x_447:
[----:B-1----:R-:W2:Y:S01]  /*13f30*/  LDL R5, [R1+0x3c] ;  /* 0x00003c0001057983 */ /* 0x002ea20000100800 */
[----:B------:R-:W-:Y:S01]  /*13f40*/  BSSY B1, `(.L_x_449) ;  /* 0x0000008000017945 */ /* 0x000fe20003800000 */
[----:B--2---:R-:W-:-:S05]  /*13f50*/  VIADD R5, R5, 0x1 ;  /* 0x0000000105057836 */ /* 0x004fca0000000000 */
[----:B------:R-:W-:-:S04]  /*13f60*/  LEA.HI R6, R5, R5, RZ, 0x1 ;  /* 0x0000000505067211 */ /* 0x000fc800078f08ff */
[----:B------:R-:W-:-:S05]  /*13f70*/  LOP3.LUT R6, R6, 0xfffffffe, RZ, 0xc0, !PT ;  /* 0xfffffffe06067812 */ /* 0x000fca00078ec0ff */
[----:B------:R-:W-:-:S05]  /*13f80*/  IMAD.IADD R5, R5, 0x1, -R6 ;  /* 0x0000000105057824 */ /* 0x000fca00078e0a06 */
[----:B------:R-:W-:-:S04]  /*13f90*/  SHF.L.U32 R5, R5, 0x1f, RZ ;  /* 0x0000001f05057819 */ /* 0x000fc800000006ff */
[----:B------:R-:W1:Y:S02]  /*13fa0*/  SYNCS.PHASECHK.TRANS64.TRYWAIT P0, [R22+URZ+0x19c20], R5 ;  /* 0x019c2005160075a7 */ /* 0x000e64000800017f */
[----:B-1----:R-:W-:Y:S05]  /*13fb0*/  @!P0 BRA `(.L_x_450) ;  /* 0x0000005800608947 */ /* 0x002fea0003800000 */
.L_x_594:
[----:B------:R-:W-:Y:S05]  /*13fc0*/  BSYNC B1 ;  /* 0x0000000000017941 */ /* 0x000fea0003800000 */
.L_x_449:
[----:B------:R-:W-:Y:S04]  /*13fd0*/  BSSY B1, `(.L_x_451) ;  /* 0x000008b000017945 */ /* 0x000fe80003800000 */
[----:B------:R-:W-:Y:S05]  /*13fe0*/  @!P6 BRA `(.L_x_452) ;  /* 0x000000080024e947 */ /* 0x000fea0003800000 */
[----:B------:R-:W-:Y:S01]  /*13ff0*/  IMAD R8, R25, 0x8, R22 ;  /* 0x0000000819087824 */ /* 0x000fe200078e0216 */
[----:B------:R-:W-:Y:S01]  /*14000*/  SHF.L.U32 R10, R27, 0x1f, RZ ;  /* 0x0000001f1b0a7819 */ /* 0x000fe200000006ff */
[----:B------:R-:W2:Y:S01]  /*14010*/  S2R R6, SR_TID.X ;  /* 0x0000000000067919 */ /* 0x000ea20000002100 */
[----:B------:R-:W-:Y:S02]  /*14020*/  BSSY B2, `(.L_x_453) ;  /* 0x0000005000027945 */ /* 0x000fe40003800000 */
[----:B------:R-:W3:Y:S01]  /*14030*/  SYNCS.PHASECHK.TRANS64.TRYWAIT P0, [R8+URZ+0x19ca0], R10 ;  /* 0x019ca00a080075a7 */ /* 0x000ee2000800017f */
[----:B--2---:R-:W-:-:S04]  /*14040*/  LOP3.LUT R6, R6, 0x7f, RZ, 0xc0, !PT ;  /* 0x0000007f06067812 */ /* 0x004fc800078ec0ff */
[----:B------:R-:W-:Y:S01]  /*14050*/  ISETP.NE.AND P1, PT, R6, RZ, PT ;  /* 0x000000ff0600720c */ /* 0x000fe20003f25270 */
[----:B---3--:R-:W-:-:S12]  /*14060*/  @!P0 BRA `(.L_x_454) ;  /* 0x0000005800488947 */ /* 0x008fd80003800000 */
.L_x_595:
[----:B------:R-:W-:Y:S05]  /*14070*/  BSYNC B2 ;  /* 0x0000000000027941 */ /* 0x000fea0003800000 */
.L_x_453:
[----:B------:R-:W-:Y:S04]  /*14080*/  BSSY B2, `(.L_x_455) ;  /* 0x0000009000027945 */ /* 0x000fe80003800000 */
[----:B------:R-:W-:Y:S05]  /*14090*/  @P1 BRA `(.L_x_456) ;  /* 0x00000000001c1947 */ /* 0x000fea0003800000 */
[----:B-1----:R-:W1:Y:S02]  /*140a0*/  S2R R5, SR_TID.X ;  /* 0x0000000000057919 */ /* 0x002e640000002100 */
[----:B-1----:R-:W-:Y:S01]  /*140b0*/  LOP3.LUT R6, R5, 0x1f, RZ, 0xc0, !PT ;  /* 0x0000001f05067812 */ /* 0x002fe200078ec0ff */
[----:B------:R-:W-:-:S03]  /*140c0*/  IMAD.MOV.U32 R5, RZ, RZ, 0x3000 ;  /* 0x00003000ff057424 */ /* 0x000fc600078e00ff */
[----:B------:R-:W-:Y:S01]  /*140d0*/  ISETP.NE.AND P0, PT, R6, RZ, PT ;  /* 0x000000ff0600720c */ /* 0x000fe20003f05270 */
[----:B------:R3:W-:-:S12]  /*140e0*/  SYNCS.ARRIVE.TRANS64 RZ, [R8+URZ+0x19c90], R5 ;  /* 0x019c900508ff79a7 */ /* 0x0007d8000800003f */
[----:B---3--:R-:W-:Y:S05]  /*140f0*/  @!P0 BRA `(.L_x_456) ;  /* 0x0000000000048947 */ /* 0x008fea0003800000 */
[----:B------:R-:W-:Y:S01]  /*14100*/  BPT.TRAP 0x1 ;  /* 0x000000040000795c */ /* 0x000fe20000300000 */
.L_x_456:
[----:B------:R-:W-:Y:S05]  /*14110*/  BSYNC B2 ;  /* 0x0000000000027941 */ /* 0x000fea0003800000 */
.L_x_455:
[----:B------:R-:W-:Y:S01]  /*14120*/  IMAD.MOV.U32 R14, RZ, RZ, RZ ;  /* 0x000000ffff0e7224 */ /* 0x000fe200078e00ff */
[----:B------:R-:W-:Y:S01]  /*14130*/  UIADD3 UR4, UP0, UR40, 0x570, URZ ;  /* 0x0000057028047890 */ /* 0x000fe2000ff1e03f */
[----:B------:R-:W-:Y:S01]  /*14140*/  IMAD R6, R4, 0x80, R0 ;  /* 0x0000008004067824 */ /* 0x000fe200078e0200 */
[----:B------:R-:W-:Y:S01]  /*14150*/  PLOP3.LUT P0, PT, PT, PT, PT, 0x80, 0x0 ;  /* 0x000000000000781c */ /* 0x000fe20003f0f070 */
[----:B------:R-:W-:Y:S01]  /*14160*/  IMAD R7, R25, 0x3000, R22 ;  /* 0x0000300019077824 */ /* 0x000fe200078e0216 */
[----:B------:R-:W-:Y:S01]  /*14170*/  R2UR UR10, R14 ;  /* 0x000000000e0a72ca */ /* 0x000fe200000e0000 */
[----:B-1----:R-:W-:Y:S01]  /*14180*/  VIADD R5, R8, 0x19c90 ;  /* 0x00019c9008057836 */ /* 0x002fe20000000000 */
[----:B------:R-:W-:Y:S01]  /*14190*/  IADD3 R6, R6, -0x80, RZ ;  /* 0xffffff8006067810 */ /* 0x000fe20007ffe0ff */
[----:B------:R-:W-:Y:S01]  /*141a0*/  VIADD R9, R7, 0x13800 ;  /* 0x0001380007097836 */ /* 0x000fe20000000000 */
[----:B------:R-:W-:Y:S01]  /*141b0*/  UIADD3.X UR5, URZ, UR41, URZ, UP0, !UPT ;  /* 0x000000293f057290 */ /* 0x000fe200087fe43f */
[----:B------:R-:W-:Y:S01]  /*141c0*/  UMOV UR6, 0x0 ;  /* 0x0000000000067882 */ /* 0x000fe20000000000 */
[----:B------:R-:W-:-:S10]  /*141d0*/  UMOV UR7, 0x12f00000 ;  /* 0x12f0000000077882 */ /* 0x000fd40000000000 */
.L_x_457:
[----:B------:R-:W-:-:S13]  /*141e0*/  @P0 ELECT P2, URZ, PT ;  /* 0x00000000003f082f */ /* 0x000fda0003840000 */
[----:B------:R-:W-:Y:S02]  /*141f0*/  @P2 R2UR UR13, R2 ;  /* 0x00000000020d22ca */ /* 0x000fe400000e0000 */
[----:B------:R-:W-:Y:S02]  /*14200*/  @P2 R2UR UR12, R18 ;  /* 0x00000000120c22ca */ /* 0x000fe400000e0000 */
[----:B------:R-:W-:Y:S02]  /*14210*/  @P2 R2UR UR11, R6 ;  /* 0x00000000060b22ca */ /* 0x000fe400000e0000 */
[----:B------:R-:W-:Y:S02]  /*14220*/  @P2 R2UR UR9, R5 ;  /* 0x00000000050922ca */ /* 0x000fe400000e0000 */
[----:B------:R-:W-:Y:S02]  /*14230*/  @P2 R2UR UR8, R9 ;  /* 0x00000000090822ca */ /* 0x000fe400000e0000 */
[----:B------:R-:W-:-:S02]  /*14240*/  @P2 PLOP3.LUT P0, PT, P2, PT, PT, 0x8, 0x0 ;  /* 0x000000000000281c */ /* 0x000fc4000170e170 */
[----:B------:R-:W-:-:S09]  /*14250*/  PLOP3.LUT P2, PT, PT, PT, PT, 0x8, 0x0 ;  /* 0x000000000000781c */ /* 0x000fd20003f4e170 */
[----:B------:R1:W-:Y:S02]  /*14260*/  UTMALDG.4D [UR8], [UR4], desc[UR6] ;  /* 0x00000608040075b4 */ /* 0x0003e40008019000 */
[----:B-1----:R-:W-:Y:S05]  /*14270*/  @P0 BRA.U.ANY `(.L_x_457) ;  /* 0xfffffffd00d80947 */ /* 0x002fea000393ffff */
[----:B------:R-:W-:Y:S01]  /*14280*/  IMAD.MOV.U32 R13, RZ, RZ, 0x20 ;  /* 0x00000020ff0d7424 */ /* 0x000fe200078e00ff */
[----:B------:R-:W-:Y:S01]  /*14290*/  PLOP3.LUT P0, PT, PT, PT, PT, 0x80, 0x0 ;  /* 0x000000000000781c */ /* 0x000fe20003f0f070 */
[----:B------:R-:W-:Y:S01]  /*142a0*/  VIADD R9, R7, 0x14800 ;  /* 0x0001480007097836 */ /* 0x000fe20000000000 */
[----:B------:R-:W-:Y:S01]  /*142b0*/  UMOV UR6, 0x0 ;  /* 0x0000000000067882 */ /* 0x000fe20000000000 */
[----:B------:R-:W-:Y:S01]  /*142c0*/  UMOV UR7, 0x12f00000 ;  /* 0x12f0000000077882 */ /* 0x000fe20000000000 */
[----:B------:R-:W-:-:S15]  /*142d0*/  R2UR UR10, R13 ;  /* 0x000000000d0a72ca */ /* 0x000fde00000e0000 */
.L_x_458:
        /* <DEDUP_REMOVED lines=16> */
.L_x_459:
        /* <DEDUP_REMOVED lines=10> */
[----:B------:R-:W1:Y:S01]  /*14480*/  SYNCS.PHASECHK.TRANS64.TRYWAIT P0, [R8+URZ+0x19cc0], R10 ;  /* 0x019cc00a080075a7 */ /* 0x000e62000800017f */
[----:B------:R-:W-:Y:S04]  /*14490*/  BSSY B2, `(.L_x_460) ;  /* 0x0000002000027945 */ /* 0x000fe80003800000 */
[----:B-1----:R-:W-:Y:S05]  /*144a0*/  @!P0 BRA `(.L_x_461) ;  /* 0x00000054004c8947 */ /* 0x002fea0003800000 */
.L_x_596:
[----:B------:R-:W-:Y:S05]  /*144b0*/  BSYNC B2 ;  /* 0x0000000000027941 */ /* 0x000fea0003800000 */
.L_x_460:
[----:B------:R-:W-:Y:S01]  /*144c0*/  BSSY B2, `(.L_x_462) ;  /* 0x000000b000027945 */ /* 0x000fe20003800000 */
[----:B-12---:R-:W-:Y:S02]  /*144d0*/  IMAD.MOV.U32 R10, RZ, RZ, 0x0 ;  /* 0x00000000ff0a7424 */ /* 0x006fe400078e00ff */
[----:B0-----:R-:W-:Y:S01]  /*144e0*/  IMAD.MOV.U32 R11, RZ, RZ, 0x12f00000 ;  /* 0x12f00000ff0b7424 */ /* 0x001fe200078e00ff */
        /* <DEDUP_REMOVED lines=8> */
.L_x_463:
[----:B------:R-:W-:Y:S05]  /*14570*/  BSYNC B2 ;  /* 0x0000000000027941 */ /* 0x000fea0003800000 */
.L_x_462:
[----:B------:R-:W-:Y:S01]  /*14580*/  R2UR UR10, R14 ;  /* 0x000000000e0a72ca */ /* 0x000fe200000e0000 */
[----:B------:R-:W-:Y:S01]  /*14590*/  UIADD3 UR4, UP0, UR40, 0x670, URZ ;  /* 0x0000067028047890 */ /* 0x000fe2000ff1e03f */
[----:B------:R-:W-:Y:S01]  /*145a0*/  R2UR UR6, R10 ;  /* 0x000000000a0672ca */ /* 0x000fe200000e0000 */
[----:B------:R-:W-:Y:S01]  /*145b0*/  VIADD R8, R8, 0x19cb0 ;  /* 0x00019cb008087836 */ /* 0x000fe20000000000 */
[----:B------:R-:W-:Y:S01]  /*145c0*/  R2UR UR7, R11 ;  /* 0x000000000b0772ca */ /* 0x000fe200000e0000 */
[----:B------:R-:W-:Y:S01]  /*145d0*/  UIADD3.X UR5, URZ, UR41, URZ, UP0, !UPT ;  /* 0x000000293f057290 */ /* 0x000fe200087fe43f */
[----:B------:R-:W-:Y:S02]  /*145e0*/  PLOP3.LUT P0, PT, PT, PT, PT, 0x80, 0x0 ;  /* 0x000000000000781c */ /* 0x000fe40003f0f070 */
[----:B------:R-:W-:-:S11]  /*145f0*/  IADD3 R5, R7, 0x9000, RZ ;  /* 0x0000900007057810 */ /* 0x000fd60007ffe0ff */
.L_x_464:
        /* <DEDUP_REMOVED lines=15> */
.L_x_465:
        /* <DEDUP_REMOVED lines=15> */
.L_x_466:
        /* <DEDUP_REMOVED lines=9> */
[----:B--2---:R-:W-:Y:S05]  /*14870*/  @P0 BRA.U.ANY `(.L_x_466) ;  /* 0xfffffffd00d80947 */ /* 0x004fea000393ffff */
.L_x_452:
[----:B------:R-:W-:Y:S05]  /*14880*/  BSYNC B1 ;  /* 0x0000000000017941 */ /* 0x000fea0003800000 */
.L_x_451:
[----:B------:R-:W-:Y:S01]  /*14890*/  VIADD R9, R4, 0xfffffffe ;  /* 0xfffffffe04097836 */ /* 0x000fe20000000000 */
[----:B------:R-:W-:Y:S01]  /*148a0*/  PLOP3.LUT P0, PT, PT, PT, PT, 0x8, 0x0 ;  /* 0x000000000000781c */ /* 0x000fe20003f0e170 */
[----:B------:R-:W-:-:S03]  /*148b0*/  VIADD R25, R25, 0x1 ;  /* 0x0000000119197836 */ /* 0x000fc60000000000 */
[----:B------:R-:W-:Y:S02]  /*148c0*/  ISETP.GE.AND P2, PT, R9, R3, PT ;  /* 0x000000030900720c */ /* 0x000fe40003f46270 */
[----:B------:R-:W-:-:S04]  /*148d0*/  ISETP.NE.AND P1, PT, R25, 0x2, PT ;  /* 0x000000021900780c */ /* 0x000fc80003f25270 */
[----:B------:R-:W-:Y:S02]  /*148e0*/  SEL R4, RZ, 0x1, P1 ;  /* 0x00000001ff047807 */ /* 0x000fe40000800000 */
[----:B------:R-:W-:Y:S02]  /*148f0*/  SEL R25, R25, RZ, P1 ;  /* 0x000000ff19197207 */ /* 0x000fe40000800000 */
[----:B------:R-:W-:-:S03]  /*14900*/  LOP3.LUT R27, R27, R4, RZ, 0x3c, !PT ;  /* 0x000000041b1b7212 */ /* 0x000fc600078e3cff */
[----:B------:R-:W-:Y:S05]  /*14910*/  @!P2 BRA `(.L_x_445) ;  /* 0x000000080050a947 */ /* 0x000fea0003800000 */
.L_x_483:
[----:B------:R-:W-:Y:S05]  /*14920*/  YIELD ;  /* 0x0000000000007946 */ /* 0x000fea0003800000 */
        /* <DEDUP_REMOVED lines=10> */
.L_x_597:
[----:B------:R-:W-:Y:S05]  /*149d0*/  BSYNC B2 ;  /* 0x0000000000027941 */ /* 0x000fea0003800000 */
.L_x_469:
[----:B------:R-:W-:Y:S04]  /*149e0*/  BSSY B2, `(.L_x_471) ;  /* 0x0000009000027945 */ /* 0x000fe80003800000 */
[----:B------:R-:W-:Y:S05]  /*149f0*/  @P2 BRA `(.L_x_472) ;  /* 0x00000000001c2947 */ /* 0x000fea0003800000 */
[----:B------:R-:W1:Y:S02]  /*14a00*/  S2R R4, SR_TID.X ;  /* 0x0000000000047919 */ /* 0x000e640000002100 */
[----:B-1----:R-:W-:Y:S01]  /*14a10*/  LOP3.LUT R5, R4, 0x1f, RZ, 0xc0, !PT ;  /* 0x0000001f04057812 */ /* 0x002fe200078ec0ff */
[----:B------:R-:W-:-:S03]  /*14a20*/  IMAD.MOV.U32 R4, RZ, RZ, 0x3000 ;  /* 0x00003000ff047424 */ /* 0x000fc600078e00ff */
[----:B------:R-:W-:Y:S01]  /*14a30*/  ISETP.NE.AND P1, PT, R5, RZ, PT ;  /* 0x000000ff0500720c */ /* 0x000fe20003f25270 */
[----:B------:R3:W-:-:S12]  /*14a40*/  SYNCS.ARRIVE.TRANS64 RZ, [R8+URZ+0x19c90], R4 ;  /* 0x019c900408ff79a7 */ /* 0x0007d8000800003f */
[----:B---3--:R-:W-:Y:S05]  /*14a50*/  @!P1 BRA `(.L_x_472) ;  /* 0x0000000000049947 */ /* 0x008fea0003800000 */
[----:B------:R-:W-:Y:S01]  /*14a60*/  BPT.TRAP 0x1 ;  /* 0x000000040000795c */ /* 0x000fe20000300000 */
.L_x_472:
[----:B------:R-:W-:Y:S05]  /*14a70*/  BSYNC B2 ;  /* 0x0000000000027941 */ /* 0x000fea0003800000 */
.L_x_471:
[----:B------:R-:W-:Y:S01]  /*14a80*/  IMAD.MOV.U32 R12, RZ, RZ, RZ ;  /* 0x000000ffff0c7224 */ /* 0x000fe200078e00ff */
[----:B------:R-:W-:Y:S01]  /*14a90*/  UIADD3 UR4, UP0, UR40, 0x570, URZ ;  /* 0x0000057028047890 */ /* 0x000fe2000ff1e03f */
[----:B------:R-:W-:Y:S01]  /*14aa0*/  IMAD R6, R25, 0x3000, R22 ;  /* 0x0000300019067824 */ /* 0x000fe200078e0216 */
[----:B------:R-:W-:Y:S01]  /*14ab0*/  PLOP3.LUT P1, PT, PT, PT, PT, 0x80, 0x0 ;  /* 0x000000000000781c */ /* 0x000fe20003f2f070 */
[----:B-1----:R-:W-:Y:S01]  /*14ac0*/  IMAD R5, R9, 0x80, R0 ;  /* 0x0000008009057824 */ /* 0x002fe200078e0200 */
[----:B------:R-:W-:Y:S01]  /*14ad0*/  R2UR UR10, R12 ;  /* 0x000000000c0a72ca */ /* 0x000fe200000e0000 */
[----:B------:R-:W-:Y:S01]  /*14ae0*/  VIADD R4, R8, 0x19c90 ;  /* 0x00019c9008047836 */ /* 0x000fe20000000000 */
[----:B------:R-:W-:Y:S01]  /*14af0*/  UIADD3.X UR5, URZ, UR41, URZ, UP0, !UPT ;  /* 0x000000293f057290 */ /* 0x000fe200087fe43f */
[----:B------:R-:W-:Y:S01]  /*14b00*/  VIADD R10, R6, 0x13800 ;  /* 0x00013800060a7836 */ /* 0x000fe20000000000 */
[----:B------:R-:W-:Y:S01]  /*14b10*/  UMOV UR6, 0x0 ;  /* 0x0000000000067882 */ /* 0x000fe20000000000 */
[----:B------:R-:W-:-:S10]  /*14b20*/  UMOV UR7, 0x12f00000 ;  /* 0x12f0000000077882 */ /* 0x000fd40000000000 */
.L_x_473:
        /* <DEDUP_REMOVED lines=10> */
[----:B------:R-:W-:Y:S01]  /*14bd0*/  MOV R14, 0x20 ;  /* 0x00000020000e7802 */ /* 0x000fe20000000f00 */
[----:B------:R-:W-:Y:S01]  /*14be0*/  VIADD R10, R6, 0x14800 ;  /* 0x00014800060a7836 */ /* 0x000fe20000000000 */
[----:B------:R-:W-:Y:S01]  /*14bf0*/  PLOP3.LUT P1, PT, PT, PT, PT, 0x80, 0x0 ;  /* 0x000000000000781c */ /* 0x000fe20003f2f070 */
[----:B------:R-:W-:Y:S01]  /*14c00*/  UMOV UR6, 0x0 ;  /* 0x0000000000067882 */ /* 0x000fe20000000000 */
[----:B------:R-:W-:Y:S01]  /*14c10*/  R2UR UR10, R14 ;  /* 0x000000000e0a72ca */ /* 0x000fe200000e0000 */
[----:B------:R-:W-:-:S14]  /*14c20*/  UMOV UR7, 0x12f00000 ;  /* 0x12f0000000077882 */ /* 0x000fdc0000000000 */
.L_x_474:
        /* <DEDUP_REMOVED lines=16> */
.L_x_475:
        /* <DEDUP_REMOVED lines=13> */
.L_x_598:
[----:B------:R-:W-:Y:S05]  /*14e00*/  BSYNC B2 ;  /* 0x0000000000027941 */ /* 0x000fea0003800000 */
.L_x_476:
[----:B------:R-:W-:Y:S01]  /*14e10*/  BSSY B2, `(.L_x_478) ;  /* 0x000000b000027945 */ /* 0x000fe20003800000 */
[----:B------:R-:W-:Y:S02]  /*14e20*/  IMAD.MOV.U32 R10, RZ, RZ, 0x0 ;  /* 0x00000000ff0a7424 */ /* 0x000fe400078e00ff */
        /* <DEDUP_REMOVED lines=9> */
.L_x_479:
[----:B------:R-:W-:Y:S05]  /*14ec0*/  BSYNC B2 ;  /* 0x0000000000027941 */ /* 0x000fea0003800000 */
.L_x_478:
[----:B------:R-:W-:Y:S01]  /*14ed0*/  R2UR UR10, R12 ;  /* 0x000000000c0a72ca */ /* 0x000fe200000e0000 */
[----:B------:R-:W-:Y:S01]  /*14ee0*/  UIADD3 UR4, UP0, UR40, 0x670, URZ ;  /* 0x0000067028047890 */ /* 0x000fe2000ff1e03f */
[----:B------:R-:W-:Y:S01]  /*14ef0*/  R2UR UR6, R10 ;  /* 0x000000000a0672ca */ /* 0x000fe200000e0000 */
[----:B-12---:R-:W-:Y:S01]  /*14f00*/  VIADD R8, R8, 0x19cb0 ;  /* 0x00019cb008087836 */ /* 0x006fe20000000000 */
[----:B------:R-:W-:Y:S01]  /*14f10*/  R2UR UR7, R11 ;  /* 0x000000000b0772ca */ /* 0x000fe200000e0000 */
[----:B------:R-:W-:Y:S01]  /*14f20*/  VIADD R4, R6, 0x9000 ;  /* 0x0000900006047836 */ /* 0x000fe20000000000 */
[----:B------:R-:W-:Y:S01]  /*14f30*/  PLOP3.LUT P1, PT, PT, PT, PT, 0x80, 0x0 ;  /* 0x000000000000781c */ /* 0x000fe20003f2f070 */
[----:B------:R-:W-:-:S12]  /*14f40*/  UIADD3.X UR5, URZ, UR41, URZ, UP0, !UPT ;  /* 0x000000293f057290 */ /* 0x000fd800087fe43f */
.L_x_480:
        /* <DEDUP_REMOVED lines=15> */
.L_x_481:
        /* <DEDUP_REMOVED lines=15> */
.L_x_482:
        /* <DEDUP_REMOVED lines=10> */
.L_x_468:
[----:B------:R-:W-:Y:S05]  /*151d0*/  BSYNC B1 ;  /* 0x0000000000017941 */ /* 0x000fea0003800000 */
.L_x_467:
[C---:B------:R-:W-:Y:S01]  /*151e0*/  ISETP.GT.AND P2, PT, R9.reuse, R3, PT ;  /* 0x000000030900720c */ /* 0x040fe20003f44270 */
[----:B------:R-:W-:Y:S01]  /*151f0*/  VIADD R9, R9, 0xffffffff ;  /* 0xffffffff09097836 */ /* 0x000fe20000000000 */
[----:B------:R-:W-:-:S04]  /*15200*/  IADD3 R25, R25, 0x1, RZ ;  /* 0x0000000119197810 */ /* 0x000fc80007ffe0ff */
[----:B------:R-:W-:-:S04]  /*15210*/  ISETP.NE.AND P1, PT, R25, 0x2, PT ;  /* 0x000000021900780c */ /* 0x000fc80003f25270 */
[----:B------:R-:W-:Y:S02]  /*15220*/  SEL R4, RZ, 0x1, P1 ;  /* 0x00000001ff047807 */ /* 0x000fe40000800000 */
[----:B------:R-:W-:Y:S02]  /*15230*/  SEL R25, R25, RZ, P1 ;  /* 0x000000ff19197207 */ /* 0x000fe40000800000 */
[----:B------:R-:W-:Y:S01]  /*15240*/  LOP3.LUT R27, R27, R4, RZ, 0x3c, !PT ;  /* 0x000000041b1b7212 */ /* 0x000fe200078e3cff */
[----:B------:R-:W-:Y:S06]  /*15250*/  @P2 BRA `(.L_x_483) ;  /* 0xfffffff400b02947 */ /* 0x000fec000383ffff */
.L_x_445:
[----:B------:R-:W-:Y:S05]  /*15260*/  BSYNC B0 ;  /* 0x0000000000007941 */ /* 0x000fea0003800000 */
.L_x_444:
[----:B------:R-:W2:Y:S01]  /*15270*/  LDL R4, [R1+0x30] ;  /* 0x0000300001047983 */ /* 0x000ea20000100800 */
[----:B------:R-:W-:Y:S05]  /*15280*/  @!P0 WARPSYNC.ALL ;  /* 0x0000000000008948 */ /* 0x000fea0003800000 */
[----:B------:R-:W-:Y:S01]  /*15290*/  @!P0 BAR.SYNC.DEFER_BLOCKING 0xc, 0x200 ;  /* 0x0308000000008b1d */ /* 0x000fe20000010000 */
[----:B--2---:R-:W-:-:S13]  /*152a0*/  ISETP.GT.AND P0, PT, R4, RZ, PT ;  /* 0x000000ff0400720c */ /* 0x004fda0003f04270 */
[----:B------:R-:W-:Y:S05]  /*152b0*/  @P0 BRA `(.L_x_484) ;  /* 0x0000000000440947 */ /* 0x000fea0003800000 */
[----:B------:R-:W2:Y:S02]  /*152c0*/  S2R R4, SR_TID.X ;  /* 0x0000000000047919 */ /* 0x000ea40000002100 */
[----:B--2---:R-:W-:-:S04]  /*152d0*/  LOP3.LUT R4, R4, 0x7f, RZ, 0xc0, !PT ;  /* 0x0000007f04047812 */ /* 0x004fc800078ec0ff */
[----:B------:R-:W-:-:S13]  /*152e0*/  ISETP.NE.AND P0, PT, R4, RZ, PT ;  /* 0x000000ff0400720c */ /* 0x000fda0003f05270 */
[----:B------:R-:W-:Y:S05]  /*152f0*/  @P0 BRA `(.L_x_485) ;  /* 0x0000003000140947 */ /* 0x000fea0003800000 */
[----:B-1----:R-:W1:Y:S01]  /*15300*/  S2R R5, SR_LANEID ;  /* 0x0000000000057919 */ /* 0x002e620000000000 */
[----:B------:R-:W-:Y:S01]  /*15310*/  VOTEU.ANY UR4, UPT, PT ;  /* 0x0000000000047886 */ /* 0x000fe200038e0100 */
[----:B------:R-:W2:Y:S01]  /*15320*/  LDC.64 R2, c[0x0][0xc60] ;  /* 0x00031800ff027b82 */ /* 0x000ea20000000a00 */
[----:B------:R-:W1:Y:S02]  /*15330*/  FLO.U32 R0, UR4 ;  /* 0x0000000400007d00 */ /* 0x000e6400080e0000 */
[----:B-1----:R-:W-:-:S06]  /*15340*/  ISETP.EQ.U32.AND P0, PT, R0, R5, PT ;  /* 0x000000050000720c */ /* 0x002fcc0003f02070 */
[----:B------:R-:W2:Y:S07]  /*15350*/  POPC R5, UR4 ;  /* 0x0000000400057d09 */ /* 0x000eae0008000000 */
[----:B--2---:R-:W2:Y:S01]  /*15360*/  @P0 ATOMG.E.ADD.STRONG.GPU PT, R3, desc[UR42][R2.64], R5 ;  /* 0x00000005020309a8 */ /* 0x004ea200081ee1ea */
[----:B------:R-:W1:Y:S02]  /*15370*/  S2R R4, SR_LTMASK ;  /* 0x0000000000047919 */ /* 0x000e640000003900 */
[----:B-1----:R-:W-:-:S04]  /*15380*/  LOP3.LUT R4, R4, UR4, RZ, 0xc0, !PT ;  /* 0x0000000404047c12 */ /* 0x002fc8000f8ec0ff */
[----:B------:R-:W1:Y:S01]  /*15390*/  POPC R7, R4 ;  /* 0x0000000400077309 */ /* 0x000e620000000000 */
[----:B--2---:R-:W1:Y:S02]  /*153a0*/  SHFL.IDX PT, R0, R3, R0, 0x1f ;  /* 0x00001f0003007589 */ /* 0x004e6400000e0000 */
[----:B-1----:R-:W-:Y:S01]  /*153b0*/  IADD3 R16, R0, UR38, R7 ;  /* 0x0000002600107c10 */ /* 0x002fe2000fffe007 */
[----:B------:R-:W-:Y:S06]  /*153c0*/  BRA `(.L_x_485) ;  /* 0x0000002c00e07947 */ /* 0x000fec0003800000 */
.L_x_484:
        /* <DEDUP_REMOVED lines=9> */
[----:B------:R-:W-:Y:S01]  /*15460*/  MOV R13, RZ ;  /* 0x000000ff000d7202 */ /* 0x000fe20000000f00 */
[----:B------:R-:W2:Y:S01]  /*15470*/  LDC.64 R2, c[0x4][R2] ;  /* 0x0100000002027b82 */ /* 0x000ea20000000a00 */
[----:B-1----:R-:W-:Y:S02]  /*15480*/  IMAD.U32 R5, RZ, RZ, UR7 ;  /* 0x00000007ff057e24 */ /* 0x002fe4000f8e00ff */
[----:B------:R-:W-:Y:S02]  /*15490*/  IMAD.U32 R6, RZ, RZ, UR8 ;  /* 0x00000008ff067e24 */ /* 0x000fe4000f8e00ff */
[----:B------:R-:W-:-:S02]  /*154a0*/  IMAD.U32 R7, RZ, RZ, UR9 ;  /* 0x00000009ff077e24 */ /* 0x000fc4000f8e00ff */
[----:B------:R-:W-:Y:S02]  /*154b0*/  IMAD.U32 R10, RZ, RZ, UR4 ;  /* 0x00000004ff0a7e24 */ /* 0x000fe4000f8e00ff */
[----:B0-----:R-:W-:Y:S02]  /*154c0*/  IMAD.U32 R11, RZ, RZ, UR5 ;  /* 0x00000005ff0b7e24 */ /* 0x001fe4000f8e00ff */
[----:B------:R-:W-:Y:S02]  /*154d0*/  IMAD.MOV.U32 R8, RZ, RZ, 0x70 ;  /* 0x00000070ff087424 */ /* 0x000fe400078e00ff */
[----:B------:R-:W-:-:S07]  /*154e0*/  IMAD.MOV.U32 R12, RZ, RZ, 0x1 ;  /* 0x00000001ff0c7424 */ /* 0x000fce00078e00ff */
[----:B------:R-:W-:-:S07]  /*154f0*/  LEPC R20, `(.L_x_487) ;  /* 0x000000001014794e */ /* 0x000fce0000000000 */
[----:B--2---:R-:W-:Y:S05]  /*15500*/  CALL.ABS.NOINC R2 ;  /* 0x0000000002007343 */ /* 0x004fea0003c00000 */
.L_x_487:
[----:B------:R-:W-:Y:S05]  /*15510*/  BSYNC B6 ;  /* 0x0000000000067941 */ /* 0x000fea0003800000 */
.L_x_486:
        /* <DEDUP_REMOVED lines=11> */
[----:B------:R-:W2:Y:S01]  /*155d0*/  LDC.64 R2, c[0x4][R2] ;  /* 0x0100000002027b82 */ /* 0x000ea20000000a00 */
[----:B-1----:R-:W-:Y:S02]  /*155e0*/  IMAD.U32 R5, RZ, RZ, UR7 ;  /* 0x00000007ff057e24 */ /* 0x002fe4000f8e00ff */
[----:B------:R-:W-:Y:S02]  /*155f0*/  IMAD.U32 R6, RZ, RZ, UR8 ;  /* 0x00000008ff067e24 */ /* 0x000fe4000f8e00ff */
[----:B------:R-:W-:-:S02]  /*15600*/  IMAD.U32 R7, RZ, RZ, UR9 ;  /* 0x00000009ff077e24 */ /* 0x000fc4000f8e00ff */
[----:B------:R-:W-:Y:S02]  /*15610*/  IMAD.U32 R10, RZ, RZ, UR4 ;  /* 0x00000004ff0a7e24 */ /* 0x000fe4000f8e00ff */
[----:B0-----:R-:W-:Y:S02]  /*15620*/  IMAD.U32 R11, RZ, RZ, UR5 ;  /* 0x00000005ff0b7e24 */ /* 0x001fe4000f8e00ff */
[----:B------:R-:W-:Y:S02]  /*15630*/  IMAD.MOV.U32 R8, RZ, RZ, 0x70 ;  /* 0x00000070ff087424 */ /* 0x000fe400078e00ff */
[----:B------:R-:W-:Y:S02]  /*15640*/  IMAD.MOV.U32 R12, RZ, RZ, 0x1 ;  /* 0x00000001ff0c7424 */ /* 0x000fe400078e00ff */
[----:B------:R-:W-:-:S07]  /*15650*/  IMAD.MOV.U32 R13, RZ, RZ, RZ ;  /* 0x000000ffff0d7224 */ /* 0x000fce00078e00ff */
[----:B------:R-:W-:-:S07]  /*15660*/  LEPC R20, `(.L_x_489) ;  /* 0x000000001014794e */ /* 0x000fce0000000000 */
[----:B--2---:R-:W-:Y:S05]  /*15670*/  CALL.ABS.NOINC R2 ;  /* 0x0000000002007343 */ /* 0x004fea0003c00000 */
.L_x_489:
[----:B------:R-:W-:Y:S05]  /*15680*/  BSYNC B6 ;  /* 0x0000000000067941 */ /* 0x000fea0003800000 */
.L_x_488:
[----:B------:R-:W-:Y:S01]  /*15690*/  IADD3 R0, R22, 0x3000, RZ ;  /* 0x0000300016007810 */ /* 0x000fe20007ffe0ff */
[----:B------:R-:W-:Y:S03]  /*156a0*/  BSSY B6, `(.L_x_490) ;  /* 0x0000013000067945 */ /* 0x000fe60003800000 */
[----:B------:R-:W-:-:S13]  /*156b0*/  LOP3.LUT P0, RZ, R0, 0x3ff, RZ, 0xc0, !PT ;  /* 0x000003ff00ff7812 */ /* 0x000fda000780c0ff */
[----:B------:R-:W-:Y:S05]  /*156c0*/  @!P0 BRA `(.L_x_491) ;  /* 0x0000000000408947 */ /* 0x000fea0003800000 */
        /* <DEDUP_REMOVED lines=16> */
.L_x_491:
[----:B------:R-:W-:Y:S05]  /*157d0*/  BSYNC B6 ;  /* 0x0000000000067941 */ /* 0x000fea0003800000 */
.L_x_490:
[----:B------:R-:W-:Y:S01]  /*157e0*/  LOP3.LUT P6, RZ, R29, 0x1, RZ, 0xc0, !PT ;  /* 0x000000011dff7812 */ /* 0x000fe200078cc0ff */
[----:B------:R-:W-:-:S12]  /*157f0*/  BSSY B6, `(.L_x_492) ;  /* 0x0000012000067945 */ /* 0x000fd80003800000 */
[----:B------:R-:W-:Y:S05]  /*15800*/  @!P6 BRA `(.L_x_493) ;  /* 0x000000000040e947 */ /* 0x000fea0003800000 */
[----:B------:R-:W-:Y:S01]  /*15810*/  MOV R2, 0x0 ;  /* 0x0000000000027802 */ /* 0x000fe20000000f00 */
[----:B------:R-:W-:Y:S01]  /*15820*/  ULDC.64 UR4, c[0x4][0x98] ;  /* 0x0100260000047ab9 */ /* 0x000fe20000000a00 */
[----:B------:R-:W-:Y:S01]  /*15830*/  ULDC.64 UR6, c[0x4][0xa0] ;  /* 0x0100280000067ab9 */ /* 0x000fe20000000a00 */
[----:B------:R-:W-:Y:S01]  /*15840*/  ULDC.64 UR8, c[0x4][0x20] ;  /* 0x0100080000087ab9 */ /* 0x000fe20000000a00 */
[----:B------:R-:W-:Y:S01]  /*15850*/  IMAD.U32 R4, RZ, RZ, UR4 ;  /* 0x00000004ff047e24 */ /* 0x000fe2000f8e00ff */
[----:B-1----:R-:W-:Y:S01]  /*15860*/  MOV R5, UR5 ;  /* 0x0000000500057c02 */ /* 0x002fe20008000f00 */
[----:B------:R-:W1:Y:S01]  /*15870*/  LDC.64 R2, c[0x4][R2] ;  /* 0x0100000002027b82 */ /* 0x000e620000000a00 */
[----:B------:R-:W-:Y:S02]  /*15880*/  IMAD.U32 R6, RZ, RZ, UR6 ;  /* 0x00000006ff067e24 */ /* 0x000fe4000f8e00ff */
[----:B------:R-:W-:Y:S02]  /*15890*/  IMAD.U32 R7, RZ, RZ, UR7 ;  /* 0x00000007ff077e24 */ /* 0x000fe4000f8e00ff */
[----:B------:R-:W-:-:S02]  /*158a0*/  IMAD.U32 R10, RZ, RZ, UR8 ;  /* 0x00000008ff0a7e24 */ /* 0x000fc4000f8e00ff */
[----:B0-----:R-:W-:Y:S02]  /*158b0*/  IMAD.U32 R11, RZ, RZ, UR9 ;  /* 0x00000009ff0b7e24 */ /* 0x001fe4000f8e00ff */
[----:B------:R-:W-:Y:S02]  /*158c0*/  IMAD.MOV.U32 R8, RZ, RZ, 0x70 ;  /* 0x00000070ff087424 */ /* 0x000fe400078e00ff */
[----:B------:R-:W-:Y:S02]  /*158d0*/  IMAD.MOV.U32 R12, RZ, RZ, 0x1 ;  /* 0x00000001ff0c7424 */ /* 0x000fe400078e00ff */
[----:B------:R-:W-:-:S07]  /*158e0*/  IMAD.MOV.U32 R13, RZ, RZ, RZ ;  /* 0x000000ffff0d7224 */ /* 0x000fce00078e00ff */
[----:B------:R-:W-:-:S07]  /*158f0*/  LEPC R20, `(.L_x_493) ;  /* 0x000000001014794e */ /* 0x000fce0000000000 */
[----:B-1----:R-:W-:Y:S05]  /*15900*/  CALL.ABS.NOINC R2 ;  /* 0x0000000002007343 */ /* 0x002fea0003c00000 */
.L_x_493:
[----:B------:R-:W-:Y:S05]  /*15910*/  BSYNC B6 ;  /* 0x0000000000067941 */ /* 0x000fea0003800000 */
.L_x_492:
[----:B------:R-:W2:Y:S01]  /*15920*/  LDL.LU R20, [R1] ;  /* 0x0000000001147983 */ /* 0x000ea20000300800 */
[----:B------:R-:W-:Y:S02]  /*15930*/  ULDC.64 UR4, c[0x0][0x9f8] ;  /* 0x00027e0000047ab9 */ /* 0x000fe40000000a00 */
[----:B------:R-:W-:-:S04]  /*15940*/  ISETP.NE.U32.AND P0, PT, RZ, UR4, PT ;  /* 0x00000004ff007c0c */ /* 0x000fc8000bf05070 */
[----:B------:R-:W-:-:S13]  /*15950*/  ISETP.NE.AND.EX P0, PT, RZ, UR5, PT, P0 ;  /* 0x00000005ff007c0c */ /* 0x000fda000bf05300 */
[----:B------:R-:W-:-:S04]  /*15960*/  @P0 IADD3 R2, P1, R23, UR4, RZ ;  /* 0x0000000417020c10 */ /* 0x000fc8000ff3e0ff */
[----:B--2---:R-:W-:Y:S01]  /*15970*/  @P0 IADD3.X R3, R20, UR5, RZ, P1, !PT ;  /* 0x0000000514030c10 */ /* 0x004fe20008ffe4ff */
[----:B------:R-:W-:-:S04]  /*15980*/  ULDC.64 UR4, c[0x0][0xa08] ;  /* 0x0002820000047ab9 */ /* 0x000fc80000000a00 */
[----:B------:R2:W3:Y:S02]  /*15990*/  @P0 LDG.E R28, desc[UR42][R2.64] ;  /* 0x0000002a021c0981 */ /* 0x0004e4000c1e1900 */
[----:B--2---:R-:W2:Y:S02]  /*159a0*/  LDC.64 R2, c[0x0][0x418] ;  /* 0x00010600ff027b82 */ /* 0x004ea40000000a00 */
[----:B--2---:R-:W-:Y:S01]  /*159b0*/  LOP3.LUT P0, RZ, R2, UR4, RZ, 0xfc, !PT ;  /* 0x0000000402ff7c12 */ /* 0x004fe2000f80fcff */
[----:B------:R-:W-:-:S03]  /*159c0*/  UMOV UR4, 0xffffffff ;  /* 0xffffffff00047882 */ /* 0x000fc60000000000 */
[----:B------:R-:W-:Y:S02]  /*159d0*/  LOP3.LUT P0, RZ, R3, UR5, RZ, 0xfc, P0 ;  /* 0x0000000503ff7c12 */ /* 0x000fe4000800fcff */
[----:B---3--:R-:W-:Y:S02]  /*159e0*/  SHF.R.S32.HI R8, RZ, 0x1f, R28 ;  /* 0x0000001fff087819 */ /* 0x008fe4000001141c */
[----:B------:R-:W-:-:S03]  /*159f0*/  SEL R23, R28, RZ, !P0 ;  /* 0x000000ff1c177207 */ /* 0x000fc60004000000 */
[----:B------:R2:W-:Y:S01]  /*15a00*/  STL [R1], R8 ;  /* 0x0000000801007387 */ /* 0x0005e20000100800 */
[----:B------:R-:W-:Y:S05]  /*15a10*/  BRA.DIV UR4, `(.L_x_494) ;  /* 0x00000042042c7947 */ /* 0x000fea000b800000 */
[----:B------:R-:W3:Y:S02]  /*15a20*/  S2R R0, SR_TID.X ;  /* 0x0000000000007919 */ /* 0x000ee40000002100 */
[----:B---3--:R-:W-:-:S04]  /*15a30*/  SHF.R.U32.HI R0, RZ, 0x5, R0 ;  /* 0x00000005ff007819 */ /* 0x008fc80000011600 */
[----:B------:R-:W-:-:S05]  /*15a40*/  LOP3.LUT R0, R0, 0x3, RZ, 0xc0, !PT ;  /* 0x0000000300007812 */ /* 0x000fca00078ec0ff */
[----:B------:R3:W4:Y:S02]  /*15a50*/  SHFL.IDX PT, R14, R0, RZ, 0x1f ;  /* 0x00001fff000e7589 */ /* 0x00072400000e0000 */
.L_x_601:
[----:B----4-:R-:W-:Y:S02]  /*15a60*/  ISETP.NE.AND P0, PT, R14, RZ, PT ;  /* 0x000000ff0e00720c */ /* 0x010fe40003f05270 */
[----:B------:R-:W-:Y:S02]  /*15a70*/  PLOP3.LUT P1, PT, PT, PT, PT, 0x8, 0x0 ;  /* 0x000000000000781c */ /* 0x000fe40003f2e170 */
[----:B------:R-:W-:-:S11]  /*15a80*/  LOP3.LUT R29, R29, 0xfffffffe, RZ, 0xc0, !PT ;  /* 0xfffffffe1d1d7812 */ /* 0x000fd600078ec0ff */
[----:B------:R-:W-:Y:S01]  /*15a90*/  @P1 LOP3.LUT R29, R29, 0x1, RZ, 0xfc, !PT ;  /* 0x000000011d1d1812 */ /* 0x000fe200078efcff */
[----:B------:R-:W-:Y:S06]  /*15aa0*/  @P0 BRA `(.L_x_495) ;  /* 0x0000000400a00947 */ /* 0x000fec0003800000 */
[----:B------:R-:W-:-:S03]  /*15ab0*/  UMOV UR4, 0xffffffff ;  /* 0xffffffff00047882 */ /* 0x000fc60000000000 */
[----:B------:R-:W-:Y:S05]  /*15ac0*/  BRA.DIV UR4, `(.L_x_496) ;  /* 0x0000004204347947 */ /* 0x000fea000b800000 */
[----:B------:R-:W-:-:S13]  /*15ad0*/  ELECT P6, URZ, PT ;  /* 0x00000000003f782f */ /* 0x000fda00038c0000 */
.L_x_604:
[----:B------:R-:W-:Y:S05]  /*15ae0*/  @!P6 BRA `(.L_x_495) ;  /* 0x000000040090e947 */ /* 0x000fea0003800000 */
[----:B---3--:R-:W3:Y:S01]  /*15af0*/  LDL R0, [R1+0x34] ;  /* 0x0000340001007983 */ /* 0x008ee20000100800 */
[----:B------:R-:W-:-:S04]  /*15b00*/  ISETP.NE.U32.AND P0, PT, R2, RZ, PT ;  /* 0x000000ff0200720c */ /* 0x000fc80003f05070 */
[----:B------:R-:W-:Y:S02]  /*15b10*/  ISETP.NE.AND.EX P0, PT, R3, RZ, PT, P0 ;  /* 0x000000ff0300720c */ /* 0x000fe40003f05300 */
[----:B---3--:R-:W-:-:S11]  /*15b20*/  LEA.HI.SX32 R0, R0, 0xffffffff, 0x19 ;  /* 0xffffffff00007811 */ /* 0x008fd600078fcaff */
[----:B------:R-:W-:Y:S05]  /*15b30*/  @!P0 BRA `(.L_x_497) ;  /* 0x0000000000448947 */ /* 0x000fea0003800000 */
[----:B------:R-:W3:Y:S01]  /*15b40*/  LDC R7, c[0x0][0x43c] ;  /* 0x00010f00ff077b82 */ /* 0x000ee20000000800 */
[----:B------:R-:W-:Y:S01]  /*15b50*/  ULDC.64 UR4, c[0x0][0x428] ;  /* 0x00010a0000047ab9 */ /* 0x000fe20000000a00 */
[----:B---3--:R-:W-:-:S13]  /*15b60*/  ISETP.NE.AND P0, PT, R7, 0x1, PT ;  /* 0x000000010700780c */ /* 0x008fda0003f05270 */
[----:B-1----:R-:W1:Y:S02]  /*15b70*/  @P0 LDC.64 R4, c[0x0][0x440] ;  /* 0x00011000ff040b82 */ /* 0x002e640000000a00 */
        /* <DEDUP_REMOVED lines=13> */
.L_x_497:
[----:B------:R-:W-:Y:S01]  /*15c50*/  LEA R4, R24, R22, 0x3 ;  /* 0x0000001618047211 */ /* 0x000fe200078e18ff */
[----:B---3--:R-:W3:Y:S01]  /*15c60*/  S2R R2, SR_TID.X ;  /* 0x0000000000027919 */ /* 0x008ee20000002100 */
[----:B------:R-:W-:-:S04]  /*15c70*/  SHF.L.U32 R3, R26, 0x1f, RZ ;  /* 0x0000001f1a037819 */ /* 0x000fc800000006ff */
[----:B------:R-:W4:Y:S01]  /*15c80*/  SYNCS.PHASECHK.TRANS64.TRYWAIT P0, [R4+URZ+0x19c80], R3 ;  /* 0x019c8003040075a7 */ /* 0x000f22000800017f */
[----:B---3--:R-:W-:-:S04]  /*15c90*/  LOP3.LUT R2, R2, 0x7f, RZ, 0xc0, !PT ;  /* 0x0000007f02027812 */ /* 0x008fc800078ec0ff */
[----:B------:R-:W-:Y:S01]  /*15ca0*/  ISETP.NE.AND P1, PT, R2, RZ, PT ;  /* 0x000000ff0200720c */ /* 0x000fe20003f25270 */
[----:B----4-:R-:W-:-:S12]  /*15cb0*/  @!P0 BRA `(.L_x_498) ;  /* 0x0000003c00d88947 */ /* 0x010fd80003800000 */
.L_x_605:
[----:B------:R-:W-:Y:S05]  /*15cc0*/  @P1 BRA `(.L_x_499) ;  /* 0x00000000001c1947 */ /* 0x000fea0003800000 */
[----:B------:R-:W1:Y:S02]  /*15cd0*/  S2R R2, SR_TID.X ;  /* 0x0000000000027919 */ /* 0x000e640000002100 */
[----:B-1----:R-:W-:Y:S01]  /*15ce0*/  LOP3.LUT R5, R2, 0x1f, RZ, 0xc0, !PT ;  /* 0x0000001f02057812 */ /* 0x002fe200078ec0ff */
[----:B------:R-:W-:-:S03]  /*15cf0*/  IMAD.MOV.U32 R2, RZ, RZ, 0x3000 ;  /* 0x00003000ff027424 */ /* 0x000fc600078e00ff */
[----:B------:R-:W-:Y:S01]  /*15d00*/  ISETP.NE.AND P0, PT, R5, RZ, PT ;  /* 0x000000ff0500720c */ /* 0x000fe20003f05270 */
[----:B------:R4:W-:-:S12]  /*15d10*/  SYNCS.ARRIVE.TRANS64 RZ, [R4+URZ+0x19c70], R2 ;  /* 0x019c700204ff79a7 */ /* 0x0009d8000800003f */
[----:B----4-:R-:W-:Y:S05]  /*15d20*/  @!P0 BRA `(.L_x_499) ;  /* 0x0000000000048947 */ /* 0x010fea0003800000 */
[----:B------:R-:W-:Y:S01]  /*15d30*/  BPT.TRAP 0x1 ;  /* 0x000000040000795c */ /* 0x000fe20000300000 */
.L_x_499:
[----:B-1----:R-:W4:Y:S01]  /*15d40*/  LDL R5, [R1+0x4] ;  /* 0x0000040001057983 */ /* 0x002f220000100800 */
[----:B------:R-:W-:Y:S01]  /*15d50*/  IMAD R2, R24, 0x3000, R22 ;  /* 0x0000300018027824 */ /* 0x000fe200078e0216 */
[----:B------:R-:W-:Y:S01]  /*15d60*/  R2UR UR9, R4 ;  /* 0x00000000040972ca */ /* 0x000fe200000e0000 */
[----:B------:R-:W-:Y:S01]  /*15d70*/  UIADD3 UR4, UP0, UR40, 0x470, URZ ;  /* 0x0000047028047890 */ /* 0x000fe2000ff1e03f */
[----:B------:R-:W-:Y:S01]  /*15d80*/  R2UR UR12, R18 ;  /* 0x00000000120c72ca */ /* 0x000fe200000e0000 */
[----:B------:R-:W-:Y:S01]  /*15d90*/  UMOV UR10, URZ ;  /* 0x0000003f000a7c82 */ /* 0x000fe20008000000 */
[----:B------:R-:W-:Y:S01]  /*15da0*/  R2UR UR15, R2 ;  /* 0x00000000020f72ca */ /* 0x000fe200000e0000 */
[----:B------:R-:W-:Y:S01]  /*15db0*/  UIADD3.X UR5, URZ, UR41, URZ, UP0, !UPT ;  /* 0x000000293f057290 */ /* 0x000fe200087fe43f */
[----:B-----5:R-:W-:Y:S01]  /*15dc0*/  R2UR UR13, R23 ;  /* 0x00000000170d72ca */ /* 0x020fe200000e0000 */
[----:B------:R-:W-:Y:S01]  /*15dd0*/  UMOV UR6, 0x0 ;  /* 0x0000000000067882 */ /* 0x000fe20000000000 */
[----:B------:R-:W-:Y:S01]  /*15de0*/  UMOV UR7, 0x14f00000 ;  /* 0x14f0000000077882 */ /* 0x000fe20000000000 */
[----:B------:R-:W-:-:S04]  /*15df0*/  UMOV UR16, 0x20 ;  /* 0x0000002000107882 */ /* 0x000fc80000000000 */
[----:B------:R-:W-:-:S04]  /*15e00*/  UIADD3 UR9, UR9, 0x19c70, URZ ;  /* 0x00019c7009097890 */ /* 0x000fc8000fffe03f */
[----:B------:R-:W-:Y:S02]  /*15e10*/  UIADD3 UR8, UR15, 0x9000, URZ ;  /* 0x000090000f087890 */ /* 0x000fe4000fffe03f */
[----:B------:R-:W-:Y:S02]  /*15e20*/  UIADD3 UR14, UR15, 0xa000, URZ ;  /* 0x0000a0000f0e7890 */ /* 0x000fe4000fffe03f */
[----:B------:R-:W-:Y:S01]  /*15e30*/  UIADD3 UR15, UR15, 0xb000, URZ ;  /* 0x0000b0000f0f7890 */ /* 0x000fe2000fffe03f */
[----:B----4-:R-:W-:-:S05]  /*15e40*/  IMAD R0, R0, 0x80, R5 ;  /* 0x0000008000007824 */ /* 0x010fca00078e0205 */
[----:B------:R-:W-:-:S13]  /*15e50*/  R2UR UR11, R0 ;  /* 0x00000000000b72ca */ /* 0x000fda00000e0000 */
[----:B------:R1:W-:Y:S02]  /*15e60*/  UTMALDG.4D [UR8], [UR4], desc[UR6] ;  /* 0x00000608040075b4 */ /* 0x0003e40008019000 */
[----:B-1----:R-:W-:Y:S01]  /*15e70*/  UMOV UR8, UR14 ;  /* 0x0000000e00087c82 */ /* 0x002fe20008000000 */
[----:B------:R-:W-:Y:S01]  /*15e80*/  UMOV UR10, UR16 ;  /* 0x00000010000a7c82 */ /* 0x000fe20008000000 */
[----:B------:R-:W-:Y:S01]  /*15e90*/  UMOV UR14, 0x40 ;  /* 0x00000040000e7882 */ /* 0x000fe20000000000 */
[----:B------:R1:W-:Y:S02]  /*15ea0*/  UTMALDG.4D [UR8], [UR4], desc[UR6] ;  /* 0x00000608040075b4 */ /* 0x0003e40008019000 */
[----:B-1----:R-:W-:Y:S01]  /*15eb0*/  UMOV UR8, UR15 ;  /* 0x0000000f00087c82 */ /* 0x002fe20008000000 */
[----:B------:R-:W-:Y:S02]  /*15ec0*/  UMOV UR10, UR14 ;  /* 0x0000000e000a7c82 */ /* 0x000fe40008000000 */
[----:B------:R1:W-:Y:S01]  /*15ed0*/  UTMALDG.4D [UR8], [UR4], desc[UR6] ;  /* 0x00000608040075b4 */ /* 0x0003e20008019000 */
[----:B------:R-:W4:Y:S02]  /*15ee0*/  SYNCS.PHASECHK.TRANS64.TRYWAIT P0, [R4+URZ+0x19c40], R3 ;  /* 0x019c4003040075a7 */ /* 0x000f24000800017f */
[----:B-1--4-:R-:W-:Y:S05]  /*15ef0*/  @!P0 BRA `(.L_x_500) ;  /* 0x0000003c005c8947 */ /* 0x012fea0003800000 */
.L_x_606:
[----:B------:R-:W-:Y:S05]  /*15f00*/  @P1 BRA `(.L_x_501) ;  /* 0x00000000001c1947 */ /* 0x000fea0003800000 */
[----:B------:R-:W4:Y:S01]  /*15f10*/  S2R R5, SR_TID.X ;  /* 0x0000000000057919 */ /* 0x000f220000002100 */
[----:B-1-3--:R-:W-:-:S04]  /*15f20*/  IMAD.MOV.U32 R3, RZ, RZ, 0x3000 ;  /* 0x00003000ff037424 */ /* 0x00afc800078e00ff */
[----:B------:R1:W-:Y:S01]  /*15f30*/  SYNCS.ARRIVE.TRANS64 RZ, [R4+URZ+0x19c30], R3 ;  /* 0x019c300304ff79a7 */ /* 0x0003e2000800003f */
[----:B----4-:R-:W-:-:S04]  /*15f40*/  LOP3.LUT R5, R5, 0x1f, RZ, 0xc0, !PT ;  /* 0x0000001f05057812 */ /* 0x010fc800078ec0ff */
[----:B------:R-:W-:-:S13]  /*15f50*/  ISETP.NE.AND P0, PT, R5, RZ, PT ;  /* 0x000000ff0500720c */ /* 0x000fda0003f05270 */
[----:B-1----:R-:W-:Y:S05]  /*15f60*/  @!P0 BRA `(.L_x_501) ;  /* 0x0000000000048947 */ /* 0x002fea0003800000 */
[----:B------:R-:W-:Y:S01]  /*15f70*/  BPT.TRAP 0x1 ;  /* 0x000000040000795c */ /* 0x000fe20000300000 */
.L_x_501:
[----:B------:R-:W-:Y:S01]  /*15f80*/  R2UR UR15, R2 ;  /* 0x00000000020f72ca */ /* 0x000fe200000e0000 */
[----:B------:R-:W-:Y:S01]  /*15f90*/  UIADD3 UR4, UP0, UR40, 0x370, URZ ;  /* 0x0000037028047890 */ /* 0x000fe2000ff1e03f */
[----:B------:R-:W-:Y:S01]  /*15fa0*/  R2UR UR9, R4 ;  /* 0x00000000040972ca */ /* 0x000fe200000e0000 */
[----:B------:R-:W-:Y:S01]  /*15fb0*/  UMOV UR10, URZ ;  /* 0x0000003f000a7c82 */ /* 0x000fe20008000000 */
[----:B------:R-:W-:Y:S01]  /*15fc0*/  R2UR UR11, R0 ;  /* 0x00000000000b72ca */ /* 0x000fe200000e0000 */
[----:B------:R-:W-:Y:S01]  /*15fd0*/  UIADD3.X UR5, URZ, UR41, URZ, UP0, !UPT ;  /* 0x000000293f057290 */ /* 0x000fe200087fe43f */
[----:B------:R-:W-:Y:S01]  /*15fe0*/  R2UR UR12, R18 ;  /* 0x00000000120c72ca */ /* 0x000fe200000e0000 */
[----:B------:R-:W-:Y:S01]  /*15ff0*/  UMOV UR6, 0x0 ;  /* 0x0000000000067882 */ /* 0x000fe20000000000 */
[----:B------:R-:W-:Y:S01]  /*16000*/  R2UR UR13, R23 ;  /* 0x00000000170d72ca */ /* 0x000fe200000e0000 */
[----:B------:R-:W-:Y:S01]  /*16010*/  UMOV UR7, 0x14f00000 ;  /* 0x14f0000000077882 */ /* 0x000fe20000000000 */
[----:B------:R-:W-:Y:S01]  /*16020*/  UMOV UR16, 0x20 ;  /* 0x0000002000107882 */ /* 0x000fe20000000000 */
[----:B------:R-:W-:-:S02]  /*16030*/  PLOP3.LUT P0, PT, PT, PT, PT, 0x80, 0x0 ;  /* 0x000000000000781c */ /* 0x000fc40003f0f070 */
[----:B------:R-:W-:Y:S01]  /*16040*/  UIADD3 UR8, UR15, 0x13800, URZ ;  /* 0x000138000f087890 */ /* 0x000fe2000fffe03f */
[----:B------:R-:W-:Y:S01]  /*16050*/  LOP3.LUT R29, R29, 0xfffffffe, RZ, 0xc0, !PT ;  /* 0xfffffffe1d1d7812 */ /* 0x000fe200078ec0ff */
[----:B------:R-:W-:Y:S02]  /*16060*/  UIADD3 UR9, UR9, 0x19c30, URZ ;  /* 0x00019c3009097890 */ /* 0x000fe4000fffe03f */
[----:B------:R-:W-:Y:S02]  /*16070*/  UIADD3 UR14, UR15, 0x14800, URZ ;  /* 0x000148000f0e7890 */ /* 0x000fe4000fffe03f */
[----:B------:R-:W-:-:S05]  /*16080*/  UIADD3 UR15, UR15, 0x15800, URZ ;  /* 0x000158000f0f7890 */ /* 0x000fca000fffe03f */
[----:B------:R4:W-:Y:S01]  /*16090*/  UTMALDG.4D [UR8], [UR4], desc[UR6] ;  /* 0x00000608040075b4 */ /* 0x0009e20008019000 */
[----:B------:R-:W-:Y:S01]  /*160a0*/  @P0 LOP3.LUT R29, R29, 0x1, RZ, 0xfc, !PT ;  /* 0x000000011d1d0812 */ /* 0x000fe200078efcff */
[----:B----4-:R-:W-:Y:S01]  /*160b0*/  UMOV UR8, UR14 ;  /* 0x0000000e00087c82 */ /* 0x010fe20008000000 */
[----:B------:R-:W-:Y:S01]  /*160c0*/  UMOV UR10, UR16 ;  /* 0x00000010000a7c82 */ /* 0x000fe20008000000 */
[----:B------:R-:W-:Y:S01]  /*160d0*/  UMOV UR14, 0x40 ;  /* 0x00000040000e7882 */ /* 0x000fe20000000000 */
[----:B------:R4:W-:Y:S02]  /*160e0*/  UTMALDG.4D [UR8], [UR4], desc[UR6] ;  /* 0x00000608040075b4 */ /* 0x0009e40008019000 */
[----:B----4-:R-:W-:Y:S01]  /*160f0*/  UMOV UR8, UR15 ;  /* 0x0000000f00087c82 */ /* 0x010fe20008000000 */
[----:B------:R-:W-:Y:S02]  /*16100*/  UMOV UR10, UR14 ;  /* 0x0000000e000a7c82 */ /* 0x000fe40008000000 */
[----:B------:R4:W-:Y:S02]  /*16110*/  UTMALDG.4D [UR8], [UR4], desc[UR6] ;  /* 0x00000608040075b4 */ /* 0x0009e40008019000 */
[----:B----4-:R-:W-:Y:S01]  /*16120*/  NOP ;  /* 0x0000000000007918 */ /* 0x010fe20000000000 */
.L_x_495:
[----:B-1-3--:R-:W3:Y:S04]  /*16130*/  LDL.LU R4, [R1+0x1c] ;  /* 0x00001c0001047983 */ /* 0x00aee80000300800 */
[----:B------:R-:W4:Y:S04]  /*16140*/  LDL.LU R6, [R1+0x14] ;  /* 0x0000140001067983 */ /* 0x000f280000300800 */
[----:B------:R-:W5:Y:S01]  /*16150*/  LDL.LU R3, [R1+0x28] ;  /* 0x0000280001037983 */ /* 0x000f620000300800 */
[----:B------:R-:W-:Y:S05]  /*16160*/  WARPSYNC.ALL ;  /* 0x0000000000007948 */ /* 0x000fea0003800000 */
[----:B------:R-:W-:Y:S01]  /*16170*/  ULDC.64 UR6, c[0x0][0xa00] ;  /* 0x0002800000067ab9 */ /* 0x000fe20000000a00 */
[----:B------:R-:W-:Y:S01]  /*16180*/  ULDC.64 UR4, c[0x0][0x298] ;  /* 0x0000a60000047ab9 */ /* 0x000fe20000000a00 */
[----:B------:R-:W-:Y:S01]  /*16190*/  BAR.SYNC.DEFER_BLOCKING 0x8, 0x200 ;  /* 0x0208000000007b1d */ /* 0x000fe20000010000 */
[----:B------:R-:W-:Y:S01]  /*161a0*/  ISETP.NE.U32.AND P0, PT, RZ, UR6, PT ;  /* 0x00000006ff007c0c */ /* 0x000fe2000bf05070 */
[----:B------:R-:W-:-:S03]  /*161b0*/  VIADD R0, R22, 0xf000 ;  /* 0x0000f00016007836 */ /* 0x000fc60000000000 */
[----:B------:R-:W-:Y:S01]  /*161c0*/  ISETP.NE.AND.EX P0, PT, RZ, UR7, PT, P0 ;  /* 0x00000007ff007c0c */ /* 0x000fe2000bf05300 */
[----:B------:R-:W-:Y:S01]  /*161d0*/  BSSY B6, `(.L_x_502) ;  /* 0x0000020000067945 */ /* 0x000fe20003800000 */
[----:B------:R-:W-:Y:S02]  /*161e0*/  LOP3.LUT P1, RZ, R0, 0x9f, RZ, 0xc0, !PT ;  /* 0x0000009f00ff7812 */ /* 0x000fe4000782c0ff */
[----:B---3--:R-:W-:-:S05]  /*161f0*/  SHF.R.S32.HI R2, RZ, 0x1f, R4 ;  /* 0x0000001fff027819 */ /* 0x008fca0000011404 */
[----:B------:R-:W-:Y:S01]  /*16200*/  IMAD R2, R2, UR4, RZ ;  /* 0x0000000402027c24 */ /* 0x000fe2000f8e02ff */
[----:B-----5:R-:W-:-:S03]  /*16210*/  SEL R3, R3, RZ, !P0 ;  /* 0x000000ff03037207 */ /* 0x020fc60004000000 */
[----:B------:R-:W-:Y:S01]  /*16220*/  IMAD R0, R4, UR5, R2 ;  /* 0x0000000504007c24 */ /* 0x000fe2000f8e0202 */
[----:B----4-:R-:W-:Y:S01]  /*16230*/  SEL R2, R6, RZ, !P0 ;  /* 0x000000ff06027207 */ /* 0x010fe20004000000 */
[----:B------:R-:W-:-:S05]  /*16240*/  IMAD.WIDE.U32 R4, R4, UR4, RZ ;  /* 0x0000000404047c25 */ /* 0x000fca000f8e00ff */
[----:B------:R-:W-:Y:S04]  /*16250*/  STL.64 [R1+0x20], R4 ;  /* 0x0000200401007387 */ /* 0x000fe80000100a00 */
[----:B------:R1:W-:Y:S04]  /*16260*/  STL [R1+0x14], R2 ;  /* 0x0000140201007387 */ /* 0x0003e80000100800 */
[----:B------:R3:W-:Y:S01]  /*16270*/  STL [R1+0x40], R3 ;  /* 0x0000400301007387 */ /* 0x0007e20000100800 */
[----:B-1----:R-:W-:Y:S01]  /*16280*/  IMAD.IADD R2, R5, 0x1, R0 ;  /* 0x0000000105027824 */ /* 0x002fe200078e0200 */
[----:B------:R-:W-:-:S05]  /*16290*/  SHF.R.S32.HI R0, RZ, 0x1f, R18 ;  /* 0x0000001fff007819 */ /* 0x000fca0000011412 */
[----:B------:R3:W-:Y:S04]  /*162a0*/  STL [R1+0x28], R0 ;  /* 0x0000280001007387 */ /* 0x0007e80000100800 */
[----:B------:R3:W-:Y:S01]  /*162b0*/  STL [R1+0x1c], R2 ;  /* 0x00001c0201007387 */ /* 0x0007e20000100800 */
[----:B------:R-:W-:Y:S05]  /*162c0*/  @!P1 BRA `(.L_x_503) ;  /* 0x0000000000409947 */ /* 0x000fea0003800000 */
[----:B---3--:R-:W-:Y:S01]  /*162d0*/  MOV R2, 0x0 ;  /* 0x0000000000027802 */ /* 0x008fe20000000f00 */
[----:B------:R-:W-:Y:S01]  /*162e0*/  ULDC.64 UR4, c[0x4][0x98] ;  /* 0x0100260000047ab9 */ /* 0x000fe20000000a00 */
[----:B------:R-:W-:Y:S01]  /*162f0*/  ULDC.64 UR6, c[0x4][0xa0] ;  /* 0x0100280000067ab9 */ /* 0x000fe20000000a00 */
[----:B------:R-:W-:Y:S01]  /*16300*/  ULDC.64 UR8, c[0x4][0x28] ;  /* 0x01000a0000087ab9 */ /* 0x000fe20000000a00 */
[----:B------:R-:W-:Y:S01]  /*16310*/  IMAD.U32 R4, RZ, RZ, UR4 ;  /* 0x00000004ff047e24 */ /* 0x000fe2000f8e00ff */
[----:B0-----:R-:W-:Y:S01]  /*16320*/  MOV R11, UR9 ;  /* 0x00000009000b7c02 */ /* 0x001fe20008000f00 */
[----:B------:R-:W0:Y:S01]  /*16330*/  LDC.64 R2, c[0x4][R2] ;  /* 0x0100000002027b82 */ /* 0x000e220000000a00 */
[----:B------:R-:W-:Y:S02]  /*16340*/  IMAD.U32 R5, RZ, RZ, UR5 ;  /* 0x00000005ff057e24 */ /* 0x000fe4000f8e00ff */
[----:B------:R-:W-:Y:S02]  /*16350*/  IMAD.U32 R6, RZ, RZ, UR6 ;  /* 0x00000006ff067e24 */ /* 0x000fe4000f8e00ff */
[----:B------:R-:W-:-:S02]  /*16360*/  IMAD.U32 R7, RZ, RZ, UR7 ;  /* 0x00000007ff077e24 */ /* 0x000fc4000f8e00ff */
[----:B------:R-:W-:Y:S02]  /*16370*/  IMAD.U32 R10, RZ, RZ, UR8 ;  /* 0x00000008ff0a7e24 */ /* 0x000fe4000f8e00ff */
[----:B--2---:R-:W-:Y:S02]  /*16380*/  IMAD.MOV.U32 R8, RZ, RZ, 0x70 ;  /* 0x00000070ff087424 */ /* 0x004fe400078e00ff */
[----:B------:R-:W-:Y:S02]  /*16390*/  IMAD.MOV.U32 R12, RZ, RZ, 0x1 ;  /* 0x00000001ff0c7424 */ /* 0x000fe400078e00ff */
[----:B------:R-:W-:-:S07]  /*163a0*/  IMAD.MOV.U32 R13, RZ, RZ, RZ ;  /* 0x000000ffff0d7224 */ /* 0x000fce00078e00ff */
[----:B------:R-:W-:-:S07]  /*163b0*/  LEPC R20, `(.L_x_503) ;  /* 0x000000001014794e */ /* 0x000fce0000000000 */
[----:B0-----:R-:W-:Y:S05]  /*163c0*/  CALL.ABS.NOINC R2 ;  /* 0x0000000002007343 */ /* 0x001fea0003c00000 */
.L_x_503:
[----:B------:R-:W-:Y:S05]  /*163d0*/  BSYNC B6 ;  /* 0x0000000000067941 */ /* 0x000fea0003800000 */
.L_x_502:
[----:B---3--:R-:W3:Y:S01]  /*163e0*/  LDL.LU R0, [R1+0x1c] ;  /* 0x00001c0001007983 */ /* 0x008ee20000300800 */
[----:B------:R-:W1:Y:S01]  /*163f0*/  LDC R9, c[0x0][0x448] ;  /* 0x00011200ff097b82 */ /* 0x000e620000000800 */
[----:B------:R-:W-:Y:S01]  /*16400*/  ULDC.64 UR4, c[0x0][0x2d8] ;  /* 0x0000b60000047ab9 */ /* 0x000fe20000000a00 */
[----:B------:R-:W-:Y:S01]  /*16410*/  ULDC.64 UR6, c[0x0][0x2c8] ;  /* 0x0000b20000067ab9 */ /* 0x000fe20000000a00 */
[----:B------:R-:W3:Y:S01]  /*16420*/  LDL.LU.64 R2, [R1+0x20] ;  /* 0x0000200001027983 */ /* 0x000ee20000300a00 */
[----:B------:R-:W-:-:S03]  /*16430*/  ULDC.64 UR8, c[0x0][0x280] ;  /* 0x0000a00000087ab9 */ /* 0x000fc60000000a00 */
[----:B------:R-:W4:Y:S04]  /*16440*/  LDL.LU R20, [R1+0x28] ;  /* 0x0000280001147983 */ /* 0x000f280000300800 */
[----:B------:R-:W4:Y:S04]  /*16450*/  LDL.LU R21, [R1+0x40] ;  /* 0x0000400001157983 */ /* 0x000f280000300800 */
[----:B------:R-:W4:Y:S01]  /*16460*/  LDL.LU R4, [R1+0x14] ;  /* 0x0000140001047983 */ /* 0x000f220000300800 */
[----:B-1----:R-:W-:-:S13]  /*16470*/  ISETP.NE.AND P0, PT, R9, 0x1, PT ;  /* 0x000000010900780c */ /* 0x002fda0003f05270 */
[----:B------:R-:W1:Y:S08]  /*16480*/  @P0 LDC R5, c[0x0][0x450] ;  /* 0x00011400ff050b82 */ /* 0x000e700000000800 */
[----:B--2---:R-:W2:Y:S01]  /*16490*/  @P0 LDC R8, c[0x0][0x450] ;  /* 0x00011400ff080b82 */ /* 0x004ea20000000800 */
[----:B---3--:R-:W-:Y:S02]  /*164a0*/  IMAD.MOV.U32 R3, RZ, RZ, R0 ;  /* 0x000000ffff037224 */ /* 0x008fe400078e0000 */
[----:B----4-:R-:W-:-:S02]  /*164b0*/  IMAD R0, R20, UR4, RZ ;  /* 0x0000000414007c24 */ /* 0x010fc4000f8e02ff */
[C---:B------:R-:W-:Y:S01]  /*164c0*/  IMAD.WIDE.U32 R2, R18.reuse, UR4, R2 ;  /* 0x0000000412027c25 */ /* 0x040fe2000f8e0002 */
[----:B------:R-:W3:Y:S03]  /*164d0*/  S2R R20, SR_TID.X ;  /* 0x0000000000147919 */ /* 0x000ee60000002100 */
[----:B------:R-:W-:Y:S01]  /*164e0*/  IMAD R0, R18, UR5, R0 ;  /* 0x0000000512007c24 */ /* 0x000fe2000f8e0200 */
[----:B------:R-:W-:-:S03]  /*164f0*/  ULDC.64 UR4, c[0x0][0x2e0] ;  /* 0x0000b80000047ab9 */ /* 0x000fc60000000a00 */
[----:B------:R-:W-:Y:S02]  /*16500*/  IMAD.IADD R3, R3, 0x1, R0 ;  /* 0x0000000103037824 */ /* 0x000fe400078e0200 */
[----:B------:R-:W-:Y:S02]  /*16510*/  IMAD R0, R21, UR4, RZ ;  /* 0x0000000415007c24 */ /* 0x000fe4000f8e02ff */
[----:B------:R-:W4:Y:S01]  /*16520*/  S2R R21, SR_TID.X ;  /* 0x0000000000157919 */ /* 0x000f220000002100 */
[----:B------:R-:W-:-:S04]  /*16530*/  IMAD.WIDE.U32 R2, R4, UR4, R2 ;  /* 0x0000000404027c25 */ /* 0x000fc8000f8e0002 */
[----:B------:R-:W-:Y:S01]  /*16540*/  IMAD R0, R4, UR5, R0 ;  /* 0x0000000504007c24 */ /* 0x000fe2000f8e0200 */
[----:B------:R-:W-:Y:S01]  /*16550*/  ULDC.64 UR4, c[0x0][0x2d0] ;  /* 0x0000b40000047ab9 */ /* 0x000fe20000000a00 */
[----:B------:R-:W0:Y:S02]  /*16560*/  @P0 LDC R4, c[0x0][0x44c] ;  /* 0x00011300ff040b82 */ /* 0x000e240000000800 */
[----:B------:R-:W-:Y:S01]  /*16570*/  IMAD.IADD R3, R3, 0x1, R0 ;  /* 0x0000000103037824 */ /* 0x000fe200078e0200 */
[----:B---3--:R-:W-:-:S04]  /*16580*/  LOP3.LUT R20, R20, 0x7f, RZ, 0xc0, !PT ;  /* 0x0000007f14147812 */ /* 0x008fc800078ec0ff */
[----:B------:R-:W-:Y:S01]  /*16590*/  SHF.R.U32.HI R20, RZ, 0x1, R20 ;  /* 0x00000001ff147819 */ /* 0x000fe20000011614 */
[----:B----4-:R-:W-:Y:S02]  /*165a0*/  IMAD.SHL.U32 R6, R21, 0x40, RZ ;  /* 0x0000004015067824 */ /* 0x010fe400078e00ff */
[----:B------:R3:W5:Y:S03]  /*165b0*/  LDL R21, [R1+0x38] ;  /* 0x0000380001157983 */ /* 0x0007660000100800 */
[----:B------:R-:W-:-:S05]  /*165c0*/  LOP3.LUT R6, R20, 0x40, R6, 0xf8, !PT ;  /* 0x0000004014067812 */ /* 0x000fca00078ef806 */
[----:B------:R-:W-:-:S04]  /*165d0*/  IMAD R0, R17, 0xc0, R6 ;  /* 0x000000c011007824 */ /* 0x000fc800078e0206 */
[----:B0-----:R-:W-:-:S04]  /*165e0*/  @P0 IMAD.HI.U32 R6, R0, R4, RZ ;  /* 0x0000000400060227 */ /* 0x001fc800078e00ff */
[----:B------:R-:W-:Y:S01]  /*165f0*/  IMAD.MOV.U32 R4, RZ, RZ, R0 ;  /* 0x000000ffff047224 */ /* 0x000fe200078e0000 */
[----:B-1----:R-:W-:-:S04]  /*16600*/  @P0 SHF.R.U32.HI R4, RZ, R5, R6 ;  /* 0x00000005ff040219 */ /* 0x002fc80000011606 */
[--C-:B------:R-:W-:Y:S01]  /*16610*/  SHF.R.S32.HI R5, RZ, 0x1f, R4.reuse ;  /* 0x0000001fff057819 */ /* 0x100fe20000011404 */
[----:B------:R-:W-:-:S04]  /*16620*/  IMAD.MOV R6, RZ, RZ, -R4 ;  /* 0x000000ffff067224 */ /* 0x000fc800078e0a04 */
[----:B------:R-:W-:Y:S02]  /*16630*/  IMAD R5, R5, UR4, RZ ;  /* 0x0000000405057c24 */ /* 0x000fe4000f8e02ff */
[----:B------:R-:W-:Y:S02]  /*16640*/  IMAD R6, R9, R6, R0 ;  /* 0x0000000609067224 */ /* 0x000fe400078e0200 */
[C---:B------:R-:W-:Y:S02]  /*16650*/  IMAD R7, R4.reuse, UR5, R5 ;  /* 0x0000000504077c24 */ /* 0x040fe4000f8e0205 */
[----:B------:R-:W-:-:S04]  /*16660*/  IMAD.WIDE.U32 R4, R4, UR4, R2 ;  /* 0x0000000404047c25 */ /* 0x000fc8000f8e0002 */
[----:B------:R-:W-:Y:S01]  /*16670*/  IMAD.IADD R5, R5, 0x1, R7 ;  /* 0x0000000105057824 */ /* 0x000fe200078e0207 */
[----:B------:R-:W-:Y:S01]  /*16680*/  SHF.R.S32.HI R7, RZ, 0x1f, R6 ;  /* 0x0000001fff077819 */ /* 0x000fe20000011406 */
[----:B------:R-:W-:-:S04]  /*16690*/  IMAD.WIDE.U32 R4, R6, UR6, R4 ;  /* 0x0000000606047c25 */ /* 0x000fc8000f8e0004 */
[----:B------:R-:W-:-:S04]  /*166a0*/  IMAD R7, R7, UR6, RZ ;  /* 0x0000000607077c24 */ /* 0x000fc8000f8e02ff */
[----:B------:R-:W-:Y:S01]  /*166b0*/  IMAD R7, R6, UR7, R7 ;  /* 0x0000000706077c24 */ /* 0x000fe2000f8e0207 */
[----:B------:R-:W-:-:S04]  /*166c0*/  IADD3 R6, P1, R4, UR8, RZ ;  /* 0x0000000804067c10 */ /* 0x000fc8000ff3e0ff */
[----:B------:R-:W-:Y:S02]  /*166d0*/  IADD3.X R4, R5, UR9, R7, P1, !PT ;  /* 0x0000000905047c10 */ /* 0x000fe40008ffe407 */
[----:B------:R-:W0:Y:S01]  /*166e0*/  @P0 LDC R7, c[0x0][0x44c] ;  /* 0x00011300ff070b82 */ /* 0x000e220000000800 */
[----:B------:R-:W-:-:S05]  /*166f0*/  IADD3 R0, R0, 0x80, RZ ;  /* 0x0000008000007810 */ /* 0x000fca0007ffe0ff */
[----:B------:R-:W-:Y:S02]  /*16700*/  IMAD.MOV.U32 R5, RZ, RZ, R0 ;  /* 0x000000ffff057224 */ /* 0x000fe400078e0000 */
[----:B0-----:R-:W-:-:S05]  /*16710*/  @P0 IMAD.HI.U32 R7, R0, R7, RZ ;  /* 0x0000000700070227 */ /* 0x001fca00078e00ff */
[----:B--2---:R-:W-:Y:S02]  /*16720*/  @P0 SHF.R.U32.HI R5, RZ, R8, R7 ;  /* 0x00000008ff050219 */ /* 0x004fe40000011607 */
[----:B------:R3:W5:Y:S01]  /*16730*/  LDL R8, [R1+0x18] ;  /* 0x0000180001087983 */ /* 0x0007620000100800 */
[----:B------:R-:W0:Y:S01]  /*16740*/  S2R R11, SR_TID.X ;  /* 0x00000000000b7919 */ /* 0x000e220000002100 */
[----:B------:R-:W1:Y:S01]  /*16750*/  S2R R20, SR_TID.X ;  /* 0x0000000000147919 */ /* 0x000e620000002100 */
[----:B------:R-:W-:-:S04]  /*16760*/  IMAD.MOV R7, RZ, RZ, -R5 ;  /* 0x000000ffff077224 */ /* 0x000fc800078e0a05 */
[----:B------:R-:W-:Y:S01]  /*16770*/  IMAD R0, R9, R7, R0 ;  /* 0x0000000709007224 */ /* 0x000fe200078e0200 */
[----:B------:R-:W-:Y:S01]  /*16780*/  SHF.R.S32.HI R7, RZ, 0x1f, R5 ;  /* 0x0000001fff077819 */ /* 0x000fe20000011405 */
[----:B------:R-:W-:-:S04]  /*16790*/  IMAD.WIDE.U32 R2, R5, UR4, R2 ;  /* 0x0000000405027c25 */ /* 0x000fc8000f8e0002 */
[----:B------:R-:W-:Y:S01]  /*167a0*/  IMAD R7, R7, UR4, RZ ;  /* 0x0000000407077c24 */ /* 0x000fe2000f8e02ff */
[----:B------:R-:W-:-:S03]  /*167b0*/  ULDC UR4, c[0x0][0x2b8] ;  /* 0x0000ae0000047ab9 */ /* 0x000fc60000000800 */
[----:B------:R-:W-:Y:S01]  /*167c0*/  IMAD R7, R5, UR5, R7 ;  /* 0x0000000505077c24 */ /* 0x000fe2000f8e0207 */
[----:B------:R-:W-:-:S03]  /*167d0*/  SHF.R.S32.HI R5, RZ, 0x1f, R0 ;  /* 0x0000001fff057819 */ /* 0x000fc60000011400 */
[----:B------:R-:W-:Y:S02]  /*167e0*/  IMAD.IADD R3, R3, 0x1, R7 ;  /* 0x0000000103037824 */ /* 0x000fe400078e0207 */
[----:B0-----:R-:W-:Y:S02]  /*167f0*/  IMAD.SHL.U32 R11, R11, 0x10, RZ ;  /* 0x000000100b0b7824 */ /* 0x001fe400078e00ff */
[----:B-1----:R-:W-:-:S03]  /*16800*/  IMAD.SHL.U32 R10, R20, 0x10, RZ ;  /* 0x00000010140a7824 */ /* 0x002fc600078e00ff */
[----:B------:R-:W-:Y:S01]  /*16810*/  LOP3.LUT R11, R11, 0x10, RZ, 0xc0, !PT ;  /* 0x000000100b0b7812 */ /* 0x000fe200078ec0ff */
[----:B------:R-:W-:Y:S02]  /*16820*/  IMAD R5, R5, UR6, RZ ;  /* 0x0000000605057c24 */ /* 0x000fe4000f8e02ff */
[----:B------:R-:W-:Y:S01]  /*16830*/  IMAD.WIDE.U32 R2, R0, UR6, R2 ;  /* 0x0000000600027c25 */ /* 0x000fe2000f8e0002 */
[C---:B------:R-:W-:Y:S02]  /*16840*/  LOP3.LUT R12, R11.reuse, 0x20, RZ, 0xfc, !PT ;  /* 0x000000200b0c7812 */ /* 0x040fe400078efcff */
[----:B------:R-:W-:Y:S02]  /*16850*/  LOP3.LUT R10, R10, 0x10, RZ, 0xc0, !PT ;  /* 0x000000100a0a7812 */ /* 0x000fe400078ec0ff */
[----:B------:R-:W-:Y:S01]  /*16860*/  LOP3.LUT R11, R11, 0x40, RZ, 0xfc, !PT ;  /* 0x000000400b0b7812 */ /* 0x000fe200078efcff */
[----:B------:R-:W-:Y:S01]  /*16870*/  IMAD R5, R0, UR7, R5 ;  /* 0x0000000700057c24 */ /* 0x000fe2000f8e0205 */
[----:B------:R-:W-:-:S02]  /*16880*/  IADD3 R7, P3, R2, UR8, RZ ;  /* 0x0000000802077c10 */ /* 0x000fc4000ff7e0ff */
[----:B------:R-:W-:Y:S02]  /*16890*/  ISETP.GE.AND P2, PT, R10, UR4, PT ;  /* 0x000000040a007c0c */ /* 0x000fe4000bf46270 */
[----:B------:R-:W-:Y:S02]  /*168a0*/  ISETP.GE.AND P1, PT, R12, UR4, PT ;  /* 0x000000040c007c0c */ /* 0x000fe4000bf26270 */
[----:B------:R-:W-:Y:S01]  /*168b0*/  ISETP.GE.AND P0, PT, R11, UR4, PT ;  /* 0x000000040b007c0c */ /* 0x000fe2000bf06270 */
[----:B------:R-:W-:Y:S01]  /*168c0*/  UMOV UR4, 0xffffffff ;  /* 0xffffffff00047882 */ /* 0x000fe20000000000 */
[----:B------:R-:W-:Y:S02]  /*168d0*/  LOP3.LUT R20, R20, 0x7f, RZ, 0xc0, !PT ;  /* 0x0000007f14147812 */ /* 0x000fe400078ec0ff */
[----:B------:R-:W-:Y:S02]  /*168e0*/  IADD3.X R5, R3, UR9, R5, P3, !PT ;  /* 0x0000000903057c10 */ /* 0x000fe40009ffe405 */
[----:B------:R-:W-:Y:S01]  /*168f0*/  SHF.R.U32.HI R20, RZ, 0x1, R20 ;  /* 0x00000001ff147819 */ /* 0x000fe20000011614 */
[----:B---3--:R-:W-:Y:S06]  /*16900*/  BRA.DIV UR4, `(.L_x_504) ;  /* 0x0000003204ec7947 */ /* 0x008fec000b800000 */
[----:B------:R-:W0:Y:S01]  /*16910*/  SHFL.IDX PT, R3, R6, RZ, 0x1e1f ;  /* 0x001e1fff06037589 */ /* 0x000e2200000e0000 */
[----:B-----5:R-:W-:Y:S02]  /*16920*/  IMAD R0, R21, R9, RZ ;  /* 0x0000000915007224 */ /* 0x020fe400078e02ff */
[----:B------:R-:W-:Y:S01]  /*16930*/  IMAD R17, R17, 0xc0, R20 ;  /* 0x000000c011117824 */ /* 0x000fe200078e0214 */
[----:B------:R-:W1:Y:S04]  /*16940*/  SHFL.IDX PT, R2, R4, RZ, 0x1e1f ;  /* 0x001e1fff04027589 */ /* 0x000e6800000e0000 */
[----:B------:R-:W-:Y:S01]  /*16950*/  ISETP.GE.AND P4, PT, R17, R0, PT ;  /* 0x000000001100720c */ /* 0x000fe20003f86270 */
[----:B------:R-:W2:Y:S04]  /*16960*/  SHFL.IDX PT, R6, R6, 0x1, 0x1e1f ;  /* 0x003e1f0006067f89 */ /* 0x000ea800000e0000 */
[----:B------:R-:W3:Y:S08]  /*16970*/  SHFL.IDX PT, R4, R4, 0x1, 0x1e1f ;  /* 0x003e1f0004047f89 */ /* 0x000ef000000e0000 */
[----:B0-----:R-:W-:-:S05]  /*16980*/  @!P4 IADD3 R3, P3, R10, R3, RZ ;  /* 0x000000030a03c210 */ /* 0x001fca0007f7e0ff */
[----:B-1----:R-:W-:-:S05]  /*16990*/  @!P4 IMAD.X R2, RZ, RZ, R2, P3 ;  /* 0x000000ffff02c224 */ /* 0x002fca00018e0602 */
[----:B------:R-:W-:-:S04]  /*169a0*/  @!P4 LOP3.LUT R3, R3, R2, RZ, 0x3c, !PT ;  /* 0x000000020303c212 */ /* 0x000fc800078e3cff */
[----:B------:R-:W-:-:S04]  /*169b0*/  @!P4 LOP3.LUT R2, R3, R2, RZ, 0x3c, !PT ;  /* 0x000000020302c212 */ /* 0x000fc800078e3cff */
[----:B------:R-:W-:-:S05]  /*169c0*/  @!P4 LOP3.LUT R3, R3, R2, RZ, 0x3c, !PT ;  /* 0x000000020303c212 */ /* 0x000fca00078e3cff */
[----:B------:R-:W-:Y:S04]  /*169d0*/  @!P4 LDGSTS.E.BYPASS.LTC128B.128 [R8+0xf000], desc[UR42][R2.64], !P2 ;  /* 0x0f0000000208cfae */ /* 0x000fe8000d101d6a */
[----:B------:R-:W-:Y:S04]  /*169e0*/  @!P4 LDGSTS.E.BYPASS.LTC128B.128 [R8+0x10800], desc[UR42][R2.64+0x20], !P1 ;  /* 0x108000200208cfae */ /* 0x000fe8000c901d6a */
[----:B------:R0:W-:Y:S02]  /*169f0*/  @!P4 LDGSTS.E.BYPASS.LTC128B.128 [R8+0x12000], desc[UR42][R2.64+0x40], !P0 ;  /* 0x120000400208cfae */ /* 0x0001e4000c101d6a */
[----:B0-----:R-:W-:-:S05]  /*16a00*/  VIADD R2, R17, 0x40 ;  /* 0x0000004011027836 */ /* 0x001fca0000000000 */
[----:B------:R-:W-:-:S13]  /*16a10*/  ISETP.GE.AND P4, PT, R2, R0, PT ;  /* 0x000000000200720c */ /* 0x000fda0003f86270 */
[----:B--2---:R-:W-:-:S05]  /*16a20*/  @!P4 IADD3 R2, P3, R10, R6, RZ ;  /* 0x000000060a02c210 */ /* 0x004fca0007f7e0ff */
[----:B---3--:R-:W-:-:S05]  /*16a30*/  @!P4 IMAD.X R3, RZ, RZ, R4, P3 ;  /* 0x000000ffff03c224 */ /* 0x008fca00018e0604 */
[----:B------:R-:W-:Y:S04]  /*16a40*/  @!P4 LDGSTS.E.BYPASS.LTC128B.128 [R8+0xf800], desc[UR42][R2.64], !P2 ;  /* 0x0f8000000208cfae */ /* 0x000fe8000d101d6a */
[----:B------:R-:W-:Y:S04]  /*16a50*/  @!P4 LDGSTS.E.BYPASS.LTC128B.128 [R8+0x11000], desc[UR42][R2.64+0x20], !P1 ;  /* 0x110000200208cfae */ /* 0x000fe8000c901d6a */
[----:B------:R0:W-:Y:S04]  /*16a60*/  @!P4 LDGSTS.E.BYPASS.LTC128B.128 [R8+0x12800], desc[UR42][R2.64+0x40], !P0 ;  /* 0x128000400208cfae */ /* 0x0001e8000c101d6a */
[----:B0-----:R0:W1:Y:S04]  /*16a70*/  SHFL.IDX PT, R3, R5, RZ, 0x1e1f ;  /* 0x001e1fff05037589 */ /* 0x00106800000e0000 */
[----:B------:R0:W2:Y:S02]  /*16a80*/  SHFL.IDX PT, R2, R7, RZ, 0x1e1f ;  /* 0x001e1fff07027589 */ /* 0x0000a400000e0000 */
.L_x_613:
[----:B------:R-:W-:Y:S01]  /*16a90*/  VIADD R17, R17, 0x80 ;  /* 0x0000008011117836 */ /* 0x000fe20000000000 */
[----:B------:R-:W-:Y:S04]  /*16aa0*/  BSSY B0, `(.L_x_505) ;  /* 0x000000b000007945 */ /* 0x000fe80003800000 */
[----:B------:R-:W-:-:S13]  /*16ab0*/  ISETP.GE.AND P3, PT, R17, R0, PT ;  /* 0x000000001100720c */ /* 0x000fda0003f66270 */
[----:B------:R-:W-:Y:S05]  /*16ac0*/  @P3 BRA `(.L_x_506) ;  /* 0x0000000000203947 */ /* 0x000fea0003800000 */
[----:B--2---:R-:W-:-:S05]  /*16ad0*/  IADD3 R2, P3, R10, R2, RZ ;  /* 0x000000020a027210 */ /* 0x004fca0007f7e0ff */
[----:B-1----:R-:W-:-:S05]  /*16ae0*/  IMAD.X R3, RZ, RZ, R3, P3 ;  /* 0x000000ffff037224 */ /* 0x002fca00018e0603 */
[----:B------:R-:W-:Y:S01]  /*16af0*/  @!PT LDS RZ, [RZ] ;  /* 0x00000000fffff984 */ /* 0x000fe20000000800 */
[----:B------:R-:W-:Y:S01]  /*16b00*/  @!PT LDS RZ, [RZ] ;  /* 0x00000000fffff984 */ /* 0x000fe20000000800 */
[----:B------:R-:W-:Y:S01]  /*16b10*/  @!PT LDS RZ, [RZ] ;  /* 0x00000000fffff984 */ /* 0x000fe20000000800 */
[----:B------:R3:W-:Y:S04]  /*16b20*/  LDGSTS.E.BYPASS.LTC128B.128 [R8+0x10000], desc[UR42][R2.64], !P2 ;  /* 0x1000000002087fae */ /* 0x0007e8000d101d6a */
[----:B------:R3:W-:Y:S04]  /*16b30*/  LDGSTS.E.BYPASS.LTC128B.128 [R8+0x11800], desc[UR42][R2.64+0x20], !P1 ;  /* 0x1180002002087fae */ /* 0x0007e8000c901d6a */
[----:B------:R3:W-:Y:S02]  /*16b40*/  LDGSTS.E.BYPASS.LTC128B.128 [R8+0x13000], desc[UR42][R2.64+0x40], !P0 ;  /* 0x1300004002087fae */ /* 0x0007e4000c101d6a */
.L_x_506:
[----:B------:R-:W-:Y:S05]  /*16b50*/  BSYNC B0 ;  /* 0x0000000000007941 */ /* 0x000fea0003800000 */
.L_x_505:
[----:B------:R-:W-:Y:S01]  /*16b60*/  NOP ;  /* 0x0000000000007918 */ /* 0x000fe20000000000 */
[----:B------:R-:W-:-:S13]  /*16b70*/  PLOP3.LUT P0, PT, PT, PT, PT, 0x80, 0x0 ;  /* 0x000000000000781c */ /* 0x000fda0003f0f070 */
.L_x_507:
[----:B------:R-:W-:Y:S02]  /*16b80*/  PLOP3.LUT P1, PT, P1, P0, PT, 0xa2, 0x0 ;  /* 0x000000000000781c */ /* 0x000fe40000f21472 */
[----:B------:R-:W-:-:S08]  /*16b90*/  @P0 R2UR P1, UR4, R22 ;  /* 0x00000000160402ca */ /* 0x000fd00000020000 */
[----:B------:R-:W-:-:S05]  /*16ba0*/  @P0 PLOP3.LUT P0, PT, P1, PT, PT, 0x80, 0x0 ;  /* 0x000000000000081c */ /* 0x000fca0000f0f070 */
[----:B------:R-:W-:Y:S01]  /*16bb0*/  @!P1 SYNCS.ARRIVE.TRANS64.RED.A0T1 RZ, [UR4+0x19c00], RZ ;  /* 0x019c00ffffff99a7 */ /* 0x000fe20008200404 */
[----:B------:R-:W-:Y:S07]  /*16bc0*/  @!P1 ARRIVES.LDGSTSBAR.64.TRANSCNT [UR4+0x19c00] ;  /* 0x019c0000ff0099b0 */ /* 0x000fee0008000a84 */
[----:B------:R-:W-:Y:S05]  /*16bd0*/  @P0 BRA.U.ANY `(.L_x_507) ;  /* 0xfffffffd00e80947 */ /* 0x000fea000393ffff */
[----:B--23--:R-:W2:Y:S02]  /*16be0*/  LDL.LU R2, [R1+0x3c] ;  /* 0x00003c0001027983 */ /* 0x00cea40000300800 */
[----:B--2---:R-:W-:-:S04]  /*16bf0*/  IADD3 R2, R2, 0x1, RZ ;  /* 0x0000000102027810 */ /* 0x004fc80007ffe0ff */
[----:B------:R-:W-:Y:S01]  /*16c00*/  LEA.HI R0, R2, R2, RZ, 0x1 ;  /* 0x0000000202007211 */ /* 0x000fe200078f08ff */
[----:B------:R2:W-:Y:S03]  /*16c10*/  STL [R1+0x3c], R2 ;  /* 0x00003c0201007387 */ /* 0x0005e60000100800 */
[----:B------:R-:W-:-:S05]  /*16c20*/  LOP3.LUT R0, R0, 0xfffffffe, RZ, 0xc0, !PT ;  /* 0xfffffffe00007812 */ /* 0x000fca00078ec0ff */
[----:B------:R-:W-:-:S05]  /*16c30*/  IMAD.IADD R0, R2, 0x1, -R0 ;  /* 0x0000000102007824 */ /* 0x000fca00078e0a00 */
[----:B-1----:R-:W-:Y:S01]  /*16c40*/  SHF.L.U32 R3, R0, 0x1f, RZ ;  /* 0x0000001f00037819 */ /* 0x002fe200000006ff */
[----:B------:R-:W-:Y:S01]  /*16c50*/  NOP ;  /* 0x0000000000007918 */ /* 0x000fe20000000000 */
[----:B------:R2:W-:Y:S01]  /*16c60*/  SYNCS.ARRIVE.TRANS64.A1T0 RZ, [R22+URZ+0x19c00], RZ ;  /* 0x019c00ff16ff79a7 */ /* 0x0005e2000810003f */
[----:B------:R-:W-:Y:S01]  /*16c70*/  BSSY B0, `(.L_x_508) ;  /* 0x0000003000007945 */ /* 0x000fe20003800000 */
[----:B------:R-:W1:Y:S03]  /*16c80*/  SYNCS.PHASECHK.TRANS64.TRYWAIT P0, [R22+URZ+0x19c20], R3 ;  /* 0x019c2003160075a7 */ /* 0x000e66000800017f */
[----:B-12---:R-:W-:Y:S05]  /*16c90*/  @!P0 BRA `(.L_x_509) ;  /* 0x0000003000f88947 */ /* 0x006fea0003800000 */
.L_x_614:
[----:B------:R-:W-:Y:S05]  /*16ca0*/  BSYNC B0 ;  /* 0x0000000000007941 */ /* 0x000fea0003800000 */
.L_x_508:
[----:B------:R-:W2:Y:S02]  /*16cb0*/  LDL.LU R0, [R1+0x30] ;  /* 0x0000300001007983 */ /* 0x000ea40000300800 */
[----:B--2---:R-:W-:-:S13]  /*16cc0*/  ISETP.GE.AND P0, PT, R0, 0x81, PT ;  /* 0x000000810000780c */ /* 0x004fda0003f06270 */
[----:B------:R-:W-:Y:S05]  /*16cd0*/  @!P0 BRA `(.L_x_510) ;  /* 0x00000010000c8947 */ /* 0x000fea0003800000 */
[----:B------:R-:W2:Y:S01]  /*16ce0*/  LDL.LU R0, [R1+0x34] ;  /* 0x0000340001007983 */ /* 0x000ea20000300800 */
[----:B------:R-:W-:Y:S01]  /*16cf0*/  IMAD.MOV.U32 R8, RZ, RZ, R26 ;  /* 0x000000ffff087224 */ /* 0x000fe200078e001a */
[----:B--2---:R-:W-:Y:S01]  /*16d00*/  LEA.HI.SX32 R2, R0, 0xfffffffe, 0x19 ;  /* 0xfffffffe00027811 */ /* 0x004fe200078fcaff */
[----:B------:R-:W-:-:S07]  /*16d10*/  IMAD.MOV.U32 R0, RZ, RZ, R24 ;  /* 0x000000ffff007224 */ /* 0x000fce00078e0018 */
.L_x_534:
[----:B------:R-:W-:Y:S01]  /*16d20*/  LOP3.LUT P1, RZ, R29, 0x1, RZ, 0xc0, !PT ;  /* 0x000000011dff7812 */ /* 0x000fe2000782c0ff */
[----:B------:R-:W-:Y:S01]  /*16d30*/  VIADD R24, R0, 0x1 ;  /* 0x0000000100187836 */ /* 0x000fe20000000000 */
[----:B------:R-:W-:Y:S05]  /*16d40*/  YIELD ;  /* 0x0000000000007946 */ /* 0x000fea0003800000 */
[----:B------:R-:W-:Y:S01]  /*16d50*/  ISETP.NE.AND P0, PT, R24, 0x2, PT ;  /* 0x000000021800780c */ /* 0x000fe20003f05270 */
[----:B------:R-:W-:Y:S03]  /*16d60*/  BSSY B0, `(.L_x_511) ;  /* 0x00000a5000007945 */ /* 0x000fe60003800000 */
[----:B-1----:R-:W-:-:S02]  /*16d70*/  SEL R3, RZ, 0x1, P0 ;  /* 0x00000001ff037807 */ /* 0x002fc40000000000 */
[----:B------:R-:W-:Y:S02]  /*16d80*/  SEL R24, R24, RZ, P0 ;  /* 0x000000ff18187207 */ /* 0x000fe40000000000 */
[----:B------:R-:W-:Y:S01]  /*16d90*/  LOP3.LUT R26, R8, R3, RZ, 0x3c, !PT ;  /* 0x00000003081a7212 */ /* 0x000fe200078e3cff */
[----:B------:R-:W-:Y:S06]  /*16da0*/  @!P1 BRA `(.L_x_512) ;  /* 0x0000000800809947 */ /* 0x000fec0003800000 */
[----:B------:R-:W-:Y:S01]  /*16db0*/  ULDC.64 UR4, c[0x0][0x418] ;  /* 0x0001060000047ab9 */ /* 0x000fe20000000a00 */
[----:B------:R-:W-:Y:S01]  /*16dc0*/  IMAD.MOV.U32 R3, RZ, RZ, R2 ;  /* 0x000000ffff037224 */ /* 0x000fe200078e0002 */
[----:B------:R-:W-:-:S04]  /*16dd0*/  ISETP.NE.U32.AND P0, PT, RZ, UR4, PT ;  /* 0x00000004ff007c0c */ /* 0x000fc8000bf05070 */
[----:B------:R-:W-:-:S13]  /*16de0*/  ISETP.NE.AND.EX P0, PT, RZ, UR5, PT, P0 ;  /* 0x00000005ff007c0c */ /* 0x000fda000bf05300 */
[----:B------:R-:W-:Y:S05]  /*16df0*/  @!P0 BRA `(.L_x_513) ;  /* 0x0000000000488947 */ /* 0x000fea0003800000 */
[----:B0-----:R-:W2:Y:S01]  /*16e00*/  LDL R7, [R1] ;  /* 0x0000000001077983 */ /* 0x001ea20000100800 */
[----:B------:R-:W0:Y:S01]  /*16e10*/  LDC R3, c[0x0][0x43c] ;  /* 0x00010f00ff037b82 */ /* 0x000e220000000800 */
[----:B------:R-:W-:Y:S01]  /*16e20*/  ULDC.64 UR6, c[0x0][0x428] ;  /* 0x00010a0000067ab9 */ /* 0x000fe20000000a00 */
        /* <DEDUP_REMOVED lines=9> */
[----:B--2---:R-:W-:-:S04]  /*16ec0*/  IMAD R6, R7, UR6, RZ ;  /* 0x0000000607067c24 */ /* 0x004fc8000f8e02ff */
[----:B------:R-:W-:-:S04]  /*16ed0*/  IMAD R6, R28, UR7, R6 ;  /* 0x000000071c067c24 */ /* 0x000fc8000f8e0206 */
[----:B------:R-:W-:Y:S01]  /*16ee0*/  IMAD.IADD R5, R6, 0x1, R5 ;  /* 0x0000000106057824 */ /* 0x000fe200078e0205 */
[----:B------:R-:W-:-:S04]  /*16ef0*/  LEA R6, P0, R4, UR4, 0x2 ;  /* 0x0000000404067c11 */ /* 0x000fc8000f8010ff */
[----:B------:R-:W-:-:S05]  /*16f00*/  LEA.HI.X R7, R4, UR5, R5, 0x2, P0 ;  /* 0x0000000504077c11 */ /* 0x000fca00080f1405 */
[----:B------:R1:W5:Y:S04]  /*16f10*/  LDG.E R23, desc[UR42][R6.64] ;  /* 0x0000002a06177981 */ /* 0x000368000c1e1900 */
.L_x_513:
[----:B------:R-:W0:Y:S01]  /*16f20*/  S2R R4, SR_TID.X ;  /* 0x0000000000047919 */ /* 0x000e220000002100 */
[----:B-1----:R-:W-:Y:S01]  /*16f30*/  IMAD R6, R24, 0x8, R22 ;  /* 0x0000000818067824 */ /* 0x002fe200078e0216 */
[----:B------:R-:W-:Y:S01]  /*16f40*/  BSSY B1, `(.L_x_514) ;  /* 0x0000006000017945 */ /* 0x000fe20003800000 */
[----:B0-----:R-:W-:Y:S02]  /*16f50*/  LOP3.LUT R5, R4, 0x7f, RZ, 0xc0, !PT ;  /* 0x0000007f04057812 */ /* 0x001fe400078ec0ff */
[----:B------:R-:W-:Y:S02]  /*16f60*/  SHF.L.U32 R4, R26, 0x1f, RZ ;  /* 0x0000001f1a047819 */ /* 0x000fe400000006ff */
[----:B------:R-:W-:Y:S02]  /*16f70*/  ISETP.NE.AND P1, PT, R5, RZ, PT ;  /* 0x000000ff0500720c */ /* 0x000fe40003f25270 */
[----:B------:R-:W0:Y:S02]  /*16f80*/  SYNCS.PHASECHK.TRANS64.TRYWAIT P0, [R6+URZ+0x19c80], R4 ;  /* 0x019c8004060075a7 */ /* 0x000e24000800017f */
[----:B0-----:R-:W-:Y:S09]  /*16f90*/  @!P0 BRA `(.L_x_515) ;  /* 0x00000030004c8947 */ /* 0x001ff20003800000 */
.L_x_615:
[----:B------:R-:W-:Y:S05]  /*16fa0*/  BSYNC B1 ;  /* 0x0000000000017941 */ /* 0x000fea0003800000 */
.L_x_514:
[----:B------:R-:W-:Y:S04]  /*16fb0*/  BSSY B1, `(.L_x_516) ;  /* 0x0000009000017945 */ /* 0x000fe80003800000 */
[----:B------:R-:W-:Y:S05]  /*16fc0*/  @P1 BRA `(.L_x_517) ;  /* 0x00000000001c1947 */ /* 0x000fea0003800000 */
[----:B------:R-:W1:Y:S02]  /*16fd0*/  S2R R5, SR_TID.X ;  /* 0x0000000000057919 */ /* 0x000e640000002100 */
[----:B-1----:R-:W-:Y:S01]  /*16fe0*/  LOP3.LUT R7, R5, 0x1f, RZ, 0xc0, !PT ;  /* 0x0000001f05077812 */ /* 0x002fe200078ec0ff */
[----:B------:R-:W-:-:S03]  /*16ff0*/  IMAD.MOV.U32 R5, RZ, RZ, 0x3000 ;  /* 0x00003000ff057424 */ /* 0x000fc600078e00ff */
[----:B------:R-:W-:Y:S01]  /*17000*/  ISETP.NE.AND P0, PT, R7, RZ, PT ;  /* 0x000000ff0700720c */ /* 0x000fe20003f05270 */
[----:B------:R1:W-:-:S12]  /*17010*/  SYNCS.ARRIVE.TRANS64 RZ, [R6+URZ+0x19c70], R5 ;  /* 0x019c700506ff79a7 */ /* 0x0003d8000800003f */
[----:B-1----:R-:W-:Y:S05]  /*17020*/  @!P0 BRA `(.L_x_517) ;  /* 0x0000000000048947 */ /* 0x002fea0003800000 */
[----:B------:R-:W-:Y:S01]  /*17030*/  BPT.TRAP 0x1 ;  /* 0x000000040000795c */ /* 0x000fe20000300000 */
.L_x_517:
[----:B------:R-:W-:Y:S05]  /*17040*/  BSYNC B1 ;  /* 0x0000000000017941 */ /* 0x000fea0003800000 */
.L_x_516:
[----:B------:R-:W2:Y:S01]  /*17050*/  LDL R5, [R1+0x4] ;  /* 0x0000040001057983 */ /* 0x000ea20000100800 */
[----:B------:R-:W-:Y:S01]  /*17060*/  MOV R11, RZ ;  /* 0x000000ff000b7202 */ /* 0x000fe20000000f00 */
[----:B------:R-:W-:Y:S01]  /*17070*/  IMAD R7, R24, 0x3000, R22 ;  /* 0x0000300018077824 */ /* 0x000fe200078e0216 */
[----:B------:R-:W-:Y:S01]  /*17080*/  UIADD3 UR4, UP0, UR40, 0x470, URZ ;  /* 0x0000047028047890 */ /* 0x000fe2000ff1e03f */
[----:B------:R-:W-:Y:S01]  /*17090*/  PLOP3.LUT P0, PT, PT, PT, PT, 0x80, 0x0 ;  /* 0x000000000000781c */ /* 0x000fe20003f0f070 */
[----:B------:R-:W-:Y:S01]  /*170a0*/  UMOV UR6, 0x0 ;  /* 0x0000000000067882 */ /* 0x000fe20000000000 */
[----:B------:R-:W-:Y:S01]  /*170b0*/  R2UR UR10, R11 ;  /* 0x000000000b0a72ca */ /* 0x000fe200000e0000 */
[----:B------:R-:W-:Y:S01]  /*170c0*/  VIADD R9, R7, 0x9000 ;  /* 0x0000900007097836 */ /* 0x000fe20000000000 */
[----:B------:R-:W-:Y:S01]  /*170d0*/  UIADD3.X UR5, URZ, UR41, URZ, UP0, !UPT ;  /* 0x000000293f057290 */ /* 0x000fe200087fe43f */
[----:B------:R-:W-:Y:S01]  /*170e0*/  UMOV UR7, 0x14f00000 ;  /* 0x14f0000000077882 */ /* 0x000fe20000000000 */
[----:B--2---:R-:W-:-:S02]  /*170f0*/  IMAD R3, R3, 0x80, R5 ;  /* 0x0000008003037824 */ /* 0x004fc400078e0205 */
[----:B------:R-:W-:-:S09]  /*17100*/  VIADD R5, R6, 0x19c70 ;  /* 0x00019c7006057836 */ /* 0x000fd20000000000 */
.L_x_518:
[----:B------:R-:W-:-:S13]  /*17110*/  @P0 ELECT P2, URZ, PT ;  /* 0x00000000003f082f */ /* 0x000fda0003840000 */
[----:B-----5:R-:W-:Y:S02]  /*17120*/  @P2 R2UR UR13, R23 ;  /* 0x00000000170d22ca */ /* 0x020fe400000e0000 */
        /* <DEDUP_REMOVED lines=14> */
.L_x_519:
        /* <DEDUP_REMOVED lines=16> */
.L_x_520:
        /* <DEDUP_REMOVED lines=13> */
.L_x_616:
[----:B------:R-:W-:Y:S05]  /*173e0*/  BSYNC B1 ;  /* 0x0000000000017941 */ /* 0x000fea0003800000 */
.L_x_521:
[----:B------:R-:W-:Y:S01]  /*173f0*/  BSSY B1, `(.L_x_523) ;  /* 0x000000b000017945 */ /* 0x000fe20003800000 */
[----:B01----:R-:W-:Y:S02]  /*17400*/  IMAD.MOV.U32 R4, RZ, RZ, 0x0 ;  /* 0x00000000ff047424 */ /* 0x003fe400078e00ff */
        /* <DEDUP_REMOVED lines=9> */
.L_x_524:
[----:B------:R-:W-:Y:S05]  /*174a0*/  BSYNC B1 ;  /* 0x0000000000017941 */ /* 0x000fea0003800000 */
.L_x_523:
        /* <DEDUP_REMOVED lines=8> */
.L_x_525:
        /* <DEDUP_REMOVED lines=15> */
.L_x_526:
        /* <DEDUP_REMOVED lines=15> */
.L_x_527:
        /* <DEDUP_REMOVED lines=10> */
.L_x_512:
[----:B------:R-:W-:Y:S05]  /*177b0*/  BSYNC B0 ;  /* 0x0000000000007941 */ /* 0x000fea0003800000 */
.L_x_511:
[----:B------:R-:W-:-:S06]  /*177c0*/  UISETP.NE.AND UP0, UPT, UR36, 0x3, UPT ;  /* 0x000000032400788c */ /* 0x000fcc000bf05270 */
[----:B------:R-:W-:-:S13]  /*177d0*/  PLOP3.LUT P0, PT, PT, PT, UP0, 0x80, 0x0 ;  /* 0x000000000000781c */ /* 0x000fda0003f0f008 */
[----:B------:R-:W-:Y:S05]  /*177e0*/  @!P0 BRA `(.L_x_528) ;  /* 0x0000000000048947 */ /* 0x000fea0003800000 */
[----:B------:R-:W-:Y:S01]  /*177f0*/  BPT.TRAP 0x1 ;  /* 0x000000040000795c */ /* 0x000fe20000300000 */
.L_x_528:
[----:B------:R-:W-:Y:S01]  /*17800*/  IMAD.U32 R3, RZ, RZ, UR39 ;  /* 0x00000027ff037e24 */ /* 0x000fe2000f8e00ff */
[----:B------:R-:W-:Y:S01]  /*17810*/  LOP3.LUT R4, R8, 0x1, RZ, 0x3c, !PT ;  /* 0x0000000108047812 */ /* 0x000fe200078e3cff */
[----:B------:R-:W-:Y:S03]  /*17820*/  BSSY B0, `(.L_x_529) ;  /* 0x0000006000007945 */ /* 0x000fe60003800000 */
[----:B------:R-:W-:Y:S01]  /*17830*/  ISETP.NE.AND P1, PT, R3, 0x3, PT ;  /* 0x000000030300780c */ /* 0x000fe20003f25270 */
[----:B------:R-:W-:Y:S01]  /*17840*/  IMAD R3, R0, 0x8, R22 ;  /* 0x0000000800037824 */ /* 0x000fe200078e0216 */
[----:B------:R-:W-:-:S04]  /*17850*/  SHF.L.U32 R4, R4, 0x1f, RZ ;  /* 0x0000001f04047819 */ /* 0x000fc800000006ff */
[----:B------:R-:W1:Y:S02]  /*17860*/  SYNCS.PHASECHK.TRANS64.TRYWAIT P0, [R3+URZ+0x19c70], R4 ;  /* 0x019c7004030075a7 */ /* 0x000e64000800017f */
[----:B-1----:R-:W-:Y:S05]  /*17870*/  @!P0 BRA `(.L_x_530) ;  /* 0x00000028003c8947 */ /* 0x002fea0003800000 */
.L_x_617:
[----:B------:R-:W-:Y:S05]  /*17880*/  BSYNC B0 ;  /* 0x0000000000007941 */ /* 0x000fea0003800000 */
.L_x_529:
[----:B------:R-:W-:Y:S05]  /*17890*/  @!P1 BRA `(.L_x_531) ;  /* 0x0000000000049947 */ /* 0x000fea0003800000 */
[----:B------:R-:W-:Y:S01]  /*178a0*/  BPT.TRAP 0x1 ;  /* 0x000000040000795c */ /* 0x000fe20000300000 */
.L_x_531:
[----:B-1----:R-:W-:Y:S01]  /*178b0*/  SHF.L.U32 R4, R8, 0x1f, RZ ;  /* 0x0000001f08047819 */ /* 0x002fe200000006ff */
[----:B------:R-:W-:-:S03]  /*178c0*/  IMAD R10, R0, 0x3000, RZ ;  /* 0x00003000000a7824 */ /* 0x000fc600078e02ff */
[----:B------:R-:W1:Y:S02]  /*178d0*/  SYNCS.PHASECHK.TRANS64.TRYWAIT P0, [R3+URZ+0x19c60], R4 ;  /* 0x019c6004030075a7 */ /* 0x000e64000800017f */
[----:B-1----:R-:W-:Y:S05]  /*178e0*/  @!P0 BRA `(.L_x_532) ;  /* 0x0000002800348947 */ /* 0x002fea0003800000 */
.L_x_618:
[----:B------:R-:W2:Y:S04]  /*178f0*/  LDL R0, [R1+0x10] ;  /* 0x0000100001007983 */ /* 0x000ea80000100800 */
[----:B------:R-:W3:Y:S04]  /*17900*/  LDL R11, [R1+0x8] ;  /* 0x00000800010b7983 */ /* 0x000ee80000100800 */
[----:B------:R-:W4:Y:S01]  /*17910*/  LDL R13, [R1+0xc] ;  /* 0x00000c00010d7983 */ /* 0x000f220000100800 */
[----:B------:R-:W-:Y:S05]  /*17920*/  WARPSYNC.ALL ;  /* 0x0000000000007948 */ /* 0x000fea0003800000 */
[----:B--2---:R-:W-:-:S02]  /*17930*/  LOP3.LUT R0, R10, R0, RZ, 0xfc, !PT ;  /* 0x000000000a007212 */ /* 0x004fc400078efcff */
[----:B---3--:R-:W-:-:S03]  /*17940*/  LOP3.LUT R12, R10, R11, RZ, 0xfc, !PT ;  /* 0x0000000b0a0c7212 */ /* 0x008fc600078efcff */
[C---:B------:R-:W-:Y:S02]  /*17950*/  IMAD.IADD R0, R22.reuse, 0x1, R0 ;  /* 0x0000000116007824 */ /* 0x040fe400078e0200 */
[----:B------:R-:W-:-:S03]  /*17960*/  IMAD.IADD R12, R22, 0x1, R12 ;  /* 0x00000001160c7824 */ /* 0x000fc600078e020c */
[----:B01----:R-:W0:Y:S02]  /*17970*/  LDSM.16.MT88.4 R4, [R0+0x9000] ;  /* 0x009000000004783b */ /* 0x003e240000004200 */
        /* <DEDUP_REMOVED lines=17> */
[----:B------:R-:W0:Y:S01]  /*17a90*/  LDSM.16.MT88.4 R4, [R0+0x9800] ;  /* 0x009800000004783b */ /* 0x000e220000004200 */
[----:B----4-:R-:W-:Y:S02]  /*17aa0*/  IADD3 R12, R13, 0x3000, R12 ;  /* 0x000030000d0c7810 */ /* 0x010fe40007ffe00c */
[C-C-:B0-----:R-:W-:Y:S02]  /*17ab0*/  PRMT R8, R4.reuse, 0x6420, R5.reuse ;  /* 0x0000642004087816 */ /* 0x141fe40000000005 */
        /* <DEDUP_REMOVED lines=24> */
.L_x_533:
[----:B------:R-:W2:Y:S01]  /*17c40*/  S2R R0, SR_TID.X ;  /* 0x0000000000007919 */ /* 0x000ea20000002100 */
[----:B-1----:R1:W-:Y:S01]  /*17c50*/  SYNCS.ARRIVE.TRANS64.A1T0 RZ, [R3+URZ+0x19c50], RZ ;  /* 0x019c50ff03ff79a7 */ /* 0x0023e2000810003f */
[----:B0-----:R-:W-:Y:S02]  /*17c60*/  MOV R8, R26 ;  /* 0x0000001a00087202 */ /* 0x001fe40000000f00 */
[----:B--2---:R-:W-:Y:S01]  /*17c70*/  LOP3.LUT R0, R0, 0x7f, RZ, 0xc0, !PT ;  /* 0x0000007f00007812 */ /* 0x004fe200078ec0ff */
[----:B------:R-:W-:Y:S03]  /*17c80*/  BAR.SYNC.DEFER_BLOCKING 0x2, 0x80 ;  /* 0x0082000000007b1d */ /* 0x000fe60000010000 */
[----:B------:R-:W-:Y:S01]  /*17c90*/  ISETP.NE.AND P0, PT, R0, RZ, PT ;  /* 0x000000ff0000720c */ /* 0x000fe20003f05270 */
[----:B------:R-:W-:-:S12]  /*17ca0*/  IMAD.MOV.U32 R0, RZ, RZ, R24 ;  /* 0x000000ffff007224 */ /* 0x000fd800078e0018 */
[----:B-1----:R-:W-:-:S05]  /*17cb0*/  @!P0 VIADD R3, R3, 0x19c80 ;  /* 0x00019c8003038836 */ /* 0x002fca0000000000 */
[----:B------:R-:W-:-:S04]  /*17cc0*/  @!P0 PRMT R3, RZ, 0x654, R3 ;  /* 0x00000654ff038816 */ /* 0x000fc80000000003 */
[----:B------:R2:W-:Y:S01]  /*17cd0*/  @!P0 SYNCS.ARRIVE.TRANS64.RED.A1T0 RZ, [R3+URZ], RZ ;  /* 0x000000ff03ff89a7 */ /* 0x0005e2000810043f */
[C---:B------:R-:W-:Y:S01]  /*17ce0*/  ISETP.GT.AND P0, PT, R2.reuse, RZ, PT ;  /* 0x000000ff0200720c */ /* 0x040fe20003f04270 */
[----:B------:R-:W-:-:S12]  /*17cf0*/  VIADD R2, R2, 0xffffffff ;  /* 0xffffffff02027836 */ /* 0x000fd80000000000 */
[----:B--2---:R-:W-:Y:S05]  /*17d00*/  @P0 BRA `(.L_x_534) ;  /* 0xfffffff000040947 */ /* 0x004fea000383ffff */
.L_x_510:
[----:B-1----:R-:W1:Y:S01]  /*17d10*/  S2R R3, SR_TID.X ;  /* 0x0000000000037919 */ /* 0x002e620000002100 */
[----:B------:R-:W-:Y:S01]  /*17d20*/  BSSY B0, `(.L_x_535) ;  /* 0x0000010000007945 */ /* 0x000fe20003800000 */
[----:B-1----:R-:W-:-:S04]  /*17d30*/  LOP3.LUT R3, R3, 0x7f, RZ, 0xc0, !PT ;  /* 0x0000007f03037812 */ /* 0x002fc800078ec0ff */
[----:B------:R-:W-:-:S13]  /*17d40*/  ISETP.NE.AND P0, PT, R3, RZ, PT ;  /* 0x000000ff0300720c */ /* 0x000fda0003f05270 */
[----:B------:R-:W-:Y:S05]  /*17d50*/  @P0 BRA `(.L_x_536) ;  /* 0x0000000000300947 */ /* 0x000fea0003800000 */
[----:B0-----:R-:W0:Y:S01]  /*17d60*/  S2R R5, SR_LANEID ;  /* 0x0000000000057919 */ /* 0x001e220000000000 */
        /* <DEDUP_REMOVED lines=10> */
[----:B0-----:R-:W-:-:S07]  /*17e10*/  IADD3 R16, R0, UR38, R7 ;  /* 0x0000002600107c10 */ /* 0x001fce000fffe007 */
.L_x_536:
[----:B------:R-:W-:Y:S05]  /*17e20*/  BSYNC B0 ;  /* 0x0000000000007941 */ /* 0x000fea0003800000 */
.L_x_535:
[----:B------:R-:W-:-:S06]  /*17e30*/  UISETP.NE.AND UP0, UPT, UR36, 0x3, UPT ;  /* 0x000000032400788c */ /* 0x000fcc000bf05270 */
[----:B------:R-:W-:-:S13]  /*17e40*/  PLOP3.LUT P1, PT, PT, PT, UP0, 0x80, 0x0 ;  /* 0x000000000000781c */ /* 0x000fda0003f2f008 */
[----:B------:R-:W-:Y:S05]  /*17e50*/  @!P1 BRA `(.L_x_537) ;  /* 0x0000000000049947 */ /* 0x000fea0003800000 */
[----:B------:R-:W-:Y:S01]  /*17e60*/  BPT.TRAP 0x1 ;  /* 0x000000040000795c */ /* 0x000fe20000300000 */
.L_x_537:
[----:B------:R-:W-:Y:S01]  /*17e70*/  LOP3.LUT R0, R26, 0x1, RZ, 0x3c, !PT ;  /* 0x000000011a007812 */ /* 0x000fe200078e3cff */
[----:B------:R-:W-:Y:S01]  /*17e80*/  IMAD R3, R24, 0x8, R22 ;  /* 0x0000000818037824 */ /* 0x000fe200078e0216 */
[----:B------:R-:W-:Y:S01]  /*17e90*/  BSSY B0, `(.L_x_538) ;  /* 0x0000006000007945 */ /* 0x000fe20003800000 */
[----:B------:R-:W-:Y:S01]  /*17ea0*/  IMAD.U32 R2, RZ, RZ, UR39 ;  /* 0x00000027ff027e24 */ /* 0x000fe2000f8e00ff */
[----:B------:R-:W-:-:S04]  /*17eb0*/  SHF.L.U32 R0, R0, 0x1f, RZ ;  /* 0x0000001f00007819 */ /* 0x000fc800000006ff */
[----:B------:R-:W1:Y:S01]  /*17ec0*/  SYNCS.PHASECHK.TRANS64.TRYWAIT P1, [R3+URZ+0x19c70], R0 ;  /* 0x019c7000030075a7 */ /* 0x000e62000802017f */
[----:B------:R-:W-:Y:S01]  /*17ed0*/  ISETP.NE.AND P2, PT, R2, 0x3, PT ;  /* 0x000000030200780c */ /* 0x000fe20003f45270 */
[----:B-1----:R-:W-:-:S12]  /*17ee0*/  @!P1 BRA `(.L_x_539) ;  /* 0x0000002000c89947 */ /* 0x002fd80003800000 */
.L_x_619:
[----:B------:R-:W-:Y:S05]  /*17ef0*/  BSYNC B0 ;  /* 0x0000000000007941 */ /* 0x000fea0003800000 */
.L_x_538:
[----:B------:R-:W-:Y:S05]  /*17f00*/  @!P2 BRA `(.L_x_540) ;  /* 0x000000000004a947 */ /* 0x000fea0003800000 */
[----:B------:R-:W-:Y:S01]  /*17f10*/  BPT.TRAP 0x1 ;  /* 0x000000040000795c */ /* 0x000fe20000300000 */
.L_x_540:
[----:B-1----:R-:W-:-:S04]  /*17f20*/  SHF.L.U32 R0, R26, 0x1f, RZ ;  /* 0x0000001f1a007819 */ /* 0x002fc800000006ff */
[----:B------:R-:W1:Y:S02]  /*17f30*/  SYNCS.PHASECHK.TRANS64.TRYWAIT P1, [R3+URZ+0x19c60], R0 ;  /* 0x019c6000030075a7 */ /* 0x000e64000802017f */
[----:B-1----:R-:W-:Y:S05]  /*17f40*/  @!P1 BRA `(.L_x_541) ;  /* 0x0000002000c49947 */ /* 0x002fea0003800000 */
.L_x_620:
[----:B------:R-:W0:Y:S04]  /*17f50*/  LDL R4, [R1+0x10] ;  /* 0x0000100001047983 */ /* 0x000e280000100800 */
[----:B------:R-:W2:Y:S04]  /*17f60*/  LDL R10, [R1+0x8] ;  /* 0x00000800010a7983 */ /* 0x000ea80000100800 */
[----:B------:R-:W3:Y:S01]  /*17f70*/  LDL R12, [R1+0xc] ;  /* 0x00000c00010c7983 */ /* 0x000ee20000100800 */
[----:B------:R-:W-:Y:S01]  /*17f80*/  IMAD R2, R24, 0x3000, RZ ;  /* 0x0000300018027824 */ /* 0x000fe200078e02ff */
[----:B------:R-:W-:Y:S05]  /*17f90*/  WARPSYNC.ALL ;  /* 0x0000000000007948 */ /* 0x000fea0003800000 */
[----:B0-----:R-:W-:-:S02]  /*17fa0*/  LOP3.LUT R5, R2, R4, RZ, 0xfc, !PT ;  /* 0x0000000402057212 */ /* 0x001fc400078efcff */
[----:B--2---:R-:W-:-:S03]  /*17fb0*/  LOP3.LUT R2, R2, R10, RZ, 0xfc, !PT ;  /* 0x0000000a02027212 */ /* 0x004fc600078efcff */
[C---:B-1----:R-:W-:Y:S02]  /*17fc0*/  IMAD.IADD R0, R22.reuse, 0x1, R5 ;  /* 0x0000000116007824 */ /* 0x042fe400078e0205 */
        /* <DEDUP_REMOVED lines=20> */
[----:B---3--:R-:W-:Y:S02]  /*18110*/  IADD3 R2, R12, 0x3000, R2 ;  /* 0x000030000c027810 */ /* 0x008fe40007ffe002 */
        /* <DEDUP_REMOVED lines=25> */
.L_x_542:
[----:B-1----:R1:W-:Y:S01]  /*182b0*/  SYNCS.ARRIVE.TRANS64.A1T0 RZ, [R3+URZ+0x19c50], RZ ;  /* 0x019c50ff03ff79a7 */ /* 0x0023e2000810003f */
[----:B------:R-:W-:Y:S02]  /*182c0*/  @!P0 VIADD R0, R3, 0x19c80 ;  /* 0x00019c8003008836 */ /* 0x000fe40000000000 */
[----:B------:R-:W-:-:S03]  /*182d0*/  VIADD R24, R24, 0x1 ;  /* 0x0000000118187836 */ /* 0x000fc60000000000 */
[----:B------:R-:W-:Y:S01]  /*182e0*/  @!P0 PRMT R0, RZ, 0x654, R0 ;  /* 0x00000654ff008816 */ /* 0x000fe20000000000 */
[----:B------:R-:W-:Y:S06]  /*182f0*/  BAR.SYNC.DEFER_BLOCKING 0x2, 0x80 ;  /* 0x0082000000007b1d */ /* 0x000fec0000010000 */
[----:B------:R2:W-:Y:S01]  /*18300*/  @!P0 SYNCS.ARRIVE.TRANS64.RED.A1T0 RZ, [R0+URZ], RZ ;  /* 0x000000ff00ff89a7 */ /* 0x0005e2000810043f */
[----:B------:R-:W-:-:S04]  /*18310*/  ISETP.NE.AND P0, PT, R24, 0x2, PT ;  /* 0x000000021800780c */ /* 0x000fc80003f05270 */
[----:B-1----:R-:W-:Y:S02]  /*18320*/  SEL R3, RZ, 0x1, P0 ;  /* 0x00000001ff037807 */ /* 0x002fe40000000000 */
[----:B------:R-:W-:Y:S02]  /*18330*/  SEL R24, R24, RZ, P0 ;  /* 0x000000ff18187207 */ /* 0x000fe40000000000 */
[----:B--2---:R-:W-:-:S07]  /*18340*/  LOP3.LUT R26, R26, R3, RZ, 0x3c, !PT ;  /* 0x000000031a1a7212 */ /* 0x004fce00078e3cff */
.L_x_485:
[----:B------:R-:W-:-:S13]  /*18350*/  LOP3.LUT P0, RZ, R29, 0x2, RZ, 0xc0, !PT ;  /* 0x000000021dff7812 */ /* 0x000fda000780c0ff */
[----:B------:R-:W-:Y:S05]  /*18360*/  @!P0 BRA `(.L_x_543) ;  /* 0x0000000000248947 */ /* 0x000fea0003800000 */
[----:B------:R-:W-:Y:S05]  /*18370*/  WARPSYNC.ALL ;  /* 0x0000000000007948 */ /* 0x000fea0003800000 */
[----:B------:R-:W2:Y:S08]  /*18380*/  S2UR UR5, SR_CgaCtaId ;  /* 0x00000000000579c3 */ /* 0x000eb00000008800 */
[----:B------:R-:W-:Y:S06]  /*18390*/  BAR.SYNC.DEFER_BLOCKING 0x5, 0x200 ;  /* 0x0148000000007b1d */ /* 0x000fec0000010000 */
[----:B------:R-:W-:-:S02]  /*183a0*/  UMOV UR4, 0x400 ;  /* 0x0000040000047882 */ /* 0x000fc40000000000 */
[----:B--2---:R-:W-:-:S06]  /*183b0*/  ULEA UR4, UR5, UR4, 0x18 ;  /* 0x0000000405047291 */ /* 0x004fcc000f8ec03f */
[----:B-1----:R-:W-:-:S05]  /*183c0*/  IMAD.U32 R22, RZ, RZ, UR4 ;  /* 0x00000004ff167e24 */ /* 0x002fca000f8e00ff */
[----:B------:R1:W2:Y:S01]  /*183d0*/  LDS.128 R16, [R22+0x19cd0] ;  /* 0x019cd00016107984 */ /* 0x0002a20000000c00 */
[----:B------:R-:W-:Y:S06]  /*183e0*/  BAR.ARV 0x4, 0x200 ;  /* 0x0108000000007b1d */ /* 0x000fec0000002000 */
[----:B------:R-:W-:Y:S05]  /*183f0*/  BRA `(.L_x_544) ;  /* 0x0000000800407947 */ /* 0x000fea0003800000 */
.L_x_543:
[----:B------:R-:W0:Y:S01]  /*18400*/  S2R R0, SR_TID.X ;  /* 0x0000000000007919 */ /* 0x000e220000002100 */
[----:B------:R-:W-:Y:S01]  /*18410*/  UMOV UR4, 0xffffffff ;  /* 0xffffffff00047882 */ /* 0x000fe20000000000 */
[----:B0-----:R-:W-:-:S04]  /*18420*/  LOP3.LUT R8, R0, 0x1f, RZ, 0xc0, !PT ;  /* 0x0000001f00087812 */ /* 0x001fc800078ec0ff */
[----:B------:R-:W-:Y:S01]  /*18430*/  ISETP.NE.AND P0, PT, R8, 0x1f, PT ;  /* 0x0000001f0800780c */ /* 0x000fe20003f05270 */
[----:B------:R-:W-:-:S12]  /*18440*/  BRA.DIV UR4, `(.L_x_545) ;  /* 0x0000001e04987947 */ /* 0x000fd8000b800000 */
[----:B-1----:R-:W-:Y:S01]  /*18450*/  IMAD.IADD R5, R19, 0x1, R8 ;  /* 0x0000000113057824 */ /* 0x002fe200078e0208 */
[----:B------:R-:W-:-:S04]  /*18460*/  ULDC UR4, c[0x0][0xc3c] ;  /* 0x00030f0000047ab9 */ /* 0x000fc80000000800 */
[----:B------:R-:W-:-:S13]  /*18470*/  ISETP.GE.OR P1, PT, R5, UR4, !P0 ;  /* 0x0000000405007c0c */ /* 0x000fda000c726670 */
[----:B------:R-:W0:Y:S02]  /*18480*/  @!P1 LDC.64 R2, c[0x0][0xc80] ;  /* 0x00032000ff029b82 */ /* 0x000e240000000a00 */
[----:B0-----:R-:W-:-:S06]  /*18490*/  @!P1 IMAD.WIDE R2, R5, 0x4, R2 ;  /* 0x0000000405029825 */ /* 0x001fcc00078e0202 */
[----:B------:R0:W2:Y:S01]  /*184a0*/  @!P1 LDG.E R3, desc[UR42][R2.64] ;  /* 0x0000002a02039981 */ /* 0x0000a2000c1e1900 */
[C---:B------:R-:W-:Y:S02]  /*184b0*/  ISETP.GE.U32.AND P2, PT, R8.reuse, 0x2, PT ;  /* 0x000000020800780c */ /* 0x040fe40003f46070 */
[C---:B------:R-:W-:Y:S01]  /*184c0*/  ISETP.GE.U32.AND P3, PT, R8.reuse, 0x4, PT ;  /* 0x000000040800780c */ /* 0x040fe20003f66070 */
[----:B------:R-:W-:Y:S01]  /*184d0*/  SHFL.IDX PT, R0, R16, RZ, 0x1f ;  /* 0x00001fff10007589 */ /* 0x000fe200000e0000 */
[C---:B------:R-:W-:Y:S02]  /*184e0*/  ISETP.GE.U32.AND P4, PT, R8.reuse, 0x8, PT ;  /* 0x000000080800780c */ /* 0x040fe40003f86070 */
[C---:B------:R-:W-:Y:S01]  /*184f0*/  ISETP.GE.U32.AND P5, PT, R8.reuse, 0x10, PT ;  /* 0x000000100800780c */ /* 0x040fe20003fa6070 */
[----:B------:R-:W-:Y:S01]  /*18500*/  SHFL.IDX PT, R4, R16, 0x1, 0x1f ;  /* 0x00201f0010047f89 */ /* 0x000fe200000e0000 */
[----:B0-----:R-:W-:Y:S02]  /*18510*/  IMAD.MOV.U32 R2, RZ, RZ, RZ ;  /* 0x000000ffff027224 */ /* 0x001fe400078e00ff */
[----:B--2---:R-:W-:Y:S01]  /*18520*/  @!P1 IMAD.MOV.U32 R2, RZ, RZ, R3 ;  /* 0x000000ffff029224 */ /* 0x004fe200078e0003 */
[----:B------:R-:W-:-:S04]  /*18530*/  ISETP.NE.AND P1, PT, R8, RZ, PT ;  /* 0x000000ff0800720c */ /* 0x000fc80003f25270 */
        /* <DEDUP_REMOVED lines=15> */
[----:B------:R0:W1:Y:S02]  /*18630*/  SHFL.IDX PT, R14, R3, 0x1f, 0x1f ;  /* 0x03e01f00030e7f89 */ /* 0x00006400000e0000 */
.L_x_630:
[----:B------:R-:W-:Y:S02]  /*18640*/  ULDC UR4, c[0x0][0xc38] ;  /* 0x00030e0000047ab9 */ /* 0x000fe40000000800 */
[----:B------:R-:W-:-:S04]  /*18650*/  IMAD.U32 R16, RZ, RZ, UR4 ;  /* 0x00000004ff107e24 */ /* 0x000fc8000f8e00ff */
[----:B-1----:R-:W-:-:S04]  /*18660*/  IMAD R5, R14, R16, RZ ;  /* 0x000000100e057224 */ /* 0x002fc800078e02ff */
[----:B------:R-:W-:-:S05]  /*18670*/  IMAD.IADD R4, R4, 0x1, R5 ;  /* 0x0000000104047824 */ /* 0x000fca00078e0205 */
[----:B------:R-:W-:-:S13]  /*18680*/  ISETP.GT.AND P6, PT, R4, R0, PT ;  /* 0x000000000400720c */ /* 0x000fda0003fc4270 */
[----:B------:R-:W-:Y:S05]  /*18690*/  @P6 BRA `(.L_x_546) ;  /* 0x00000000009c6947 */ /* 0x000fea0003800000 */
.L_x_551:
[----:B------:R-:W1:Y:S01]  /*186a0*/  LDC R6, c[0x0][0xc3c] ;  /* 0x00030f00ff067b82 */ /* 0x000e620000000800 */
[----:B------:R-:W-:-:S05]  /*186b0*/  VIADD R19, R19, 0x1f ;  /* 0x0000001f13137836 */ /* 0x000fca0000000000 */
[----:B-1----:R-:W-:-:S13]  /*186c0*/  ISETP.GE.AND P6, PT, R19, R6, PT ;  /* 0x000000061300720c */ /* 0x002fda0003fc6270 */
[----:B------:R-:W-:Y:S05]  /*186d0*/  @P6 BRA `(.L_x_547) ;  /* 0x0000000400446947 */ /* 0x000fea0003800000 */
[----:B------:R-:W1:Y:S01]  /*186e0*/  S2R R2, SR_TID.X ;  /* 0x0000000000027919 */ /* 0x000e620000002100 */
[----:B------:R-:W-:Y:S01]  /*186f0*/  BSSY B0, `(.L_x_548) ;  /* 0x0000009000007945 */ /* 0x000fe20003800000 */
[----:B-1----:R-:W-:-:S05]  /*18700*/  LOP3.LUT R2, R2, 0x1f, RZ, 0xc0, !PT ;  /* 0x0000001f02027812 */ /* 0x002fca00078ec0ff */
[----:B------:R-:W-:Y:S02]  /*18710*/  IMAD.IADD R5, R19, 0x1, R2 ;  /* 0x0000000113057824 */ /* 0x000fe400078e0202 */
[----:B------:R-:W-:-:S03]  /*18720*/  IMAD.MOV.U32 R2, RZ, RZ, RZ ;  /* 0x000000ffff027224 */ /* 0x000fc600078e00ff */
[----:B------:R-:W-:-:S13]  /*18730*/  ISETP.GE.OR P6, PT, R5, R6, !P0 ;  /* 0x000000060500720c */ /* 0x000fda00047c6670 */
[----:B------:R-:W-:Y:S05]  /*18740*/  @P6 BRA `(.L_x_549) ;  /* 0x00000000000c6947 */ /* 0x000fea0003800000 */
[----:B0-----:R-:W0:Y:S02]  /*18750*/  LDC.64 R2, c[0x0][0xc80] ;  /* 0x00032000ff027b82 */ /* 0x001e240000000a00 */
[----:B0-----:R-:W-:-:S06]  /*18760*/  IMAD.WIDE R2, R5, 0x4, R2 ;  /* 0x0000000405027825 */ /* 0x001fcc00078e0202 */
[----:B------:R1:W5:Y:S02]  /*18770*/  LDG.E R2, desc[UR42][R2.64] ;  /* 0x0000002a02027981 */ /* 0x000364000c1e1900 */
.L_x_549:
[----:B------:R-:W-:Y:S05]  /*18780*/  BSYNC B0 ;  /* 0x0000000000007941 */ /* 0x000fea0003800000 */
.L_x_548:
[----:B------:R-:W-:-:S03]  /*18790*/  UMOV UR4, 0xffffffff ;  /* 0xffffffff00047882 */ /* 0x000fc60000000000 */
[----:B------:R-:W-:Y:S05]  /*187a0*/  BRA.DIV UR4, `(.L_x_550) ;  /* 0x0000001e04e47947 */ /* 0x000fea000b800000 */
[----:B-----5:R-:W2:Y:S02]  /*187b0*/  SHFL.UP PT, R14, R2, 0x1, RZ ;  /* 0x04200000020e7989 */ /* 0x020ea400000e00ff */
[----:B--2---:R-:W-:-:S04]  /*187c0*/  SEL R13, R14, RZ, P1 ;  /* 0x000000ff0e0d7207 */ /* 0x004fc80000800000 */
[----:B------:R-:W-:-:S05]  /*187d0*/  IADD3 R13, R2, R13, RZ ;  /* 0x0000000d020d7210 */ /* 0x000fca0007ffe0ff */
[----:B------:R-:W2:Y:S02]  /*187e0*/  SHFL.UP PT, R14, R13, 0x2, RZ ;  /* 0x044000000d0e7989 */ /* 0x000ea400000e00ff */
[----:B--2---:R-:W-:-:S05]  /*187f0*/  SEL R14, R14, RZ, P2 ;  /* 0x000000ff0e0e7207 */ /* 0x004fca0001000000 */
[----:B------:R-:W-:-:S05]  /*18800*/  IMAD.IADD R5, R13, 0x1, R14 ;  /* 0x000000010d057824 */ /* 0x000fca00078e020e */
        /* <DEDUP_REMOVED lines=8> */
[----:B01----:R-:W-:-:S05]  /*18890*/  IMAD.IADD R3, R7, 0x1, R14 ;  /* 0x0000000107037824 */ /* 0x003fca00078e020e */
[----:B------:R0:W1:Y:S02]  /*188a0*/  SHFL.IDX PT, R14, R3, 0x1f, 0x1f ;  /* 0x03e01f00030e7f89 */ /* 0x00006400000e0000 */
.L_x_638:
[----:B------:R-:W-:Y:S02]  /*188b0*/  ULDC UR4, c[0x0][0xc38] ;  /* 0x00030e0000047ab9 */ /* 0x000fe40000000800 */
[----:B------:R-:W-:-:S04]  /*188c0*/  IMAD.U32 R16, RZ, RZ, UR4 ;  /* 0x00000004ff107e24 */ /* 0x000fc8000f8e00ff */
[----:B-1----:R-:W-:-:S04]  /*188d0*/  IMAD R5, R14, R16, RZ ;  /* 0x000000100e057224 */ /* 0x002fc800078e02ff */
[----:B------:R-:W-:-:S05]  /*188e0*/  IMAD.IADD R4, R5, 0x1, R4 ;  /* 0x0000000105047824 */ /* 0x000fca00078e0204 */
[----:B------:R-:W-:-:S13]  /*188f0*/  ISETP.GT.AND P6, PT, R4, R0, PT ;  /* 0x000000000400720c */ /* 0x000fda0003fc4270 */
[----:B------:R-:W-:Y:S05]  /*18900*/  @!P6 BRA `(.L_x_551) ;  /* 0xfffffffc0064e947 */ /* 0x000fea000383ffff */
.L_x_546:
[----:B------:R-:W-:Y:S01]  /*18910*/  IMAD.IADD R6, R4, 0x1, -R5 ;  /* 0x0000000104067824 */ /* 0x000fe200078e0a05 */
[----:B------:R-:W-:-:S03]  /*18920*/  UMOV UR4, 0xffffffff ;  /* 0xffffffff00047882 */ /* 0x000fc60000000000 */
[----:B------:R-:W-:-:S05]  /*18930*/  IMAD R5, R3, R16, R6 ;  /* 0x0000001003057224 */ /* 0x000fca00078e0206 */
[----:B------:R-:W-:Y:S01]  /*18940*/  ISETP.GT.AND P6, PT, R5, R0, PT ;  /* 0x000000000500720c */ /* 0x000fe20003fc4270 */
[----:B------:R-:W-:-:S12]  /*18950*/  BRA.DIV UR4, `(.L_x_552) ;  /* 0x0000002204347947 */ /* 0x000fd8000b800000 */
[----:B------:R-:W-:-:S04]  /*18960*/  VOTE.ANY R5, PT, !P6 ;  /* 0x0000000000057806 */ /* 0x000fc800070e0100 */
[----:B------:R-:W1:Y:S02]  /*18970*/  POPC R4, R5 ;  /* 0x0000000500047309 */ /* 0x000e640000000000 */
[----:B-1----:R1:W2:Y:S02]  /*18980*/  SHFL.IDX PT, R17, R2, R4, 0x1f ;  /* 0x00001f0402117589 */ /* 0x0022a400000e0000 */
.L_x_642:
[----:B------:R-:W-:Y:S01]  /*18990*/  ISETP.NE.AND P0, PT, R5, RZ, PT ;  /* 0x000000ff0500720c */ /* 0x000fe20003f05270 */
[----:B------:R-:W-:-:S12]  /*189a0*/  IMAD.MOV.U32 R14, RZ, RZ, RZ ;  /* 0x000000ffff0e7224 */ /* 0x000fd800078e00ff */
[----:B------:R-:W-:Y:S05]  /*189b0*/  @!P0 BRA `(.L_x_553) ;  /* 0x0000000000108947 */ /* 0x000fea0003800000 */
[----:B------:R-:W-:Y:S01]  /*189c0*/  UMOV UR4, 0xffffffff ;  /* 0xffffffff00047882 */ /* 0x000fe20000000000 */
[----:B------:R-:W-:Y:S02]  /*189d0*/  VIADD R12, R4, 0xffffffff ;  /* 0xffffffff040c7836 */ /* 0x000fe40000000000 */
[----:B------:R-:W-:Y:S05]  /*189e0*/  BRA.DIV UR4, `(.L_x_554) ;  /* 0x0000002204587947 */ /* 0x000fea000b800000 */
[----:B------:R3:W4:Y:S02]  /*189f0*/  SHFL.IDX PT, R14, R3, R12, 0x1f ;  /* 0x00001f0c030e7589 */ /* 0x00072400000e0000 */
.L_x_553:
[-C--:B--2---:R-:W-:Y:S01]  /*18a00*/  IABS R5, R17.reuse ;  /* 0x0000001100057213 */ /* 0x084fe20000000000 */
[----:B----4-:R-:W-:Y:S01]  /*18a10*/  IMAD R16, R14, R16, R6 ;  /* 0x000000100e107224 */ /* 0x010fe200078e0206 */
[----:B------:R-:W-:Y:S02]  /*18a20*/  IABS R8, R17 ;  /* 0x0000001100087213 */ /* 0x000fe40000000000 */
[----:B------:R-:W2:Y:S01]  /*18a30*/  I2F.RP R6, R5 ;  /* 0x0000000500067306 */ /* 0x000ea20000209400 */
[----:B------:R-:W-:Y:S01]  /*18a40*/  IMAD.IADD R0, R0, 0x1, -R16 ;  /* 0x0000000100007824 */ /* 0x000fe200078e0a10 */
[----:B------:R-:W-:-:S06]  /*18a50*/  IADD3 R19, R4, R19, RZ ;  /* 0x0000001304137210 */ /* 0x000fcc0007ffe0ff */
[----:B--2---:R-:W2:Y:S02]  /*18a60*/  MUFU.RCP R6, R6 ;  /* 0x0000000600067308 */ /* 0x004ea40000001000 */
[----:B--2---:R-:W-:Y:S01]  /*18a70*/  IADD3 R7, R6, 0xffffffe, RZ ;  /* 0x0ffffffe06077810 */ /* 0x004fe20007ffe0ff */
[----:B------:R-:W-:-:S05]  /*18a80*/  IMAD.MOV R6, RZ, RZ, -R8 ;  /* 0x000000ffff067224 */ /* 0x000fca00078e0a08 */
[----:B0--3--:R-:W1:Y:S02]  /*18a90*/  F2I.FTZ.U32.TRUNC.NTZ R3, R7 ;  /* 0x0000000700037305 */ /* 0x009e64000021f000 */
[----:B-1----:R-:W-:-:S04]  /*18aa0*/  IMAD.MOV R2, RZ, RZ, -R3 ;  /* 0x000000ffff027224 */ /* 0x002fc800078e0a03 */
[----:B------:R-:W-:Y:S02]  /*18ab0*/  IMAD R9, R2, R5, RZ ;  /* 0x0000000502097224 */ /* 0x000fe400078e02ff */
[----:B------:R-:W-:-:S04]  /*18ac0*/  IMAD.MOV.U32 R2, RZ, RZ, RZ ;  /* 0x000000ffff027224 */ /* 0x000fc800078e00ff */
[----:B------:R-:W-:Y:S01]  /*18ad0*/  IMAD.HI.U32 R2, R3, R9, R2 ;  /* 0x0000000903027227 */ /* 0x000fe200078e0002 */
[----:B------:R-:W-:-:S05]  /*18ae0*/  IABS R3, R0 ;  /* 0x0000000000037213 */ /* 0x000fca0000000000 */
        /* <DEDUP_REMOVED lines=11> */
[----:B------:R-:W-:-:S05]  /*18ba0*/  @!P1 LOP3.LUT R2, RZ, R17, RZ, 0x33, !PT ;  /* 0x00000011ff029212 */ /* 0x000fca00078e33ff */
[--C-:B------:R-:W-:Y:S02]  /*18bb0*/  IMAD.MOV R3, RZ, RZ, -R2.reuse ;  /* 0x000000ffff037224 */ /* 0x100fe400078e0a02 */
[----:B------:R-:W-:Y:S02]  /*18bc0*/  IMAD.MOV.U32 R18, RZ, RZ, R2 ;  /* 0x000000ffff127224 */ /* 0x000fe400078e0002 */
[----:B------:R-:W-:Y:S01]  /*18bd0*/  IMAD R17, R17, R3, R0 ;  /* 0x0000000311117224 */ /* 0x000fe200078e0200 */
[----:B------:R-:W-:Y:S06]  /*18be0*/  BRA `(.L_x_555) ;  /* 0x00000000001c7947 */ /* 0x000fec0003800000 */
.L_x_547:
[----:B------:R-:W-:Y:S01]  /*18bf0*/  UMOV UR4, URZ ;  /* 0x0000003f00047c82 */ /* 0x000fe20008000000 */
[----:B------:R-:W-:Y:S01]  /*18c00*/  UMOV UR5, URZ ;  /* 0x0000003f00057c82 */ /* 0x000fe20008000000 */
[----:B------:R-:W-:Y:S01]  /*18c10*/  ULDC UR6, c[0x0][0xc3c] ;  /* 0x00030f0000067ab9 */ /* 0x000fe20000000800 */
[----:B------:R-:W-:Y:S02]  /*18c20*/  IMAD.MOV.U32 R16, RZ, RZ, R0 ;  /* 0x000000ffff107224 */ /* 0x000fe400078e0000 */
[----:B------:R-:W-:Y:S02]  /*18c30*/  IMAD.U32 R17, RZ, RZ, UR4 ;  /* 0x00000004ff117e24 */ /* 0x000fe4000f8e00ff */
[----:B------:R-:W-:Y:S02]  /*18c40*/  IMAD.U32 R18, RZ, RZ, UR5 ;  /* 0x00000005ff127e24 */ /* 0x000fe4000f8e00ff */
[----:B------:R-:W-:-:S07]  /*18c50*/  IMAD.U32 R19, RZ, RZ, UR6 ;  /* 0x00000006ff137e24 */ /* 0x000fce000f8e00ff */
.L_x_555:
[----:B------:R-:W1:Y:S01]  /*18c60*/  S2R R0, SR_TID.X ;  /* 0x0000000000007919 */ /* 0x000e620000002100 */
[----:B------:R-:W-:Y:S05]  /*18c70*/  WARPSYNC.ALL ;  /* 0x0000000000007948 */ /* 0x000fea0003800000 */
[----:B------:R-:W-:Y:S01]  /*18c80*/  BAR.SYNC.DEFER_BLOCKING 0x4, 0x200 ;  /* 0x0108000000007b1d */ /* 0x000fe20000010000 */
[----:B-1----:R-:W-:-:S04]  /*18c90*/  LOP3.LUT R0, R0, 0x1f, RZ, 0xc0, !PT ;  /* 0x0000001f00007812 */ /* 0x002fc800078ec0ff */
[----:B------:R-:W-:-:S13]  /*18ca0*/  ISETP.NE.AND P0, PT, R0, RZ, PT ;  /* 0x000000ff0000720c */ /* 0x000fda0003f05270 */
[----:B0-----:R-:W0:Y:S01]  /*18cb0*/  @!P0 S2R R3, SR_CgaCtaId ;  /* 0x0000000000038919 */ /* 0x001e220000008800 */
[----:B------:R-:W-:-:S04]  /*18cc0*/  @!P0 MOV R0, 0x400 ;  /* 0x0000040000008802 */ /* 0x000fc80000000f00 */
[----:B0-----:R-:W-:-:S05]  /*18cd0*/  @!P0 LEA R22, R3, R0, 0x18 ;  /* 0x0000000003168211 */ /* 0x001fca00078ec0ff */
[----:B------:R0:W-:Y:S01]  /*18ce0*/  @!P0 STS.128 [R22+0x19cd0], R16 ;  /* 0x019cd01016008388 */ /* 0x0001e20000000c00 */
[----:B------:R-:W-:Y:S06]  /*18cf0*/  BAR.ARV 0x5, 0x200 ;  /* 0x0148000000007b1d */ /* 0x000fec0000002000 */
.L_x_544:
[----:B------:R-:W-:Y:S02]  /*18d00*/  ULDC UR4, c[0x0][0xc3c] ;  /* 0x00030f0000047ab9 */ /* 0x000fe40000000800 */
[----:B--2---:R-:W-:-:S13]  /*18d10*/  ISETP.GE.AND P0, PT, R19, UR4, PT ;  /* 0x0000000413007c0c */ /* 0x004fda000bf06270 */
[----:B------:R-:W-:Y:S05]  /*18d20*/  @!P0 BRA `(.L_x_556) ;  /* 0xffffffa800b08947 */ /* 0x000fea000383ffff */
[----:B------:R-:W-:Y:S05]  /*18d30*/  BSYNC B7 ;  /* 0x0000000000077941 */ /* 0x000fea0003800000 */
.L_x_440:
[----:B------:R-:W2:Y:S01]  /*18d40*/  LDL.LU R0, [R1+0x3c] ;  /* 0x00003c0001007983 */ /* 0x000ea20000300800 */
[----:B------:R-:W-:Y:S01]  /*18d50*/  BSSY B0, `(.L_x_557) ;  /* 0x000000b000007945 */ /* 0x000fe20003800000 */
[----:B------:R-:W3:Y:S01]  /*18d60*/  S2R R5, SR_CgaCtaId ;  /* 0x0000000000057919 */ /* 0x000ee20000008800 */
[----:B--2---:R-:W-:-:S05]  /*18d70*/  VIADD R0, R0, 0x1 ;  /* 0x0000000100007836 */ /* 0x004fca0000000000 */
[----:B01----:R-:W-:-:S04]  /*18d80*/  LEA.HI R2, R0, R0, RZ, 0x1 ;  /* 0x0000000000027211 */ /* 0x003fc800078f08ff */
[----:B------:R-:W-:Y:S02]  /*18d90*/  LOP3.LUT R3, R2, 0xfffffffe, RZ, 0xc0, !PT ;  /* 0xfffffffe02037812 */ /* 0x000fe400078ec0ff */
[----:B------:R-:W-:-:S03]  /*18da0*/  MOV R2, 0x400 ;  /* 0x0000040000027802 */ /* 0x000fc60000000f00 */
[----:B------:R-:W-:Y:S01]  /*18db0*/  IMAD.IADD R0, R0, 0x1, -R3 ;  /* 0x0000000100007824 */ /* 0x000fe200078e0a03 */
[----:B---3--:R-:W-:-:S04]  /*18dc0*/  LEA R9, R5, R2, 0x18 ;  /* 0x0000000205097211 */ /* 0x008fc800078ec0ff */
[----:B------:R-:W-:-:S04]  /*18dd0*/  SHF.L.U32 R0, R0, 0x1f, RZ ;  /* 0x0000001f00007819 */ /* 0x000fc800000006ff */
[----:B------:R-:W0:Y:S02]  /*18de0*/  SYNCS.PHASECHK.TRANS64.TRYWAIT P0, [R9+URZ+0x19c20], R0 ;  /* 0x019c2000090075a7 */ /* 0x000e24000800017f */
[----:B0-----:R-:W-:Y:S05]  /*18df0*/  @!P0 BRA `(.L_x_558) ;  /* 0x0000001c00788947 */ /* 0x001fea0003800000 */
.L_x_645:
[----:B------:R-:W-:Y:S05]  /*18e00*/  BSYNC B0 ;  /* 0x0000000000007941 */ /* 0x000fea0003800000 */
.L_x_557:
[----:B------:R-:W-:-:S03]  /*18e10*/  UMOV UR4, 0xffffffff ;  /* 0xffffffff00047882 */ /* 0x000fc60000000000 */
[----:B------:R-:W-:Y:S05]  /*18e20*/  BRA.DIV UR4, `(.L_x_559) ;  /* 0x0000001e04807947 */ /* 0x000fea000b800000 */
[----:B0-----:R-:W0:Y:S02]  /*18e30*/  S2R R0, SR_TID.X ;  /* 0x0000000000007919 */ /* 0x001e240000002100 */
[----:B0-----:R-:W-:-:S04]  /*18e40*/  SHF.R.U32.HI R0, RZ, 0x5, R0 ;  /* 0x00000005ff007819 */ /* 0x001fc80000011600 */
[----:B------:R-:W-:-:S05]  /*18e50*/  LOP3.LUT R0, R0, 0x3, RZ, 0xc0, !PT ;  /* 0x0000000300007812 */ /* 0x000fca00078ec0ff */
[----:B------:R0:W1:Y:S02]  /*18e60*/  SHFL.IDX PT, R14, R0, RZ, 0x1f ;  /* 0x00001fff000e7589 */ /* 0x00006400000e0000 */
.L_x_648:
[----:B-1----:R-:W-:-:S13]  /*18e70*/  ISETP.NE.AND P0, PT, R14, RZ, PT ;  /* 0x000000ff0e00720c */ /* 0x002fda0003f05270 */
[----:B------:R-:W-:Y:S05]  /*18e80*/  @P0 BRA `(.L_x_315) ;  /* 0x0000000000a40947 */ /* 0x000fea0003800000 */
[----:B------:R-:W-:-:S03]  /*18e90*/  UMOV UR4, 0xffffffff ;  /* 0xffffffff00047882 */ /* 0x000fc60000000000 */
[----:B------:R-:W-:Y:S05]  /*18ea0*/  BRA.DIV UR4, `(.L_x_560) ;  /* 0x0000001e04947947 */ /* 0x000fea000b800000 */
[----:B------:R-:W-:-:S13]  /*18eb0*/  ELECT P6, URZ, PT ;  /* 0x00000000003f782f */ /* 0x000fda00038c0000 */
.L_x_651:
[----:B------:R-:W-:Y:S05]  /*18ec0*/  @!P6 BRA `(.L_x_315) ;  /* 0x000000000094e947 */ /* 0x000fea0003800000 */
[----:B------:R-:W-:-:S06]  /*18ed0*/  ULOP3.LUT UR4, UR37, 0x2, URZ, 0xfc, !UPT ;  /* 0x0000000225047892 */ /* 0x000fcc000f8efc3f */
[----:B0-----:R-:W-:-:S05]  /*18ee0*/  IMAD.U32 R0, RZ, RZ, UR4 ;  /* 0x00000004ff007e24 */ /* 0x001fca000f8e00ff */
[----:B------:R-:W-:-:S13]  /*18ef0*/  ISETP.NE.AND P0, PT, R0, 0x3, PT ;  /* 0x000000030000780c */ /* 0x000fda0003f05270 */
[----:B------:R-:W-:Y:S05]  /*18f00*/  @!P0 BRA `(.L_x_561) ;  /* 0x0000000000048947 */ /* 0x000fea0003800000 */
[----:B------:R-:W-:Y:S01]  /*18f10*/  BPT.TRAP 0x1 ;  /* 0x000000040000795c */ /* 0x000fe20000300000 */
.L_x_561:
[----:B------:R-:W-:Y:S01]  /*18f20*/  VIADD R3, R9, 0x19c40 ;  /* 0x00019c4009037836 */ /* 0x000fe20000000000 */
[----:B------:R-:W-:Y:S01]  /*18f30*/  SHF.L.U32 R2, R26, 0x1f, RZ ;  /* 0x0000001f1a027819 */ /* 0x000fe200000006ff */
[----:B------:R-:W-:-:S03]  /*18f40*/  VIADD R0, R24, 0x1 ;  /* 0x0000000118007836 */ /* 0x000fc60000000000 */
[----:B------:R-:W-:Y:S02]  /*18f50*/  LEA R7, R24, R3, 0x3 ;  /* 0x0000000318077211 */ /* 0x000fe400078e18ff */
[C---:B------:R-:W-:Y:S02]  /*18f60*/  ISETP.NE.AND P2, PT, R0.reuse, 0x2, PT ;  /* 0x000000020000780c */ /* 0x040fe40003f45270 */
[----:B------:R-:W0:Y:S02]  /*18f70*/  SYNCS.PHASECHK.TRANS64.TRYWAIT P1, [R7+URZ], R2 ;  /* 0x00000002070075a7 */ /* 0x000e24000802017f */
[----:B------:R-:W-:Y:S02]  /*18f80*/  SEL R5, RZ, 0x1, P2 ;  /* 0x00000001ff057807 */ /* 0x000fe40001000000 */
[----:B------:R-:W-:Y:S02]  /*18f90*/  SEL R4, R0, RZ, P2 ;  /* 0x000000ff00047207 */ /* 0x000fe40001000000 */
[----:B------:R-:W-:-:S03]  /*18fa0*/  LOP3.LUT R0, R26, R5, RZ, 0x3c, !PT ;  /* 0x000000051a007212 */ /* 0x000fc600078e3cff */
[----:B------:R-:W-:Y:S01]  /*18fb0*/  IMAD R3, R4, 0x8, R3 ;  /* 0x0000000804037824 */ /* 0x000fe200078e0203 */
[----:B------:R-:W-:Y:S01]  /*18fc0*/  SHF.L.U32 R0, R0, 0x1f, RZ ;  /* 0x0000001f00007819 */ /* 0x000fe200000006ff */
[----:B0-----:R-:W-:Y:S06]  /*18fd0*/  @!P1 BRA `(.L_x_562) ;  /* 0x0000001c00689947 */ /* 0x001fec0003800000 */
.L_x_652:
[----:B------:R-:W1:Y:S02]  /*18fe0*/  SYNCS.PHASECHK.TRANS64.TRYWAIT P1, [R3+URZ], R0 ;  /* 0x00000000030075a7 */ /* 0x000e64000802017f */
[----:B-1----:R-:W-:Y:S05]  /*18ff0*/  @!P1 BRA `(.L_x_563) ;  /* 0x0000001c00749947 */ /* 0x002fea0003800000 */
.L_x_653:
[----:B------:R-:W-:Y:S05]  /*19000*/  @!P0 BRA `(.L_x_564) ;  /* 0x0000000000048947 */ /* 0x000fea0003800000 */
[----:B------:R-:W-:Y:S01]  /*19010*/  BPT.TRAP 0x1 ;  /* 0x000000040000795c */ /* 0x000fe20000300000 */
.L_x_564:
[----:B-1----:R-:W-:-:S04]  /*19020*/  IMAD R3, R24, 0x8, R9 ;  /* 0x0000000818037824 */ /* 0x002fc800078e0209 */
[----:B------:R-:W1:Y:S02]  /*19030*/  SYNCS.PHASECHK.TRANS64.TRYWAIT P1, [R3+URZ+0x19c60], R2 ;  /* 0x019c6002030075a7 */ /* 0x000e64000802017f */
[----:B-1----:R-:W-:Y:S05]  /*19040*/  @!P1 BRA `(.L_x_565) ;  /* 0x0000001c00749947 */ /* 0x002fea0003800000 */
.L_x_654:
[----:B------:R-:W-:Y:S05]  /*19050*/  @!P0 BRA `(.L_x_566) ;  /* 0x0000000000048947 */ /* 0x000fea0003800000 */
[----:B------:R-:W-:Y:S01]  /*19060*/  BPT.TRAP 0x1 ;  /* 0x000000040000795c */ /* 0x000fe20000300000 */
.L_x_566:
[----:B------:R-:W-:-:S04]  /*19070*/  IMAD R5, R4, 0x8, R9 ;  /* 0x0000000804057824 */ /* 0x000fc800078e0209 */
[----:B------:R-:W2:Y:S02]  /*19080*/  SYNCS.PHASECHK.TRANS64.TRYWAIT P1, [R5+URZ+0x19c60], R0 ;  /* 0x019c6000050075a7 */ /* 0x000ea4000802017f */
[----:B--2---:R-:W-:Y:S05]  /*19090*/  @!P1 BRA `(.L_x_567) ;  /* 0x0000001c00749947 */ /* 0x004fea0003800000 */
.L_x_655:
[----:B------:R-:W-:Y:S05]  /*190a0*/  @!P0 BRA `(.L_x_568) ;  /* 0x0000000000048947 */ /* 0x000fea0003800000 */
[----:B------:R-:W-:Y:S01]  /*190b0*/  BPT.TRAP 0x1 ;  /* 0x000000040000795c */ /* 0x000fe20000300000 */
.L_x_568:
[----:B------:R-:W3:Y:S02]  /*190c0*/  SYNCS.PHASECHK.TRANS64.TRYWAIT P0, [R3+URZ+0x19c80], R2 ;  /* 0x019c8002030075a7 */ /* 0x000ee4000800017f */
[----:B---3--:R-:W-:Y:S05]  /*190d0*/  @!P0 BRA `(.L_x_569) ;  /* 0x0000001c00788947 */ /* 0x008fea0003800000 */
.L_x_570:
[----:B----4-:R4:W0:Y:S02]  /*190e0*/  SYNCS.PHASECHK.TRANS64.TRYWAIT P0, [R5+URZ+0x19c80], R0 ;  /* 0x019c8000050075a7 */ /* 0x010824000800017f */
[----:B0-----:R-:W-:Y:S05]  /*190f0*/  @!P0 NANOSLEEP.SYNCS 0x989680 ;  /* 0x009896800000895d */ /* 0x001fea0003900000 */
[----:B------:R-:W0:Y:S02]  /*19100*/  @!P0 SYNCS.PHASECHK.TRANS64 P0, [R5+URZ+0x19c80], R0 ;  /* 0x019c8000050085a7 */ /* 0x000e24000800007f */
[----:B0-----:R-:W-:Y:S05]  /*19110*/  @!P0 BRA `(.L_x_570) ;  /* 0xfffffffc00f08947 */ /* 0x001fea000383ffff */
.L_x_315:
[----:B------:R-:W-:Y:S05]  /*19120*/  BSYNC B8 ;  /* 0x0000000000087941 */ /* 0x000fea0003800000 */
.L_x_312:
[----:B------:R-:W-:Y:S05]  /*19130*/  EXIT ;  /* 0x000000000000794d */ /* 0x000fea0003800000 */
.L_x_331:
[----:B0-----:R0:W1:Y:S02]  /*19140*/  SYNCS.PHASECHK.TRANS64.TRYWAIT P5, [R83+URZ+0x19c90], R86 ;  /* 0x019c9056530075a7 */ /* 0x00106400080a017f */
[----:B-1----:R-:W-:Y:S05]  /*19150*/  @!P5 NANOSLEEP.SYNCS 0x989680 ;  /* 0x009896800000d95d */ /* 0x002fea0003900000 */
[----:B------:R-:W1:Y:S02]  /*19160*/  @!P5 SYNCS.PHASECHK.TRANS64 P5, [R83+URZ+0x19c90], R86 ;  /* 0x019c90565300d5a7 */ /* 0x000e6400080a007f */
[----:B-1----:R-:W-:Y:S05]  /*19170*/  @!P5 BRA `(.L_x_331) ;  /* 0xfffffffc00f0d947 */ /* 0x002fea000383ffff */
[----:B------:R-:W-:Y:S05]  /*19180*/  BRA `(.L_x_571) ;  /* 0xfffffe9400987947 */ /* 0x000fea000383ffff */
.L_x_347:
[----:B-1----:R1:W2:Y:S02]  /*19190*/  SYNCS.PHASECHK.TRANS64.TRYWAIT P5, [R83+URZ+0x19c90], R86 ;  /* 0x019c9056530075a7 */ /* 0x0022a400080a017f */
[----:B--2---:R-:W-:Y:S05]  /*191a0*/  @!P5 NANOSLEEP.SYNCS 0x989680 ;  /* 0x009896800000d95d */ /* 0x004fea0003900000 */
[----:B------:R-:W2:Y:S02]  /*191b0*/  @!P5 SYNCS.PHASECHK.TRANS64 P5, [R83+URZ+0x19c90], R86 ;  /* 0x019c90565300d5a7 */ /* 0x000ea400080a007f */
[----:B--2---:R-:W-:Y:S05]  /*191c0*/  @!P5 BRA `(.L_x_347) ;  /* 0xfffffffc00f0d947 */ /* 0x004fea000383ffff */
[----:B------:R-:W-:Y:S05]  /*191d0*/  BRA `(.L_x_572) ;  /* 0xfffffeac008c7947 */ /* 0x000fea000383ffff */
.L_x_356:
[----:B0-----:R0:W1:Y:S02]  /*191e0*/  SYNCS.PHASECHK.TRANS64.TRYWAIT P5, [R83+URZ+0x19c90], R86 ;  /* 0x019c9056530075a7 */ /* 0x00106400080a017f */
[----:B-1----:R-:W-:Y:S05]  /*191f0*/  @!P5 NANOSLEEP.SYNCS 0x989680 ;  /* 0x009896800000d95d */ /* 0x002fea0003900000 */
[----:B------:R-:W1:Y:S02]  /*19200*/  @!P5 SYNCS.PHASECHK.TRANS64 P5, [R83+URZ+0x19c90], R86 ;  /* 0x019c90565300d5a7 */ /* 0x000e6400080a007f */
[----:B-1----:R-:W-:Y:S05]  /*19210*/  @!P5 BRA `(.L_x_356) ;  /* 0xfffffffc00f0d947 */ /* 0x002fea000383ffff */
[----:B------:R-:W-:Y:S05]  /*19220*/  BRA `(.L_x_573) ;  /* 0xfffffecc00907947 */ /* 0x000fea000383ffff */
.L_x_360:
[----:B--2---:R2:W3:Y:S02]  /*19230*/  SYNCS.PHASECHK.TRANS64.TRYWAIT P5, [R83+URZ+0x19cb0], R86 ;  /* 0x019cb056530075a7 */ /* 0x0044e400080a017f */
[----:B---3--:R-:W-:Y:S05]  /*19240*/  @!P5 NANOSLEEP.SYNCS 0x989680 ;  /* 0x009896800000d95d */ /* 0x008fea0003900000 */
[----:B------:R-:W3:Y:S02]  /*19250*/  @!P5 SYNCS.PHASECHK.TRANS64 P5, [R83+URZ+0x19cb0], R86 ;  /* 0x019cb0565300d5a7 */ /* 0x000ee400080a007f */
[----:B---3--:R-:W-:Y:S05]  /*19260*/  @!P5 BRA `(.L_x_360) ;  /* 0xfffffffc00f0d947 */ /* 0x008fea000383ffff */
[----:B------:R-:W-:Y:S05]  /*19270*/  BRA `(.L_x_574) ;  /* 0xfffffed000007947 */ /* 0x000fea000383ffff */
.L_x_378:
[----:B------:R-:W-:Y:S01]  /*19280*/  BSSY B1, `(.L_x_575) ;  /* 0x0000008000017945 */ /* 0x000fe20003800000 */
[----:B------:R-:W-:Y:S02]  /*19290*/  IMAD.MOV.U32 R13, RZ, RZ, R24 ;  /* 0x000000ffff0d7224 */ /* 0x000fe400078e0018 */
[----:B------:R-:W-:Y:S02]  /*192a0*/  IMAD.MOV.U32 R12, RZ, RZ, RZ ;  /* 0x000000ffff0c7224 */ /* 0x000fe400078e00ff */
[----:B------:R-:W-:Y:S02]  /*192b0*/  IMAD.MOV.U32 R11, RZ, RZ, 0x1e1f ;  /* 0x00001e1fff0b7424 */ /* 0x000fe400078e00ff */
[----:B------:R-:W-:-:S07]  /*192c0*/  IMAD.MOV.U32 R15, RZ, RZ, -0x1 ;  /* 0xffffffffff0f7424 */ /* 0x000fce00078e00ff */
[----:B------:R-:W-:Y:S05]  /*192d0*/  WARPSYNC.COLLECTIVE R15, `(.L_x_576) ;  /* 0x000000000f087348 */ /* 0x000fea0003c00000 */
[----:B------:R0:W1:Y:S02]  /*192e0*/  SHFL.IDX P6, R14, R13, R12, R11 ;  /* 0x0000000c0d0e7389 */ /* 0x00006400000c000b */
[----:B01----:R-:W-:Y:S01]  /*192f0*/  ENDCOLLECTIVE ;  /* 0x000000000000791b */ /* 0x003fe20003800000 */
.L_x_576:
[----:B------:R-:W-:Y:S05]  /*19300*/  BSYNC B1 ;  /* 0x0000000000017941 */ /* 0x000fea0003800000 */
.L_x_575:
[----:B------:R-:W-:Y:S01]  /*19310*/  MOV R13, R28 ;  /* 0x0000001c000d7202 */ /* 0x000fe20000000f00 */
[----:B------:R-:W-:Y:S02]  /*19320*/  IMAD.MOV.U32 R12, RZ, RZ, RZ ;  /* 0x000000ffff0c7224 */ /* 0x000fe400078e00ff */
[----:B------:R-:W-:Y:S02]  /*19330*/  IMAD.MOV.U32 R11, RZ, RZ, 0x1e1f ;  /* 0x00001e1fff0b7424 */ /* 0x000fe400078e00ff */
[----:B------:R-:W-:Y:S02]  /*19340*/  IMAD.MOV.U32 R15, RZ, RZ, -0x1 ;  /* 0xffffffffff0f7424 */ /* 0x000fe400078e00ff */
[----:B------:R-:W-:-:S07]  /*19350*/  IMAD.MOV.U32 R0, RZ, RZ, R14 ;  /* 0x000000ffff007224 */ /* 0x000fce00078e000e */
[----:B------:R-:W-:Y:S05]  /*19360*/  WARPSYNC.COLLECTIVE R15, `(.L_x_577) ;  /* 0x000000000f087348 */ /* 0x000fea0003c00000 */
[----:B------:R0:W1:Y:S02]  /*19370*/  SHFL.IDX P6, R14, R13, R12, R11 ;  /* 0x0000000c0d0e7389 */ /* 0x00006400000c000b */
[----:B01----:R-:W-:Y:S01]  /*19380*/  ENDCOLLECTIVE ;  /* 0x000000000000791b */ /* 0x003fe20003800000 */
.L_x_577:
[----:B------:R-:W-:Y:S02]  /*19390*/  IMAD.MOV.U32 R13, RZ, RZ, R30 ;  /* 0x000000ffff0d7224 */ /* 0x000fe400078e001e */
[----:B------:R-:W-:-:S07]  /*193a0*/  IMAD.MOV.U32 R28, RZ, RZ, R14 ;  /* 0x000000ffff1c7224 */ /* 0x000fce00078e000e */
[----:B------:R-:W-:Y:S05]  /*193b0*/  WARPSYNC.COLLECTIVE R15, `(.L_x_578) ;  /* 0x000000000f087348 */ /* 0x000fea0003c00000 */
[----:B------:R0:W1:Y:S02]  /*193c0*/  SHFL.IDX P6, R14, R13, R12, R11 ;  /* 0x0000000c0d0e7389 */ /* 0x00006400000c000b */
[----:B01----:R-:W-:Y:S01]  /*193d0*/  ENDCOLLECTIVE ;  /* 0x000000000000791b */ /* 0x003fe20003800000 */
.L_x_578:
[----:B------:R-:W-:Y:S02]  /*193e0*/  IMAD.MOV.U32 R13, RZ, RZ, R26 ;  /* 0x000000ffff0d7224 */ /* 0x000fe400078e001a */
[----:B------:R-:W-:-:S07]  /*193f0*/  IMAD.MOV.U32 R3, RZ, RZ, R14 ;  /* 0x000000ffff037224 */ /* 0x000fce00078e000e */
[----:B------:R-:W-:Y:S05]  /*19400*/  WARPSYNC.COLLECTIVE R15, `(.L_x_579) ;  /* 0x000000000f087348 */ /* 0x000fea0003c00000 */
[----:B------:R0:W1:Y:S02]  /*19410*/  SHFL.IDX P6, R14, R13, R12, R11 ;  /* 0x0000000c0d0e7389 */ /* 0x00006400000c000b */
[----:B01----:R-:W-:Y:S01]  /*19420*/  ENDCOLLECTIVE ;  /* 0x000000000000791b */ /* 0x003fe20003800000 */
.L_x_579:
[----:B------:R-:W-:Y:S05]  /*19430*/  BRA `(.L_x_580) ;  /* 0xfffffed800fc7947 */ /* 0x000fea000383ffff */
.L_x_382:
[----:B0-----:R0:W3:Y:S02]  /*19440*/  SYNCS.PHASECHK.TRANS64.TRYWAIT P0, [R16+URZ+0x19c00], R21 ;  /* 0x019c0015100075a7 */ /* 0x0010e4000800017f */
[----:B---3--:R-:W-:Y:S05]  /*19450*/  @!P0 NANOSLEEP.SYNCS 0x989680 ;  /* 0x009896800000895d */ /* 0x008fea0003900000 */
[----:B------:R-:W3:Y:S02]  /*19460*/  @!P0 SYNCS.PHASECHK.TRANS64 P0, [R16+URZ+0x19c00], R21 ;  /* 0x019c0015100085a7 */ /* 0x000ee4000800007f */
[----:B---3--:R-:W-:Y:S05]  /*19470*/  @!P0 BRA `(.L_x_382) ;  /* 0xfffffffc00f08947 */ /* 0x008fea000383ffff */
[----:B------:R-:W-:Y:S05]  /*19480*/  BRA `(.L_x_581) ;  /* 0xfffffedc00c47947 */ /* 0x000fea000383ffff */
.L_x_388:
[----:B------:R-:W-:Y:S01]  /*19490*/  BSSY B1, `(.L_x_582) ;  /* 0x0000008000017945 */ /* 0x000fe20003800000 */
[----:B------:R-:W-:Y:S01]  /*194a0*/  IMAD.MOV.U32 R13, RZ, RZ, R24 ;  /* 0x000000ffff0d7224 */ /* 0x000fe200078e0018 */
[----:B------:R-:W-:Y:S01]  /*194b0*/  MOV R11, 0x1e1f ;  /* 0x00001e1f000b7802 */ /* 0x000fe20000000f00 */
[----:B------:R-:W-:Y:S02]  /*194c0*/  IMAD.MOV.U32 R12, RZ, RZ, RZ ;  /* 0x000000ffff0c7224 */ /* 0x000fe400078e00ff */
[----:B------:R-:W-:-:S07]  /*194d0*/  IMAD.MOV.U32 R15, RZ, RZ, -0x1 ;  /* 0xffffffffff0f7424 */ /* 0x000fce00078e00ff */
[----:B------:R-:W-:Y:S05]  /*194e0*/  WARPSYNC.COLLECTIVE R15, `(.L_x_583) ;  /* 0x000000000f087348 */ /* 0x000fea0003c00000 */
[----:B------:R0:W1:Y:S02]  /*194f0*/  SHFL.IDX P6, R14, R13, R12, R11 ;  /* 0x0000000c0d0e7389 */ /* 0x00006400000c000b */
[----:B01----:R-:W-:Y:S01]  /*19500*/  ENDCOLLECTIVE ;  /* 0x000000000000791b */ /* 0x003fe20003800000 */
.L_x_583:
[----:B------:R-:W-:Y:S05]  /*19510*/  BSYNC B1 ;  /* 0x0000000000017941 */ /* 0x000fea0003800000 */
.L_x_582:
[----:B------:R-:W-:Y:S02]  /*19520*/  IMAD.MOV.U32 R13, RZ, RZ, R28 ;  /* 0x000000ffff0d7224 */ /* 0x000fe400078e001c */
[----:B------:R-:W-:Y:S02]  /*19530*/  IMAD.MOV.U32 R12, RZ, RZ, RZ ;  /* 0x000000ffff0c7224 */ /* 0x000fe400078e00ff */
[----:B------:R-:W-:Y:S02]  /*19540*/  IMAD.MOV.U32 R11, RZ, RZ, 0x1e1f ;  /* 0x00001e1fff0b7424 */ /* 0x000fe400078e00ff */
[----:B------:R-:W-:Y:S02]  /*19550*/  IMAD.MOV.U32 R15, RZ, RZ, -0x1 ;  /* 0xffffffffff0f7424 */ /* 0x000fe400078e00ff */
[----:B------:R-:W-:-:S07]  /*19560*/  IMAD.MOV.U32 R0, RZ, RZ, R14 ;  /* 0x000000ffff007224 */ /* 0x000fce00078e000e */
[----:B------:R-:W-:Y:S05]  /*19570*/  WARPSYNC.COLLECTIVE R15, `(.L_x_584) ;  /* 0x000000000f087348 */ /* 0x000fea0003c00000 */
[----:B------:R0:W1:Y:S02]  /*19580*/  SHFL.IDX P6, R14, R13, R12, R11 ;  /* 0x0000000c0d0e7389 */ /* 0x00006400000c000b */
[----:B01----:R-:W-:Y:S01]  /*19590*/  ENDCOLLECTIVE ;  /* 0x000000000000791b */ /* 0x003fe20003800000 */
.L_x_584:
[----:B------:R-:W-:Y:S02]  /*195a0*/  IMAD.MOV.U32 R13, RZ, RZ, R30 ;  /* 0x000000ffff0d7224 */ /* 0x000fe400078e001e */
[----:B------:R-:W-:-:S07]  /*195b0*/  IMAD.MOV.U32 R29, RZ, RZ, R14 ;  /* 0x000000ffff1d7224 */ /* 0x000fce00078e000e */
[----:B------:R-:W-:Y:S05]  /*195c0*/  WARPSYNC.COLLECTIVE R15, `(.L_x_585) ;  /* 0x000000000f087348 */ /* 0x000fea0003c00000 */
[----:B------:R0:W1:Y:S02]  /*195d0*/  SHFL.IDX P6, R14, R13, R12, R11 ;  /* 0x0000000c0d0e7389 */ /* 0x00006400000c000b */
[----:B01----:R-:W-:Y:S01]  /*195e0*/  ENDCOLLECTIVE ;  /* 0x000000000000791b */ /* 0x003fe20003800000 */
.L_x_585:
[----:B------:R-:W-:Y:S01]  /*195f0*/  MOV R13, R26 ;  /* 0x0000001a000d7202 */ /* 0x000fe20000000f00 */
[----:B------:R-:W-:-:S07]  /*19600*/  IMAD.MOV.U32 R3, RZ, RZ, R14 ;  /* 0x000000ffff037224 */ /* 0x000fce00078e000e */
[----:B------:R-:W-:Y:S05]  /*19610*/  WARPSYNC.COLLECTIVE R15, `(.L_x_586) ;  /* 0x000000000f087348 */ /* 0x000fea0003c00000 */
[----:B------:R0:W1:Y:S02]  /*19620*/  SHFL.IDX P6, R14, R13, R12, R11 ;  /* 0x0000000c0d0e7389 */ /* 0x00006400000c000b */
[----:B01----:R-:W-:Y:S01]  /*19630*/  ENDCOLLECTIVE ;  /* 0x000000000000791b */ /* 0x003fe20003800000 */
.L_x_586:
[----:B------:R-:W-:Y:S01]  /*19640*/  IMAD.MOV.U32 R21, RZ, RZ, R14 ;  /* 0x000000ffff157224 */ /* 0x000fe200078e000e */
[----:B------:R-:W-:Y:S06]  /*19650*/  BRA `(.L_x_587) ;  /* 0xfffffef4003c7947 */ /* 0x000fec000383ffff */
.L_x_392:
[----:B-1----:R1:W3:Y:S02]  /*19660*/  SYNCS.PHASECHK.TRANS64.TRYWAIT P0, [R16+URZ+0x19c00], R37 ;  /* 0x019c0025100075a7 */ /* 0x0022e4000800017f */
[----:B---3--:R-:W-:Y:S05]  /*19670*/  @!P0 NANOSLEEP.SYNCS 0x989680 ;  /* 0x009896800000895d */ /* 0x008fea0003900000 */
[----:B------:R-:W3:Y:S02]  /*19680*/  @!P0 SYNCS.PHASECHK.TRANS64 P0, [R16+URZ+0x19c00], R37 ;  /* 0x019c0025100085a7 */ /* 0x000ee4000800007f */
[----:B---3--:R-:W-:Y:S05]  /*19690*/  @!P0 BRA `(.L_x_392) ;  /* 0xfffffffc00f08947 */ /* 0x008fea000383ffff */
[----:B------:R-:W-:Y:S05]  /*196a0*/  BRA `(.L_x_588) ;  /* 0xfffffef800007947 */ /* 0x000fea000383ffff */
.L_x_398:
[----:B-1----:R1:W2:Y:S02]  /*196b0*/  SYNCS.PHASECHK.TRANS64.TRYWAIT P1, [R0+URZ+0x19c30], R7 ;  /* 0x019c3007000075a7 */ /* 0x0022a4000802017f */
[----:B--2---:R-:W-:Y:S05]  /*196c0*/  @!P1 NANOSLEEP.SYNCS 0x989680 ;  /* 0x009896800000995d */ /* 0x004fea0003900000 */
[----:B------:R-:W2:Y:S02]  /*196d0*/  @!P1 SYNCS.PHASECHK.TRANS64 P1, [R0+URZ+0x19c30], R7 ;  /* 0x019c3007000095a7 */ /* 0x000ea4000802007f */
[----:B--2---:R-:W-:Y:S05]  /*196e0*/  @!P1 BRA `(.L_x_398) ;  /* 0xfffffffc00f09947 */ /* 0x004fea000383ffff */
[----:B------:R-:W-:Y:S05]  /*196f0*/  BRA `(.L_x_397) ;  /* 0xffffff1800647947 */ /* 0x000fea000383ffff */
.L_x_405:
[----:B-1----:R1:W2:Y:S02]  /*19700*/  SYNCS.PHASECHK.TRANS64.TRYWAIT P1, [R15+URZ+0x19c30], R10 ;  /* 0x019c300a0f0075a7 */ /* 0x0022a4000802017f */
[----:B--2---:R-:W-:Y:S05]  /*19710*/  @!P1 NANOSLEEP.SYNCS 0x989680 ;  /* 0x009896800000995d */ /* 0x004fea0003900000 */
[----:B------:R-:W2:Y:S02]  /*19720*/  @!P1 SYNCS.PHASECHK.TRANS64 P1, [R15+URZ+0x19c30], R10 ;  /* 0x019c300a0f0095a7 */ /* 0x000ea4000802007f */
[----:B--2---:R-:W-:Y:S05]  /*19730*/  @!P1 BRA `(.L_x_405) ;  /* 0xfffffffc00f09947 */ /* 0x004fea000383ffff */
[----:B------:R-:W-:Y:S05]  /*19740*/  BRA `(.L_x_404) ;  /* 0xffffff4000c47947 */ /* 0x000fea000383ffff */
.L_x_410:
[----:B-1----:R1:W2:Y:S02]  /*19750*/  SYNCS.PHASECHK.TRANS64.TRYWAIT P1, [R20+URZ+0x19c50], R9 ;  /* 0x019c5009140075a7 */ /* 0x0022a4000802017f */
[----:B--2---:R-:W-:Y:S05]  /*19760*/  @!P1 NANOSLEEP.SYNCS 0x989680 ;  /* 0x009896800000995d */ /* 0x004fea0003900000 */
[----:B------:R-:W2:Y:S02]  /*19770*/  @!P1 SYNCS.PHASECHK.TRANS64 P1, [R20+URZ+0x19c50], R9 ;  /* 0x019c5009140095a7 */ /* 0x000ea4000802007f */
[----:B--2---:R-:W-:Y:S05]  /*19780*/  @!P1 BRA `(.L_x_410) ;  /* 0xfffffffc00f09947 */ /* 0x004fea000383ffff */
[----:B------:R-:W-:Y:S05]  /*19790*/  BRA `(.L_x_409) ;  /* 0xffffff4400487947 */ /* 0x000fea000383ffff */
.L_x_417:
[----:B--2---:R2:W3:Y:S02]  /*197a0*/  SYNCS.PHASECHK.TRANS64.TRYWAIT P1, [R10+URZ+0x19c50], R5 ;  /* 0x019c50050a0075a7 */ /* 0x0044e4000802017f */
[----:B---3--:R-:W-:Y:S05]  /*197b0*/  @!P1 NANOSLEEP.SYNCS 0x989680 ;  /* 0x009896800000995d */ /* 0x008fea0003900000 */
[----:B------:R-:W3:Y:S02]  /*197c0*/  @!P1 SYNCS.PHASECHK.TRANS64 P1, [R10+URZ+0x19c50], R5 ;  /* 0x019c50050a0095a7 */ /* 0x000ee4000802007f */
[----:B---3--:R-:W-:Y:S05]  /*197d0*/  @!P1 BRA `(.L_x_417) ;  /* 0xfffffffc00f09947 */ /* 0x008fea000383ffff */
[----:B------:R-:W-:Y:S05]  /*197e0*/  BRA `(.L_x_416) ;  /* 0xffffff6400d47947 */ /* 0x000fea000383ffff */
.L_x_446:
[----:B------:R-:W1:Y:S01]  /*197f0*/  S2R R6, SR_TID.X ;  /* 0x0000000000067919 */ /* 0x000e620000002100 */
[----:B------:R-:W-:Y:S01]  /*19800*/  BSSY B1, `(.L_x_589) ;  /* 0x000000a000017945 */ /* 0x000fe20003800000 */
[----:B------:R-:W-:Y:S02]  /*19810*/  IMAD.MOV.U32 R12, RZ, RZ, RZ ;  /* 0x000000ffff0c7224 */ /* 0x000fe400078e00ff */
[----:B0-----:R-:W-:Y:S02]  /*19820*/  IMAD.MOV.U32 R11, RZ, RZ, 0x1f ;  /* 0x0000001fff0b7424 */ /* 0x001fe400078e00ff */
[----:B------:R-:W-:Y:S01]  /*19830*/  IMAD.MOV.U32 R15, RZ, RZ, -0x1 ;  /* 0xffffffffff0f7424 */ /* 0x000fe200078e00ff */
[----:B-1----:R-:W-:-:S04]  /*19840*/  SHF.R.U32.HI R6, RZ, 0x5, R6 ;  /* 0x00000005ff067819 */ /* 0x002fc80000011606 */
[----:B------:R-:W-:-:S05]  /*19850*/  LOP3.LUT R6, R6, 0x3, RZ, 0xc0, !PT ;  /* 0x0000000306067812 */ /* 0x000fca00078ec0ff */
[----:B------:R-:W-:-:S07]  /*19860*/  IMAD.MOV.U32 R13, RZ, RZ, R6 ;  /* 0x000000ffff0d7224 */ /* 0x000fce00078e0006 */
[----:B------:R-:W-:Y:S05]  /*19870*/  WARPSYNC.COLLECTIVE R15, `(.L_x_590) ;  /* 0x000000000f087348 */ /* 0x000fea0003c00000 */
[----:B------:R0:W1:Y:S02]  /*19880*/  SHFL.IDX P6, R14, R13, R12, R11 ;  /* 0x0000000c0d0e7389 */ /* 0x00006400000c000b */
[----:B01----:R-:W-:Y:S01]  /*19890*/  ENDCOLLECTIVE ;  /* 0x000000000000791b */ /* 0x003fe20003800000 */
.L_x_590:
[----:B------:R-:W-:Y:S05]  /*198a0*/  BSYNC B1 ;  /* 0x0000000000017941 */ /* 0x000fea0003800000 */
.L_x_589:
[----:B------:R-:W-:Y:S05]  /*198b0*/  BRA `(.L_x_591) ;  /* 0xffffffa400847947 */ /* 0x000fea000383ffff */
.L_x_448:
[----:B------:R-:W-:Y:S01]  /*198c0*/  BSSY B1, `(.L_x_592) ;  /* 0x0000006000017945 */ /* 0x000fe20003800000 */
[----:B------:R-:W-:-:S07]  /*198d0*/  IMAD.MOV.U32 R15, RZ, RZ, -0x1 ;  /* 0xffffffffff0f7424 */ /* 0x000fce00078e00ff */
[----:B01----:R-:W-:Y:S05]  /*198e0*/  WARPSYNC.COLLECTIVE R15, `(.L_x_593) ;  /* 0x000000000f0c7348 */ /* 0x003fea0003c00000 */
[----:B------:R-:W-:Y:S02]  /*198f0*/  ELECT P6, UR62, PT ;  /* 0x00000000003e782f */ /* 0x000fe400038c0000 */
[----:B------:R-:W-:Y:S01]  /*19900*/  MOV R14, UR62 ;  /* 0x0000003e000e7c02 */ /* 0x000fe20008000f00 */
[----:B01----:R-:W-:Y:S10]  /*19910*/  ENDCOLLECTIVE ;  /* 0x000000000000791b */ /* 0x003ff40003800000 */
.L_x_593:
[----:B------:R-:W-:Y:S05]  /*19920*/  BSYNC B1 ;  /* 0x0000000000017941 */ /* 0x000fea0003800000 */
.L_x_592:
[----:B------:R-:W-:Y:S05]  /*19930*/  BRA `(.L_x_447) ;  /* 0xffffffa4007c7947 */ /* 0x000fea000383ffff */
.L_x_450:
[----:B-1----:R1:W2:Y:S02]  /*19940*/  SYNCS.PHASECHK.TRANS64.TRYWAIT P0, [R22+URZ+0x19c20], R5 ;  /* 0x019c2005160075a7 */ /* 0x0022a4000800017f */
[----:B--2---:R-:W-:Y:S05]  /*19950*/  @!P0 NANOSLEEP.SYNCS 0x989680 ;  /* 0x009896800000895d */ /* 0x004fea0003900000 */
[----:B------:R-:W2:Y:S02]  /*19960*/  @!P0 SYNCS.PHASECHK.TRANS64 P0, [R22+URZ+0x19c20], R5 ;  /* 0x019c2005160085a7 */ /* 0x000ea4000800007f */
[----:B--2---:R-:W-:Y:S05]  /*19970*/  @!P0 BRA `(.L_x_450) ;  /* 0xfffffffc00f08947 */ /* 0x004fea000383ffff */
[----:B------:R-:W-:Y:S05]  /*19980*/  BRA `(.L_x_594) ;  /* 0xffffffa4008c7947 */ /* 0x000fea000383ffff */
.L_x_454:
[----:B--2---:R2:W3:Y:S02]  /*19990*/  SYNCS.PHASECHK.TRANS64.TRYWAIT P0, [R8+URZ+0x19ca0], R10 ;  /* 0x019ca00a080075a7 */ /* 0x0044e4000800017f */
[----:B---3--:R-:W-:Y:S05]  /*199a0*/  @!P0 NANOSLEEP.SYNCS 0x989680 ;  /* 0x009896800000895d */ /* 0x008fea0003900000 */
[----:B------:R-:W3:Y:S02]  /*199b0*/  @!P0 SYNCS.PHASECHK.TRANS64 P0, [R8+URZ+0x19ca0], R10 ;  /* 0x019ca00a080085a7 */ /* 0x000ee4000800007f */
[----:B---3--:R-:W-:Y:S05]  /*199c0*/  @!P0 BRA `(.L_x_454) ;  /* 0xfffffffc00f08947 */ /* 0x008fea000383ffff */
[----:B------:R-:W-:Y:S05]  /*199d0*/  BRA `(.L_x_595) ;  /* 0xffffffa400a47947 */ /* 0x000fea000383ffff */
.L_x_461:
[----:B-1----:R1:W3:Y:S02]  /*199e0*/  SYNCS.PHASECHK.TRANS64.TRYWAIT P0, [R8+URZ+0x19cc0], R10 ;  /* 0x019cc00a080075a7 */ /* 0x0022e4000800017f */
[----:B---3--:R-:W-:Y:S05]  /*199f0*/  @!P0 NANOSLEEP.SYNCS 0x989680 ;  /* 0x009896800000895d */ /* 0x008fea0003900000 */
[----:B------:R-:W3:Y:S02]  /*19a00*/  @!P0 SYNCS.PHASECHK.TRANS64 P0, [R8+URZ+0x19cc0], R10 ;  /* 0x019cc00a080085a7 */ /* 0x000ee4000800007f */
[----:B---3--:R-:W-:Y:S05]  /*19a10*/  @!P0 BRA `(.L_x_461) ;  /* 0xfffffffc00f08947 */ /* 0x008fea000383ffff */
[----:B------:R-:W-:Y:S05]  /*19a20*/  BRA `(.L_x_596) ;  /* 0xffffffa800a07947 */ /* 0x000fea000383ffff */
.L_x_470:
[----:B--2---:R2:W3:Y:S02]  /*19a30*/  SYNCS.PHASECHK.TRANS64.TRYWAIT P1, [R8+URZ+0x19ca0], R7 ;  /* 0x019ca007080075a7 */ /* 0x0044e4000802017f */
[----:B---3--:R-:W-:Y:S05]  /*19a40*/  @!P1 NANOSLEEP.SYNCS 0x989680 ;  /* 0x009896800000995d */ /* 0x008fea0003900000 */
[----:B------:R-:W3:Y:S02]  /*19a50*/  @!P1 SYNCS.PHASECHK.TRANS64 P1, [R8+URZ+0x19ca0], R7 ;  /* 0x019ca007080095a7 */ /* 0x000ee4000802007f */
[----:B---3--:R-:W-:Y:S05]  /*19a60*/  @!P1 BRA `(.L_x_470) ;  /* 0xfffffffc00f09947 */ /* 0x008fea000383ffff */
[----:B------:R-:W-:Y:S05]  /*19a70*/  BRA `(.L_x_597) ;  /* 0xffffffac00d47947 */ /* 0x000fea000383ffff */
.L_x_477:
[----:B-1----:R1:W3:Y:S02]  /*19a80*/  SYNCS.PHASECHK.TRANS64.TRYWAIT P1, [R8+URZ+0x19cc0], R7 ;  /* 0x019cc007080075a7 */ /* 0x0022e4000802017f */
[----:B---3--:R-:W-:Y:S05]  /*19a90*/  @!P1 NANOSLEEP.SYNCS 0x989680 ;  /* 0x009896800000995d */ /* 0x008fea0003900000 */
[----:B------:R-:W3:Y:S02]  /*19aa0*/  @!P1 SYNCS.PHASECHK.TRANS64 P1, [R8+URZ+0x19cc0], R7 ;  /* 0x019cc007080095a7 */ /* 0x000ee4000802007f */
[----:B---3--:R-:W-:Y:S05]  /*19ab0*/  @!P1 BRA `(.L_x_477) ;  /* 0xfffffffc00f09947 */ /* 0x008fea000383ffff */
[----:B------:R-:W-:Y:S05]  /*19ac0*/  BRA `(.L_x_598) ;  /* 0xffffffb000cc7947 */ /* 0x000fea000383ffff */
.L_x_494:
[----:B------:R-:W3:Y:S01]  /*19ad0*/  S2R R20, SR_TID.X ;  /* 0x0000000000147919 */ /* 0x000ee20000002100 */
[----:B------:R-:W-:Y:S01]  /*19ae0*/  BSSY B0, `(.L_x_599) ;  /* 0x000000a000007945 */ /* 0x000fe20003800000 */
[----:B------:R-:W-:Y:S01]  /*19af0*/  IMAD.MOV.U32 R12, RZ, RZ, RZ ;  /* 0x000000ffff0c7224 */ /* 0x000fe200078e00ff */
[----:B------:R-:W-:Y:S01]  /*19b00*/  MOV R15, 0xffffffff ;  /* 0xffffffff000f7802 */ /* 0x000fe20000000f00 */
[----:B0-----:R-:W-:Y:S01]  /*19b10*/  IMAD.MOV.U32 R11, RZ, RZ, 0x1f ;  /* 0x0000001fff0b7424 */ /* 0x001fe200078e00ff */
[----:B---3--:R-:W-:-:S04]  /*19b20*/  SHF.R.U32.HI R20, RZ, 0x5, R20 ;  /* 0x00000005ff147819 */ /* 0x008fc80000011614 */
[----:B------:R-:W-:-:S05]  /*19b30*/  LOP3.LUT R20, R20, 0x3, RZ, 0xc0, !PT ;  /* 0x0000000314147812 */ /* 0x000fca00078ec0ff */
[----:B------:R-:W-:-:S07]  /*19b40*/  IMAD.MOV.U32 R13, RZ, RZ, R20 ;  /* 0x000000ffff0d7224 */ /* 0x000fce00078e0014 */
[----:B-12---:R-:W-:Y:S05]  /*19b50*/  WARPSYNC.COLLECTIVE R15, `(.L_x_600) ;  /* 0x000000000f087348 */ /* 0x006fea0003c00000 */
[----:B------:R0:W3:Y:S02]  /*19b60*/  SHFL.IDX P6, R14, R13, R12, R11 ;  /* 0x0000000c0d0e7389 */ /* 0x0000e400000c000b */
[----:B0123--:R-:W-:Y:S01]  /*19b70*/  ENDCOLLECTIVE ;  /* 0x000000000000791b */ /* 0x00ffe20003800000 */
.L_x_600:
[----:B------:R-:W-:Y:S05]  /*19b80*/  BSYNC B0 ;  /* 0x0000000000007941 */ /* 0x000fea0003800000 */
.L_x_599:
[----:B------:R-:W-:Y:S05]  /*19b90*/  BRA `(.L_x_601) ;  /* 0xffffffbc00b07947 */ /* 0x000fea000383ffff */
.L_x_496:
[----:B------:R-:W-:Y:S01]  /*19ba0*/  BSSY B0, `(.L_x_602) ;  /* 0x0000006000007945 */ /* 0x000fe20003800000 */
[----:B------:R-:W-:-:S07]  /*19bb0*/  IMAD.MOV.U32 R15, RZ, RZ, -0x1 ;  /* 0xffffffffff0f7424 */ /* 0x000fce00078e00ff */
[----:B0123--:R-:W-:Y:S05]  /*19bc0*/  WARPSYNC.COLLECTIVE R15, `(.L_x_603) ;  /* 0x000000000f0c7348 */ /* 0x00ffea0003c00000 */
[----:B------:R-:W-:Y:S02]  /*19bd0*/  ELECT P6, UR62, PT ;  /* 0x00000000003e782f */ /* 0x000fe400038c0000 */
[----:B------:R-:W-:Y:S01]  /*19be0*/  MOV R14, UR62 ;  /* 0x0000003e000e7c02 */ /* 0x000fe20008000f00 */
[----:B0123--:R-:W-:Y:S10]  /*19bf0*/  ENDCOLLECTIVE ;  /* 0x000000000000791b */ /* 0x00fff40003800000 */
.L_x_603:
[----:B------:R-:W-:Y:S05]  /*19c00*/  BSYNC B0 ;  /* 0x0000000000007941 */ /* 0x000fea0003800000 */
.L_x_602:
[----:B------:R-:W-:Y:S05]  /*19c10*/  BRA `(.L_x_604) ;  /* 0xffffffbc00b07947 */ /* 0x000fea000383ffff */
.L_x_498:
[----:B---3--:R3:W4:Y:S02]  /*19c20*/  SYNCS.PHASECHK.TRANS64.TRYWAIT P0, [R4+URZ+0x19c80], R3 ;  /* 0x019c8003040075a7 */ /* 0x008724000800017f */
[----:B----4-:R-:W-:Y:S05]  /*19c30*/  @!P0 NANOSLEEP.SYNCS 0x989680 ;  /* 0x009896800000895d */ /* 0x010fea0003900000 */
[----:B------:R-:W4:Y:S02]  /*19c40*/  @!P0 SYNCS.PHASECHK.TRANS64 P0, [R4+URZ+0x19c80], R3 ;  /* 0x019c8003040085a7 */ /* 0x000f24000800007f */
[----:B----4-:R-:W-:Y:S05]  /*19c50*/  @!P0 BRA `(.L_x_498) ;  /* 0xfffffffc00f08947 */ /* 0x010fea000383ffff */
[----:B------:R-:W-:Y:S05]  /*19c60*/  BRA `(.L_x_605) ;  /* 0xffffffc000147947 */ /* 0x000fea000383ffff */
.L_x_500:
[----:B-1----:R1:W4:Y:S02]  /*19c70*/  SYNCS.PHASECHK.TRANS64.TRYWAIT P0, [R4+URZ+0x19c40], R3 ;  /* 0x019c4003040075a7 */ /* 0x002324000800017f */
[----:B----4-:R-:W-:Y:S05]  /*19c80*/  @!P0 NANOSLEEP.SYNCS 0x989680 ;  /* 0x009896800000895d */ /* 0x010fea0003900000 */
[----:B------:R-:W4:Y:S02]  /*19c90*/  @!P0 SYNCS.PHASECHK.TRANS64 P0, [R4+URZ+0x19c40], R3 ;  /* 0x019c4003040085a7 */ /* 0x000f24000800007f */
[----:B----4-:R-:W-:Y:S05]  /*19ca0*/  @!P0 BRA `(.L_x_500) ;  /* 0xfffffffc00f08947 */ /* 0x010fea000383ffff */
[----:B------:R-:W-:Y:S05]  /*19cb0*/  BRA `(.L_x_606) ;  /* 0xffffffc000907947 */ /* 0x000fea000383ffff */
.L_x_504:
[----:B------:R-:W-:Y:S02]  /*19cc0*/  IMAD.MOV.U32 R13, RZ, RZ, R4 ;  /* 0x000000ffff0d7224 */ /* 0x000fe400078e0004 */
[----:B------:R-:W-:Y:S02]  /*19cd0*/  IMAD.MOV.U32 R12, RZ, RZ, RZ ;  /* 0x000000ffff0c7224 */ /* 0x000fe400078e00ff */
[----:B------:R-:W-:Y:S02]  /*19ce0*/  IMAD.MOV.U32 R11, RZ, RZ, 0x1e1f ;  /* 0x00001e1fff0b7424 */ /* 0x000fe400078e00ff */
[----:B------:R-:W-:Y:S02]  /*19cf0*/  IMAD.MOV.U32 R15, RZ, RZ, -0x1 ;  /* 0xffffffffff0f7424 */ /* 0x000fe400078e00ff */
[----:B-----5:R-:W-:Y:S02]  /*19d00*/  IMAD R0, R21, R9, RZ ;  /* 0x0000000915007224 */ /* 0x020fe400078e02ff */
[----:B------:R-:W-:-:S07]  /*19d10*/  IMAD R17, R17, 0xc0, R20 ;  /* 0x000000c011117824 */ /* 0x000fce00078e0214 */
[----:B------:R-:W-:Y:S05]  /*19d20*/  WARPSYNC.COLLECTIVE R15, `(.L_x_607) ;  /* 0x000000000f087348 */ /* 0x000fea0003c00000 */
[----:B------:R0:W1:Y:S02]  /*19d30*/  SHFL.IDX P6, R14, R13, R12, R11 ;  /* 0x0000000c0d0e7389 */ /* 0x00006400000c000b */
[----:B01----:R-:W-:Y:S01]  /*19d40*/  ENDCOLLECTIVE ;  /* 0x000000000000791b */ /* 0x003fe20003800000 */
.L_x_607:
[----:B------:R-:W-:Y:S01]  /*19d50*/  ISETP.GE.AND P4, PT, R17, R0, PT ;  /* 0x000000001100720c */ /* 0x000fe20003f86270 */
[----:B------:R-:W-:Y:S02]  /*19d60*/  IMAD.MOV.U32 R13, RZ, RZ, R6 ;  /* 0x000000ffff0d7224 */ /* 0x000fe400078e0006 */
[----:B------:R-:W-:-:S10]  /*19d70*/  IMAD.MOV.U32 R2, RZ, RZ, R14 ;  /* 0x000000ffff027224 */ /* 0x000fd400078e000e */
[----:B------:R-:W-:Y:S05]  /*19d80*/  WARPSYNC.COLLECTIVE R15, `(.L_x_608) ;  /* 0x000000000f087348 */ /* 0x000fea0003c00000 */
[----:B------:R0:W1:Y:S02]  /*19d90*/  SHFL.IDX P6, R14, R13, R12, R11 ;  /* 0x0000000c0d0e7389 */ /* 0x00006400000c000b */
[----:B01----:R-:W-:Y:S01]  /*19da0*/  ENDCOLLECTIVE ;  /* 0x000000000000791b */ /* 0x003fe20003800000 */
.L_x_608:
[----:B------:R-:W-:Y:S01]  /*19db0*/  MOV R13, R4 ;  /* 0x00000004000d7202 */ /* 0x000fe20000000f00 */
[----:B------:R-:W-:Y:S02]  /*19dc0*/  IMAD.MOV.U32 R12, RZ, RZ, 0x1 ;  /* 0x00000001ff0c7424 */ /* 0x000fe400078e00ff */
[----:B------:R-:W-:-:S07]  /*19dd0*/  IMAD.MOV.U32 R3, RZ, RZ, R14 ;  /* 0x000000ffff037224 */ /* 0x000fce00078e000e */
[----:B------:R-:W-:Y:S05]  /*19de0*/  WARPSYNC.COLLECTIVE R15, `(.L_x_609) ;  /* 0x000000000f087348 */ /* 0x000fea0003c00000 */
[----:B------:R0:W1:Y:S02]  /*19df0*/  SHFL.IDX P6, R14, R13, R12, R11 ;  /* 0x0000000c0d0e7389 */ /* 0x00006400000c000b */
[----:B01----:R-:W-:Y:S01]  /*19e00*/  ENDCOLLECTIVE ;  /* 0x000000000000791b */ /* 0x003fe20003800000 */
.L_x_609:
[----:B------:R-:W-:-:S05]  /*19e10*/  @!P4 IADD3 R3, P3, R10, R3, RZ ;  /* 0x000000030a03c210 */ /* 0x000fca0007f7e0ff */
[----:B------:R-:W-:-:S05]  /*19e20*/  @!P4 IMAD.X R2, RZ, RZ, R2, P3 ;  /* 0x000000ffff02c224 */ /* 0x000fca00018e0602 */
[----:B------:R-:W-:Y:S01]  /*19e30*/  @!P4 LOP3.LUT R3, R3, R2, RZ, 0x3c, !PT ;  /* 0x000000020303c212 */ /* 0x000fe200078e3cff */
[----:B------:R-:W-:-:S03]  /*19e40*/  IMAD.MOV.U32 R13, RZ, RZ, R6 ;  /* 0x000000ffff0d7224 */ /* 0x000fc600078e0006 */
[----:B------:R-:W-:-:S04]  /*19e50*/  @!P4 LOP3.LUT R2, R3, R2, RZ, 0x3c, !PT ;  /* 0x000000020302c212 */ /* 0x000fc800078e3cff */
[----:B------:R-:W-:Y:S01]  /*19e60*/  @!P4 LOP3.LUT R3, R3, R2, RZ, 0x3c, !PT ;  /* 0x000000020303c212 */ /* 0x000fe200078e3cff */
[----:B------:R-:W-:-:S07]  /*19e70*/  IMAD.MOV.U32 R4, RZ, RZ, R14 ;  /* 0x000000ffff047224 */ /* 0x000fce00078e000e */
[----:B------:R-:W-:Y:S05]  /*19e80*/  WARPSYNC.COLLECTIVE R15, `(.L_x_610) ;  /* 0x000000000f087348 */ /* 0x000fea0003c00000 */
[----:B------:R0:W1:Y:S02]  /*19e90*/  SHFL.IDX P6, R14, R13, R12, R11 ;  /* 0x0000000c0d0e7389 */ /* 0x00006400000c000b */
[----:B01----:R-:W-:Y:S01]  /*19ea0*/  ENDCOLLECTIVE ;  /* 0x000000000000791b */ /* 0x003fe20003800000 */
.L_x_610:
[----:B------:R-:W-:Y:S01]  /*19eb0*/  @!PT LDS RZ, [RZ] ;  /* 0x00000000fffff984 */ /* 0x000fe20000000800 */
[----:B------:R-:W-:Y:S01]  /*19ec0*/  @!PT LDS RZ, [RZ] ;  /* 0x00000000fffff984 */ /* 0x000fe20000000800 */
[----:B------:R-:W-:Y:S01]  /*19ed0*/  @!PT LDS RZ, [RZ] ;  /* 0x00000000fffff984 */ /* 0x000fe20000000800 */
[----:B------:R-:W-:Y:S04]  /*19ee0*/  @!P4 LDGSTS.E.BYPASS.LTC128B.128 [R8+0xf000], desc[UR42][R2.64], !P2 ;  /* 0x0f0000000208cfae */ /* 0x000fe8000d101d6a */
[----:B------:R-:W-:Y:S04]  /*19ef0*/  @!P4 LDGSTS.E.BYPASS.LTC128B.128 [R8+0x10800], desc[UR42][R2.64+0x20], !P1 ;  /* 0x108000200208cfae */ /* 0x000fe8000c901d6a */
[----:B------:R0:W-:Y:S01]  /*19f00*/  @!P4 LDGSTS.E.BYPASS.LTC128B.128 [R8+0x12000], desc[UR42][R2.64+0x40], !P0 ;  /* 0x120000400208cfae */ /* 0x0001e2000c101d6a */
[----:B------:R-:W-:Y:S02]  /*19f10*/  IMAD.MOV.U32 R13, RZ, RZ, R5 ;  /* 0x000000ffff0d7224 */ /* 0x000fe400078e0005 */
[----:B------:R-:W-:-:S02]  /*19f20*/  IMAD.MOV.U32 R12, RZ, RZ, RZ ;  /* 0x000000ffff0c7224 */ /* 0x000fc400078e00ff */
[----:B0-----:R-:W-:Y:S02]  /*19f30*/  VIADD R3, R17, 0x40 ;  /* 0x0000004011037836 */ /* 0x001fe40000000000 */
[----:B------:R-:W-:-:S07]  /*19f40*/  IMAD.MOV.U32 R6, RZ, RZ, R14 ;  /* 0x000000ffff067224 */ /* 0x000fce00078e000e */
[----:B------:R-:W-:Y:S05]  /*19f50*/  WARPSYNC.COLLECTIVE R15, `(.L_x_611) ;  /* 0x000000000f087348 */ /* 0x000fea0003c00000 */
[----:B------:R0:W1:Y:S02]  /*19f60*/  SHFL.IDX P6, R14, R13, R12, R11 ;  /* 0x0000000c0d0e7389 */ /* 0x00006400000c000b */
[----:B01----:R-:W-:Y:S01]  /*19f70*/  ENDCOLLECTIVE ;  /* 0x000000000000791b */ /* 0x003fe20003800000 */
.L_x_611:
[----:B------:R-:W-:-:S13]  /*19f80*/  ISETP.GE.AND P4, PT, R3, R0, PT ;  /* 0x000000000300720c */ /* 0x000fda0003f86270 */
[----:B------:R-:W-:Y:S02]  /*19f90*/  @!P4 IADD3 R2, P3, R10, R6, RZ ;  /* 0x000000060a02c210 */ /* 0x000fe40007f7e0ff */
[----:B------:R-:W-:-:S03]  /*19fa0*/  MOV R13, R7 ;  /* 0x00000007000d7202 */ /* 0x000fc60000000f00 */
[----:B------:R-:W-:-:S05]  /*19fb0*/  @!P4 IMAD.X R3, RZ, RZ, R4, P3 ;  /* 0x000000ffff03c224 */ /* 0x000fca00018e0604 */
[----:B------:R-:W-:Y:S01]  /*19fc0*/  @!PT LDS RZ, [RZ] ;  /* 0x00000000fffff984 */ /* 0x000fe20000000800 */
[----:B------:R-:W-:Y:S01]  /*19fd0*/  @!PT LDS RZ, [RZ] ;  /* 0x00000000fffff984 */ /* 0x000fe20000000800 */
[----:B------:R-:W-:Y:S01]  /*19fe0*/  @!PT LDS RZ, [RZ] ;  /* 0x00000000fffff984 */ /* 0x000fe20000000800 */
[----:B------:R-:W-:Y:S04]  /*19ff0*/  @!P4 LDGSTS.E.BYPASS.LTC128B.128 [R8+0xf800], desc[UR42][R2.64], !P2 ;  /* 0x0f8000000208cfae */ /* 0x000fe8000d101d6a */
[----:B------:R-:W-:Y:S04]  /*1a000*/  @!P4 LDGSTS.E.BYPASS.LTC128B.128 [R8+0x11000], desc[UR42][R2.64+0x20], !P1 ;  /* 0x110000200208cfae */ /* 0x000fe8000c901d6a */
[----:B------:R0:W-:Y:S02]  /*1a010*/  @!P4 LDGSTS.E.BYPASS.LTC128B.128 [R8+0x12800], desc[UR42][R2.64+0x40], !P0 ;  /* 0x128000400208cfae */ /* 0x0001e4000c101d6a */
[----:B0-----:R-:W-:-:S07]  /*1a020*/  IMAD.MOV.U32 R3, RZ, RZ, R14 ;  /* 0x000000ffff037224 */ /* 0x001fce00078e000e */
[----:B------:R-:W-:Y:S05]  /*1a030*/  WARPSYNC.COLLECTIVE R15, `(.L_x_612) ;  /* 0x000000000f087348 */ /* 0x000fea0003c00000 */
[----:B------:R0:W1:Y:S02]  /*1a040*/  SHFL.IDX P6, R14, R13, R12, R11 ;  /* 0x0000000c0d0e7389 */ /* 0x00006400000c000b */
[----:B01----:R-:W-:Y:S01]  /*1a050*/  ENDCOLLECTIVE ;  /* 0x000000000000791b */ /* 0x003fe20003800000 */
.L_x_612:
[----:B------:R-:W-:Y:S01]  /*1a060*/  IMAD.MOV.U32 R2, RZ, RZ, R14 ;  /* 0x000000ffff027224 */ /* 0x000fe200078e000e */
[----:B------:R-:W-:Y:S06]  /*1a070*/  BRA `(.L_x_613) ;  /* 0xffffffc800847947 */ /* 0x000fec000383ffff */
.L_x_509:
[----:B-1----:R1:W2:Y:S02]  /*1a080*/  SYNCS.PHASECHK.TRANS64.TRYWAIT P0, [R22+URZ+0x19c20], R3 ;  /* 0x019c2003160075a7 */ /* 0x0022a4000800017f */
[----:B--2---:R-:W-:Y:S05]  /*1a090*/  @!P0 NANOSLEEP.SYNCS 0x989680 ;  /* 0x009896800000895d */ /* 0x004fea0003900000 */
[----:B------:R-:W2:Y:S02]  /*1a0a0*/  @!P0 SYNCS.PHASECHK.TRANS64 P0, [R22+URZ+0x19c20], R3 ;  /* 0x019c2003160085a7 */ /* 0x000ea4000800007f */
[----:B--2---:R-:W-:Y:S05]  /*1a0b0*/  @!P0 BRA `(.L_x_509) ;  /* 0xfffffffc00f08947 */ /* 0x004fea000383ffff */
[----:B------:R-:W-:Y:S05]  /*1a0c0*/  BRA `(.L_x_614) ;  /* 0xffffffc800f47947 */ /* 0x000fea000383ffff */
.L_x_515:
[----:B0-----:R0:W1:Y:S02]  /*1a0d0*/  SYNCS.PHASECHK.TRANS64.TRYWAIT P0, [R6+URZ+0x19c80], R4 ;  /* 0x019c8004060075a7 */ /* 0x001064000800017f */
[----:B-1----:R-:W-:Y:S05]  /*1a0e0*/  @!P0 NANOSLEEP.SYNCS 0x989680 ;  /* 0x009896800000895d */ /* 0x002fea0003900000 */
[----:B------:R-:W1:Y:S02]  /*1a0f0*/  @!P0 SYNCS.PHASECHK.TRANS64 P0, [R6+URZ+0x19c80], R4 ;  /* 0x019c8004060085a7 */ /* 0x000e64000800007f */
[----:B-1----:R-:W-:Y:S05]  /*1a100*/  @!P0 BRA `(.L_x_515) ;  /* 0xfffffffc00f08947 */ /* 0x002fea000383ffff */
[----:B------:R-:W-:Y:S05]  /*1a110*/  BRA `(.L_x_615) ;  /* 0xffffffcc00a07947 */ /* 0x000fea000383ffff */
.L_x_522:
[----:B-1----:R1:W2:Y:S02]  /*1a120*/  SYNCS.PHASECHK.TRANS64.TRYWAIT P0, [R6+URZ+0x19c40], R4 ;  /* 0x019c4004060075a7 */ /* 0x0022a4000800017f */
[----:B--2---:R-:W-:Y:S05]  /*1a130*/  @!P0 NANOSLEEP.SYNCS 0x989680 ;  /* 0x009896800000895d */ /* 0x004fea0003900000 */
[----:B------:R-:W2:Y:S02]  /*1a140*/  @!P0 SYNCS.PHASECHK.TRANS64 P0, [R6+URZ+0x19c40], R4 ;  /* 0x019c4004060085a7 */ /* 0x000ea4000800007f */
[----:B--2---:R-:W-:Y:S05]  /*1a150*/  @!P0 BRA `(.L_x_522) ;  /* 0xfffffffc00f08947 */ /* 0x004fea000383ffff */
[----:B------:R-:W-:Y:S05]  /*1a160*/  BRA `(.L_x_616) ;  /* 0xffffffd0009c7947 */ /* 0x000fea000383ffff */
.L_x_530:
[----:B-1----:R1:W2:Y:S02]  /*1a170*/  SYNCS.PHASECHK.TRANS64.TRYWAIT P0, [R3+URZ+0x19c70], R4 ;  /* 0x019c7004030075a7 */ /* 0x0022a4000800017f */
[----:B--2---:R-:W-:Y:S05]  /*1a180*/  @!P0 NANOSLEEP.SYNCS 0x989680 ;  /* 0x009896800000895d */ /* 0x004fea0003900000 */
[----:B------:R-:W2:Y:S02]  /*1a190*/  @!P0 SYNCS.PHASECHK.TRANS64 P0, [R3+URZ+0x19c70], R4 ;  /* 0x019c7004030085a7 */ /* 0x000ea4000800007f */
[----:B--2---:R-:W-:Y:S05]  /*1a1a0*/  @!P0 BRA `(.L_x_530) ;  /* 0xfffffffc00f08947 */ /* 0x004fea000383ffff */
[----:B------:R-:W-:Y:S05]  /*1a1b0*/  BRA `(.L_x_617) ;  /* 0xffffffd400b07947 */ /* 0x000fea000383ffff */
.L_x_532:
[----:B-1----:R1:W2:Y:S02]  /*1a1c0*/  SYNCS.PHASECHK.TRANS64.TRYWAIT P0, [R3+URZ+0x19c60], R4 ;  /* 0x019c6004030075a7 */ /* 0x0022a4000800017f */
[----:B--2---:R-:W-:Y:S05]  /*1a1d0*/  @!P0 NANOSLEEP.SYNCS 0x989680 ;  /* 0x009896800000895d */ /* 0x004fea0003900000 */
[----:B------:R-:W2:Y:S02]  /*1a1e0*/  @!P0 SYNCS.PHASECHK.TRANS64 P0, [R3+URZ+0x19c60], R4 ;  /* 0x019c6004030085a7 */ /* 0x000ea4000800007f */
[----:B--2---:R-:W-:Y:S05]  /*1a1f0*/  @!P0 BRA `(.L_x_532) ;  /* 0xfffffffc00f08947 */ /* 0x004fea000383ffff */
[----:B------:R-:W-:Y:S05]  /*1a200*/  BRA `(.L_x_618) ;  /* 0xffffffd400b87947 */ /* 0x000fea000383ffff */
.L_x_539:
[----:B-1----:R1:W2:Y:S02]  /*1a210*/  SYNCS.PHASECHK.TRANS64.TRYWAIT P1, [R3+URZ+0x19c70], R0 ;  /* 0x019c7000030075a7 */ /* 0x0022a4000802017f */
[----:B--2---:R-:W-:Y:S05]  /*1a220*/  @!P1 NANOSLEEP.SYNCS 0x989680 ;  /* 0x009896800000995d */ /* 0x004fea0003900000 */
[----:B------:R-:W2:Y:S02]  /*1a230*/  @!P1 SYNCS.PHASECHK.TRANS64 P1, [R3+URZ+0x19c70], R0 ;  /* 0x019c7000030095a7 */ /* 0x000ea4000802007f */
[----:B--2---:R-:W-:Y:S05]  /*1a240*/  @!P1 BRA `(.L_x_539) ;  /* 0xfffffffc00f09947 */ /* 0x004fea000383ffff */
[----:B------:R-:W-:Y:S05]  /*1a250*/  BRA `(.L_x_619) ;  /* 0xffffffdc00247947 */ /* 0x000fea000383ffff */
.L_x_541:
[----:B-1----:R1:W2:Y:S02]  /*1a260*/  SYNCS.PHASECHK.TRANS64.TRYWAIT P1, [R3+URZ+0x19c60], R0 ;  /* 0x019c6000030075a7 */ /* 0x0022a4000802017f */
[----:B--2---:R-:W-:Y:S05]  /*1a270*/  @!P1 NANOSLEEP.SYNCS 0x989680 ;  /* 0x009896800000995d */ /* 0x004fea0003900000 */
[----:B------:R-:W2:Y:S02]  /*1a280*/  @!P1 SYNCS.PHASECHK.TRANS64 P1, [R3+URZ+0x19c60], R0 ;  /* 0x019c6000030095a7 */ /* 0x000ea4000802007f */
[----:B--2---:R-:W-:Y:S05]  /*1a290*/  @!P1 BRA `(.L_x_541) ;  /* 0xfffffffc00f09947 */ /* 0x004fea000383ffff */
[----:B------:R-:W-:Y:S05]  /*1a2a0*/  BRA `(.L_x_620) ;  /* 0xffffffdc00287947 */ /* 0x000fea000383ffff */
.L_x_545:
[----:B------:R-:W-:Y:S01]  /*1a2b0*/  BSSY B0, `(.L_x_621) ;  /* 0x0000008000007945 */ /* 0x000fe20003800000 */
[----:B------:R-:W-:Y:S02]  /*1a2c0*/  IMAD.MOV.U32 R13, RZ, RZ, R16 ;  /* 0x000000ffff0d7224 */ /* 0x000fe400078e0010 */
[----:B------:R-:W-:Y:S02]  /*1a2d0*/  IMAD.MOV.U32 R12, RZ, RZ, RZ ;  /* 0x000000ffff0c7224 */ /* 0x000fe400078e00ff */
[----:B------:R-:W-:Y:S02]  /*1a2e0*/  IMAD.MOV.U32 R11, RZ, RZ, 0x1f ;  /* 0x0000001fff0b7424 */ /* 0x000fe400078e00ff */
[----:B------:R-:W-:-:S07]  /*1a2f0*/  IMAD.MOV.U32 R15, RZ, RZ, -0x1 ;  /* 0xffffffffff0f7424 */ /* 0x000fce00078e00ff */
[----:B-1----:R-:W-:Y:S05]  /*1a300*/  WARPSYNC.COLLECTIVE R15, `(.L_x_622) ;  /* 0x000000000f087348 */ /* 0x002fea0003c00000 */
[----:B------:R0:W2:Y:S02]  /*1a310*/  SHFL.IDX P6, R14, R13, R12, R11 ;  /* 0x0000000c0d0e7389 */ /* 0x0000a400000c000b */
[----:B012---:R-:W-:Y:S01]  /*1a320*/  ENDCOLLECTIVE ;  /* 0x000000000000791b */ /* 0x007fe20003800000 */
.L_x_622:
[----:B------:R-:W-:Y:S05]  /*1a330*/  BSYNC B0 ;  /* 0x0000000000007941 */ /* 0x000fea0003800000 */
.L_x_621:
[----:B------:R-:W-:Y:S01]  /*1a340*/  IMAD.MOV.U32 R13, RZ, RZ, R16 ;  /* 0x000000ffff0d7224 */ /* 0x000fe200078e0010 */
[----:B------:R-:W-:Y:S01]  /*1a350*/  MOV R15, 0xffffffff ;  /* 0xffffffff000f7802 */ /* 0x000fe20000000f00 */
[----:B------:R-:W-:Y:S02]  /*1a360*/  IMAD.MOV.U32 R12, RZ, RZ, 0x1 ;  /* 0x00000001ff0c7424 */ /* 0x000fe400078e00ff */
[----:B------:R-:W-:Y:S02]  /*1a370*/  IMAD.MOV.U32 R11, RZ, RZ, 0x1f ;  /* 0x0000001fff0b7424 */ /* 0x000fe400078e00ff */
[----:B------:R-:W-:Y:S02]  /*1a380*/  IMAD.IADD R5, R19, 0x1, R8 ;  /* 0x0000000113057824 */ /* 0x000fe400078e0208 */
[----:B------:R-:W-:-:S07]  /*1a390*/  IMAD.MOV.U32 R0, RZ, RZ, R14 ;  /* 0x000000ffff007224 */ /* 0x000fce00078e000e */
[----:B------:R-:W-:Y:S05]  /*1a3a0*/  WARPSYNC.COLLECTIVE R15, `(.L_x_623) ;  /* 0x000000000f087348 */ /* 0x000fea0003c00000 */
[----:B------:R0:W1:Y:S02]  /*1a3b0*/  SHFL.IDX P6, R14, R13, R12, R11 ;  /* 0x0000000c0d0e7389 */ /* 0x00006400000c000b */
[----:B01----:R-:W-:Y:S01]  /*1a3c0*/  ENDCOLLECTIVE ;  /* 0x000000000000791b */ /* 0x003fe20003800000 */
.L_x_623:
[----:B------:R-:W-:Y:S02]  /*1a3d0*/  ULDC UR4, c[0x0][0xc3c] ;  /* 0x00030f0000047ab9 */ /* 0x000fe40000000800 */
[----:B------:R-:W-:-:S13]  /*1a3e0*/  ISETP.GE.OR P1, PT, R5, UR4, !P0 ;  /* 0x0000000405007c0c */ /* 0x000fda000c726670 */
[----:B------:R-:W0:Y:S01]  /*1a3f0*/  @!P1 LDC.64 R2, c[0x0][0xc80] ;  /* 0x00032000ff029b82 */ /* 0x000e220000000a00 */
[----:B------:R-:W-:Y:S02]  /*1a400*/  IMAD.MOV.U32 R11, RZ, RZ, RZ ;  /* 0x000000ffff0b7224 */ /* 0x000fe400078e00ff */
[----:B------:R-:W-:Y:S02]  /*1a410*/  IMAD.MOV.U32 R4, RZ, RZ, R14 ;  /* 0x000000ffff047224 */ /* 0x000fe400078e000e */
[----:B0-----:R-:W-:-:S06]  /*1a420*/  @!P1 IMAD.WIDE R2, R5, 0x4, R2 ;  /* 0x0000000405029825 */ /* 0x001fcc00078e0202 */
[----:B------:R0:W2:Y:S01]  /*1a430*/  @!P1 LDG.E R3, desc[UR42][R2.64] ;  /* 0x0000002a02039981 */ /* 0x0000a2000c1e1900 */
[C---:B------:R-:W-:Y:S02]  /*1a440*/  ISETP.GE.U32.AND P2, PT, R8.reuse, 0x2, PT ;  /* 0x000000020800780c */ /* 0x040fe40003f46070 */
[C---:B------:R-:W-:Y:S02]  /*1a450*/  ISETP.GE.U32.AND P3, PT, R8.reuse, 0x4, PT ;  /* 0x000000040800780c */ /* 0x040fe40003f66070 */
[C---:B------:R-:W-:Y:S02]  /*1a460*/  ISETP.GE.U32.AND P4, PT, R8.reuse, 0x8, PT ;  /* 0x000000080800780c */ /* 0x040fe40003f86070 */
[C---:B------:R-:W-:Y:S01]  /*1a470*/  ISETP.GE.U32.AND P5, PT, R8.reuse, 0x10, PT ;  /* 0x000000100800780c */ /* 0x040fe20003fa6070 */
[----:B0-----:R-:W-:Y:S02]  /*1a480*/  IMAD.MOV.U32 R2, RZ, RZ, RZ ;  /* 0x000000ffff027224 */ /* 0x001fe400078e00ff */
[----:B--2---:R-:W-:Y:S01]  /*1a490*/  @!P1 IMAD.MOV.U32 R2, RZ, RZ, R3 ;  /* 0x000000ffff029224 */ /* 0x004fe200078e0003 */
[----:B------:R-:W-:-:S03]  /*1a4a0*/  ISETP.NE.AND P1, PT, R8, RZ, PT ;  /* 0x000000ff0800720c */ /* 0x000fc60003f25270 */
[----:B------:R-:W-:-:S10]  /*1a4b0*/  IMAD.MOV.U32 R13, RZ, RZ, R2 ;  /* 0x000000ffff0d7224 */ /* 0x000fd400078e0002 */
[----:B------:R-:W-:Y:S05]  /*1a4c0*/  WARPSYNC.COLLECTIVE R15, `(.L_x_624) ;  /* 0x000000000f087348 */ /* 0x000fea0003c00000 */
[----:B------:R0:W1:Y:S02]  /*1a4d0*/  SHFL.UP P6, R14, R13, R12, R11 ;  /* 0x0400000c0d0e7389 */ /* 0x00006400000c000b */
[----:B01----:R-:W-:Y:S01]  /*1a4e0*/  ENDCOLLECTIVE ;  /* 0x000000000000791b */ /* 0x003fe20003800000 */
.L_x_624:
[----:B------:R-:W-:Y:S01]  /*1a4f0*/  IMAD.MOV.U32 R12, RZ, RZ, 0x2 ;  /* 0x00000002ff0c7424 */ /* 0x000fe200078e00ff */
[----:B------:R-:W-:-:S05]  /*1a500*/  SEL R5, R14, RZ, P1 ;  /* 0x000000ff0e057207 */ /* 0x000fca0000800000 */
[----:B------:R-:W-:-:S04]  /*1a510*/  IMAD.IADD R5, R2, 0x1, R5 ;  /* 0x0000000102057824 */ /* 0x000fc800078e0205 */
[----:B------:R-:W-:-:S07]  /*1a520*/  IMAD.MOV.U32 R13, RZ, RZ, R5 ;  /* 0x000000ffff0d7224 */ /* 0x000fce00078e0005 */
[----:B------:R-:W-:Y:S05]  /*1a530*/  WARPSYNC.COLLECTIVE R15, `(.L_x_625) ;  /* 0x000000000f087348 */ /* 0x000fea0003c00000 */
[----:B------:R0:W1:Y:S02]  /*1a540*/  SHFL.UP P6, R14, R13, R12, R11 ;  /* 0x0400000c0d0e7389 */ /* 0x00006400000c000b */
[----:B01----:R-:W-:Y:S01]  /*1a550*/  ENDCOLLECTIVE ;  /* 0x000000000000791b */ /* 0x003fe20003800000 */
.L_x_625:
[----:B------:R-:W-:Y:S01]  /*1a560*/  IMAD.MOV.U32 R12, RZ, RZ, 0x4 ;  /* 0x00000004ff0c7424 */ /* 0x000fe200078e00ff */
[----:B------:R-:W-:-:S04]  /*1a570*/  SEL R6, R14, RZ, P2 ;  /* 0x000000ff0e067207 */ /* 0x000fc80001000000 */
[----:B------:R-:W-:-:S05]  /*1a580*/  IADD3 R6, R5, R6, RZ ;  /* 0x0000000605067210 */ /* 0x000fca0007ffe0ff */
[----:B------:R-:W-:-:S07]  /*1a590*/  IMAD.MOV.U32 R13, RZ, RZ, R6 ;  /* 0x000000ffff0d7224 */ /* 0x000fce00078e0006 */
[----:B------:R-:W-:Y:S05]  /*1a5a0*/  WARPSYNC.COLLECTIVE R15, `(.L_x_626) ;  /* 0x000000000f087348 */ /* 0x000fea0003c00000 */
[----:B------:R0:W1:Y:S02]  /*1a5b0*/  SHFL.UP P6, R14, R13, R12, R11 ;  /* 0x0400000c0d0e7389 */ /* 0x00006400000c000b */
[----:B01----:R-:W-:Y:S01]  /*1a5c0*/  ENDCOLLECTIVE ;  /* 0x000000000000791b */ /* 0x003fe20003800000 */
.L_x_626:
[----:B------:R-:W-:Y:S01]  /*1a5d0*/  IMAD.MOV.U32 R12, RZ, RZ, 0x8 ;  /* 0x00000008ff0c7424 */ /* 0x000fe200078e00ff */
[----:B------:R-:W-:-:S05]  /*1a5e0*/  SEL R7, R14, RZ, P3 ;  /* 0x000000ff0e077207 */ /* 0x000fca0001800000 */
[----:B------:R-:W-:-:S04]  /*1a5f0*/  IMAD.IADD R7, R6, 0x1, R7 ;  /* 0x0000000106077824 */ /* 0x000fc800078e0207 */
[----:B------:R-:W-:-:S07]  /*1a600*/  IMAD.MOV.U32 R13, RZ, RZ, R7 ;  /* 0x000000ffff0d7224 */ /* 0x000fce00078e0007 */
[----:B------:R-:W-:Y:S05]  /*1a610*/  WARPSYNC.COLLECTIVE R15, `(.L_x_627) ;  /* 0x000000000f087348 */ /* 0x000fea0003c00000 */
[----:B------:R0:W1:Y:S02]  /*1a620*/  SHFL.UP P6, R14, R13, R12, R11 ;  /* 0x0400000c0d0e7389 */ /* 0x00006400000c000b */
[----:B01----:R-:W-:Y:S01]  /*1a630*/  ENDCOLLECTIVE ;  /* 0x000000000000791b */ /* 0x003fe20003800000 */
.L_x_627:
[----:B------:R-:W-:Y:S01]  /*1a640*/  IMAD.MOV.U32 R12, RZ, RZ, 0x10 ;  /* 0x00000010ff0c7424 */ /* 0x000fe200078e00ff */
[----:B------:R-:W-:-:S05]  /*1a650*/  SEL R14, R14, RZ, P4 ;  /* 0x000000ff0e0e7207 */ /* 0x000fca0002000000 */
[----:B------:R-:W-:-:S04]  /*1a660*/  IMAD.IADD R5, R7, 0x1, R14 ;  /* 0x0000000107057824 */ /* 0x000fc800078e020e */
[----:B------:R-:W-:-:S07]  /*1a670*/  IMAD.MOV.U32 R13, RZ, RZ, R5 ;  /* 0x000000ffff0d7224 */ /* 0x000fce00078e0005 */
[----:B------:R-:W-:Y:S05]  /*1a680*/  WARPSYNC.COLLECTIVE R15, `(.L_x_628) ;  /* 0x000000000f087348 */ /* 0x000fea0003c00000 */
[----:B------:R0:W1:Y:S02]  /*1a690*/  SHFL.UP P6, R14, R13, R12, R11 ;  /* 0x0400000c0d0e7389 */ /* 0x00006400000c000b */
[----:B01----:R-:W-:Y:S01]  /*1a6a0*/  ENDCOLLECTIVE ;  /* 0x000000000000791b */ /* 0x003fe20003800000 */
.L_x_628:
[----:B------:R-:W-:Y:S02]  /*1a6b0*/  IMAD.MOV.U32 R12, RZ, RZ, 0x1f ;  /* 0x0000001fff0c7424 */ /* 0x000fe400078e00ff */
[----:B------:R-:W-:Y:S01]  /*1a6c0*/  IMAD.MOV.U32 R11, RZ, RZ, 0x1f ;  /* 0x0000001fff0b7424 */ /* 0x000fe200078e00ff */
[----:B------:R-:W-:-:S05]  /*1a6d0*/  SEL R14, R14, RZ, P5 ;  /* 0x000000ff0e0e7207 */ /* 0x000fca0002800000 */
[----:B------:R-:W-:-:S05]  /*1a6e0*/  IMAD.IADD R3, R5, 0x1, R14 ;  /* 0x0000000105037824 */ /* 0x000fca00078e020e */
[----:B------:R-:W-:-:S07]  /*1a6f0*/  MOV R13, R3 ;  /* 0x00000003000d7202 */ /* 0x000fce0000000f00 */
[----:B------:R-:W-:Y:S05]  /*1a700*/  WARPSYNC.COLLECTIVE R15, `(.L_x_629) ;  /* 0x000000000f087348 */ /* 0x000fea0003c00000 */
[----:B------:R0:W1:Y:S02]  /*1a710*/  SHFL.IDX P6, R14, R13, R12, R11 ;  /* 0x0000000c0d0e7389 */ /* 0x00006400000c000b */
[----:B01----:R-:W-:Y:S01]  /*1a720*/  ENDCOLLECTIVE ;  /* 0x000000000000791b */ /* 0x003fe20003800000 */
.L_x_629:
[----:B------:R-:W-:Y:S05]  /*1a730*/  BRA `(.L_x_630) ;  /* 0xffffffdc00c07947 */ /* 0x000fea000383ffff */
.L_x_550:
[----:B------:R-:W-:Y:S01]  /*1a740*/  BSSY B0, `(.L_x_631) ;  /* 0x0000008000007945 */ /* 0x000fe20003800000 */
[----:B-----5:R-:W-:Y:S02]  /*1a750*/  IMAD.MOV.U32 R13, RZ, RZ, R2 ;  /* 0x000000ffff0d7224 */ /* 0x020fe400078e0002 */
[----:B------:R-:W-:Y:S02]  /*1a760*/  IMAD.MOV.U32 R12, RZ, RZ, 0x1 ;  /* 0x00000001ff0c7424 */ /* 0x000fe400078e00ff */
[----:B------:R-:W-:Y:S02]  /*1a770*/  IMAD.MOV.U32 R11, RZ, RZ, RZ ;  /* 0x000000ffff0b7224 */ /* 0x000fe400078e00ff */
[----:B------:R-:W-:-:S07]  /*1a780*/  IMAD.MOV.U32 R15, RZ, RZ, -0x1 ;  /* 0xffffffffff0f7424 */ /* 0x000fce00078e00ff */
[----:B01----:R-:W-:Y:S05]  /*1a790*/  WARPSYNC.COLLECTIVE R15, `(.L_x_632) ;  /* 0x000000000f087348 */ /* 0x003fea0003c00000 */
[----:B------:R2:W3:Y:S02]  /*1a7a0*/  SHFL.UP P6, R14, R13, R12, R11 ;  /* 0x0400000c0d0e7389 */ /* 0x0004e400000c000b */
[----:B0123--:R-:W-:Y:S01]  /*1a7b0*/  ENDCOLLECTIVE ;  /* 0x000000000000791b */ /* 0x00ffe20003800000 */
.L_x_632:
[----:B------:R-:W-:Y:S05]  /*1a7c0*/  BSYNC B0 ;  /* 0x0000000000007941 */ /* 0x000fea0003800000 */
.L_x_631:
[----:B------:R-:W-:Y:S01]  /*1a7d0*/  SEL R13, R14, RZ, P1 ;  /* 0x000000ff0e0d7207 */ /* 0x000fe20000800000 */
[----:B------:R-:W-:Y:S01]  /*1a7e0*/  IMAD.MOV.U32 R12, RZ, RZ, 0x2 ;  /* 0x00000002ff0c7424 */ /* 0x000fe200078e00ff */
[----:B------:R-:W-:Y:S01]  /*1a7f0*/  MOV R15, 0xffffffff ;  /* 0xffffffff000f7802 */ /* 0x000fe20000000f00 */
[----:B------:R-:W-:Y:S02]  /*1a800*/  IMAD.MOV.U32 R11, RZ, RZ, RZ ;  /* 0x000000ffff0b7224 */ /* 0x000fe400078e00ff */
[----:B------:R-:W-:-:S07]  /*1a810*/  IMAD.IADD R13, R2, 0x1, R13 ;  /* 0x00000001020d7824 */ /* 0x000fce00078e020d */
[----:B------:R-:W-:Y:S05]  /*1a820*/  WARPSYNC.COLLECTIVE R15, `(.L_x_633) ;  /* 0x000000000f087348 */ /* 0x000fea0003c00000 */
[----:B------:R0:W1:Y:S02]  /*1a830*/  SHFL.UP P6, R14, R13, R12, R11 ;  /* 0x0400000c0d0e7389 */ /* 0x00006400000c000b */
[----:B01----:R-:W-:Y:S01]  /*1a840*/  ENDCOLLECTIVE ;  /* 0x000000000000791b */ /* 0x003fe20003800000 */
.L_x_633:
[----:B------:R-:W-:Y:S01]  /*1a850*/  IMAD.MOV.U32 R12, RZ, RZ, 0x4 ;  /* 0x00000004ff0c7424 */ /* 0x000fe200078e00ff */
[----:B------:R-:W-:-:S05]  /*1a860*/  SEL R14, R14, RZ, P2 ;  /* 0x000000ff0e0e7207 */ /* 0x000fca0001000000 */
[----:B------:R-:W-:-:S04]  /*1a870*/  IMAD.IADD R5, R13, 0x1, R14 ;  /* 0x000000010d057824 */ /* 0x000fc800078e020e */
[----:B------:R-:W-:-:S07]  /*1a880*/  IMAD.MOV.U32 R13, RZ, RZ, R5 ;  /* 0x000000ffff0d7224 */ /* 0x000fce00078e0005 */
[----:B------:R-:W-:Y:S05]  /*1a890*/  WARPSYNC.COLLECTIVE R15, `(.L_x_634) ;  /* 0x000000000f087348 */ /* 0x000fea0003c00000 */
[----:B------:R0:W1:Y:S02]  /*1a8a0*/  SHFL.UP P6, R14, R13, R12, R11 ;  /* 0x0400000c0d0e7389 */ /* 0x00006400000c000b */
[----:B01----:R-:W-:Y:S01]  /*1a8b0*/  ENDCOLLECTIVE ;  /* 0x000000000000791b */ /* 0x003fe20003800000 */
.L_x_634:
[----:B------:R-:W-:Y:S01]  /*1a8c0*/  IMAD.MOV.U32 R12, RZ, RZ, 0x8 ;  /* 0x00000008ff0c7424 */ /* 0x000fe200078e00ff */
[----:B------:R-:W-:-:S05]  /*1a8d0*/  SEL R6, R14, RZ, P3 ;  /* 0x000000ff0e067207 */ /* 0x000fca0001800000 */
[----:B------:R-:W-:-:S04]  /*1a8e0*/  IMAD.IADD R6, R5, 0x1, R6 ;  /* 0x0000000105067824 */ /* 0x000fc800078e0206 */
[----:B------:R-:W-:-:S07]  /*1a8f0*/  IMAD.MOV.U32 R13, RZ, RZ, R6 ;  /* 0x000000ffff0d7224 */ /* 0x000fce00078e0006 */
[----:B------:R-:W-:Y:S05]  /*1a900*/  WARPSYNC.COLLECTIVE R15, `(.L_x_635) ;  /* 0x000000000f087348 */ /* 0x000fea0003c00000 */
[----:B------:R0:W1:Y:S02]  /*1a910*/  SHFL.UP P6, R14, R13, R12, R11 ;  /* 0x0400000c0d0e7389 */ /* 0x00006400000c000b */
[----:B01----:R-:W-:Y:S01]  /*1a920*/  ENDCOLLECTIVE ;  /* 0x000000000000791b */ /* 0x003fe20003800000 */
.L_x_635:
[----:B------:R-:W-:Y:S01]  /*1a930*/  IMAD.MOV.U32 R12, RZ, RZ, 0x10 ;  /* 0x00000010ff0c7424 */ /* 0x000fe200078e00ff */
[----:B------:R-:W-:-:S05]  /*1a940*/  SEL R7, R14, RZ, P4 ;  /* 0x000000ff0e077207 */ /* 0x000fca0002000000 */
[----:B------:R-:W-:-:S04]  /*1a950*/  IMAD.IADD R7, R6, 0x1, R7 ;  /* 0x0000000106077824 */ /* 0x000fc800078e0207 */
[----:B------:R-:W-:-:S07]  /*1a960*/  IMAD.MOV.U32 R13, RZ, RZ, R7 ;  /* 0x000000ffff0d7224 */ /* 0x000fce00078e0007 */
[----:B------:R-:W-:Y:S05]  /*1a970*/  WARPSYNC.COLLECTIVE R15, `(.L_x_636) ;  /* 0x000000000f087348 */ /* 0x000fea0003c00000 */
[----:B------:R0:W1:Y:S02]  /*1a980*/  SHFL.UP P6, R14, R13, R12, R11 ;  /* 0x0400000c0d0e7389 */ /* 0x00006400000c000b */
[----:B01----:R-:W-:Y:S01]  /*1a990*/  ENDCOLLECTIVE ;  /* 0x000000000000791b */ /* 0x003fe20003800000 */
.L_x_636:
[----:B------:R-:W-:Y:S02]  /*1a9a0*/  IMAD.MOV.U32 R12, RZ, RZ, 0x1f ;  /* 0x0000001fff0c7424 */ /* 0x000fe400078e00ff */
[----:B------:R-:W-:Y:S01]  /*1a9b0*/  IMAD.MOV.U32 R11, RZ, RZ, 0x1f ;  /* 0x0000001fff0b7424 */ /* 0x000fe200078e00ff */
[----:B------:R-:W-:-:S04]  /*1a9c0*/  SEL R14, R14, RZ, P5 ;  /* 0x000000ff0e0e7207 */ /* 0x000fc80002800000 */
[----:B------:R-:W-:-:S05]  /*1a9d0*/  IADD3 R3, R7, R14, RZ ;  /* 0x0000000e07037210 */ /* 0x000fca0007ffe0ff */
[----:B------:R-:W-:-:S07]  /*1a9e0*/  IMAD.MOV.U32 R13, RZ, RZ, R3 ;  /* 0x000000ffff0d7224 */ /* 0x000fce00078e0003 */
[----:B------:R-:W-:Y:S05]  /*1a9f0*/  WARPSYNC.COLLECTIVE R15, `(.L_x_637) ;  /* 0x000000000f087348 */ /* 0x000fea0003c00000 */
[----:B------:R0:W1:Y:S02]  /*1aa00*/  SHFL.IDX P6, R14, R13, R12, R11 ;  /* 0x0000000c0d0e7389 */ /* 0x00006400000c000b */
[----:B01----:R-:W-:Y:S01]  /*1aa10*/  ENDCOLLECTIVE ;  /* 0x000000000000791b */ /* 0x003fe20003800000 */
.L_x_637:
[----:B------:R-:W-:Y:S05]  /*1aa20*/  BRA `(.L_x_638) ;  /* 0xffffffdc00a07947 */ /* 0x000fea000383ffff */
.L_x_552:
[----:B------:R-:W-:Y:S01]  /*1aa30*/  BSSY B0, `(.L_x_639) ;  /* 0x0000006000007945 */ /* 0x000fe20003800000 */
[----:B------:R-:W-:Y:S01]  /*1aa40*/  PLOP3.LUT P6, PT, P6, PT, PT, 0x8, 0x0 ;  /* 0x000000000000781c */ /* 0x000fe200037ce170 */
[----:B------:R-:W-:-:S12]  /*1aa50*/  IMAD.MOV.U32 R15, RZ, RZ, -0x1 ;  /* 0xffffffffff0f7424 */ /* 0x000fd800078e00ff */
[----:B0-----:R-:W-:Y:S05]  /*1aa60*/  WARPSYNC.COLLECTIVE R15, `(.L_x_640) ;  /* 0x000000000f087348 */ /* 0x001fea0003c00000 */
[----:B------:R-:W-:Y:S01]  /*1aa70*/  VOTE.ANY R14, PT, P6 ;  /* 0x00000000000e7806 */ /* 0x000fe200030e0100 */
[----:B0-----:R-:W-:Y:S06]  /*1aa80*/  ENDCOLLECTIVE ;  /* 0x000000000000791b */ /* 0x001fec0003800000 */
.L_x_640:
[----:B------:R-:W-:Y:S05]  /*1aa90*/  BSYNC B0 ;  /* 0x0000000000007941 */ /* 0x000fea0003800000 */
.L_x_639:
[----:B------:R-:W-:Y:S02]  /*1aaa0*/  IMAD.MOV.U32 R5, RZ, RZ, R14 ;  /* 0x000000ffff057224 */ /* 0x000fe400078e000e */
[----:B------:R-:W-:Y:S02]  /*1aab0*/  IMAD.MOV.U32 R13, RZ, RZ, R2 ;  /* 0x000000ffff0d7224 */ /* 0x000fe400078e0002 */
[----:B------:R-:W0:Y:S01]  /*1aac0*/  POPC R4, R5 ;  /* 0x0000000500047309 */ /* 0x000e220000000000 */
[----:B------:R-:W-:Y:S02]  /*1aad0*/  IMAD.MOV.U32 R11, RZ, RZ, 0x1f ;  /* 0x0000001fff0b7424 */ /* 0x000fe400078e00ff */
[----:B------:R-:W-:Y:S02]  /*1aae0*/  IMAD.MOV.U32 R15, RZ, RZ, -0x1 ;  /* 0xffffffffff0f7424 */ /* 0x000fe400078e00ff */
[----:B0-----:R-:W-:-:S07]  /*1aaf0*/  IMAD.MOV.U32 R12, RZ, RZ, R4 ;  /* 0x000000ffff0c7224 */ /* 0x001fce00078e0004 */
[----:B------:R-:W-:Y:S05]  /*1ab00*/  WARPSYNC.COLLECTIVE R15, `(.L_x_641) ;  /* 0x000000000f087348 */ /* 0x000fea0003c00000 */
[----:B------:R0:W1:Y:S02]  /*1ab10*/  SHFL.IDX P6, R14, R13, R12, R11 ;  /* 0x0000000c0d0e7389 */ /* 0x00006400000c000b */
[----:B01----:R-:W-:Y:S01]  /*1ab20*/  ENDCOLLECTIVE ;  /* 0x000000000000791b */ /* 0x003fe20003800000 */
.L_x_641:
[----:B------:R-:W-:Y:S01]  /*1ab30*/  MOV R17, R14 ;  /* 0x0000000e00117202 */ /* 0x000fe20000000f00 */
[----:B------:R-:W-:Y:S06]  /*1ab40*/  BRA `(.L_x_642) ;  /* 0xffffffdc00907947 */ /* 0x000fec000383ffff */
.L_x_554:
[----:B------:R-:W-:Y:S01]  /*1ab50*/  BSSY B0, `(.L_x_643) ;  /* 0x0000007000007945 */ /* 0x000fe20003800000 */
[----:B------:R-:W-:Y:S02]  /*1ab60*/  IMAD.MOV.U32 R13, RZ, RZ, R3 ;  /* 0x000000ffff0d7224 */ /* 0x000fe400078e0003 */
[----:B------:R-:W-:Y:S02]  /*1ab70*/  IMAD.MOV.U32 R11, RZ, RZ, 0x1f ;  /* 0x0000001fff0b7424 */ /* 0x000fe400078e00ff */
[----:B------:R-:W-:-:S07]  /*1ab80*/  IMAD.MOV.U32 R15, RZ, RZ, -0x1 ;  /* 0xffffffffff0f7424 */ /* 0x000fce00078e00ff */
[----:B012---:R-:W-:Y:S05]  /*1ab90*/  WARPSYNC.COLLECTIVE R15, `(.L_x_644) ;  /* 0x000000000f087348 */ /* 0x007fea0003c00000 */
[----:B------:R3:W4:Y:S02]  /*1aba0*/  SHFL.IDX P6, R14, R13, R12, R11 ;  /* 0x0000000c0d0e7389 */ /* 0x00072400000c000b */
[----:B01234-:R-:W-:Y:S01]  /*1abb0*/  ENDCOLLECTIVE ;  /* 0x000000000000791b */ /* 0x01ffe20003800000 */
.L_x_644:
[----:B------:R-:W-:Y:S05]  /*1abc0*/  BSYNC B0 ;  /* 0x0000000000007941 */ /* 0x000fea0003800000 */
.L_x_643:
[----:B------:R-:W-:Y:S05]  /*1abd0*/  BRA `(.L_x_553) ;  /* 0xffffffdc00887947 */ /* 0x000fea000383ffff */
.L_x_558:
[----:B0-----:R0:W1:Y:S02]  /*1abe0*/  SYNCS.PHASECHK.TRANS64.TRYWAIT P0, [R9+URZ+0x19c20], R0 ;  /* 0x019c2000090075a7 */ /* 0x001064000800017f */
[----:B-1----:R-:W-:Y:S05]  /*1abf0*/  @!P0 NANOSLEEP.SYNCS 0x989680 ;  /* 0x009896800000895d */ /* 0x002fea0003900000 */
[----:B------:R-:W1:Y:S02]  /*1ac00*/  @!P0 SYNCS.PHASECHK.TRANS64 P0, [R9+URZ+0x19c20], R0 ;  /* 0x019c2000090085a7 */ /* 0x000e64000800007f */
[----:B-1----:R-:W-:Y:S05]  /*1ac10*/  @!P0 BRA `(.L_x_558) ;  /* 0xfffffffc00f08947 */ /* 0x002fea000383ffff */
[----:B------:R-:W-:Y:S05]  /*1ac20*/  BRA `(.L_x_645) ;  /* 0xffffffe000747947 */ /* 0x000fea000383ffff */
.L_x_559:
[----:B------:R-:W1:Y:S01]  /*1ac30*/  S2R R2, SR_TID.X ;  /* 0x0000000000027919 */ /* 0x000e620000002100 */
[----:B------:R-:W-:Y:S01]  /*1ac40*/  BSSY B0, `(.L_x_646) ;  /* 0x000000a000007945 */ /* 0x000fe20003800000 */
[----:B------:R-:W-:Y:S02]  /*1ac50*/  IMAD.MOV.U32 R12, RZ, RZ, RZ ;  /* 0x000000ffff0c7224 */ /* 0x000fe400078e00ff */
[----:B------:R-:W-:Y:S02]  /*1ac60*/  IMAD.MOV.U32 R11, RZ, RZ, 0x1f ;  /* 0x0000001fff0b7424 */ /* 0x000fe400078e00ff */
[----:B------:R-:W-:Y:S01]  /*1ac70*/  IMAD.MOV.U32 R15, RZ, RZ, -0x1 ;  /* 0xffffffffff0f7424 */ /* 0x000fe200078e00ff */
[----:B-1----:R-:W-:-:S04]  /*1ac80*/  SHF.R.U32.HI R2, RZ, 0x5, R2 ;  /* 0x00000005ff027819 */ /* 0x002fc80000011602 */
[----:B------:R-:W-:-:S05]  /*1ac90*/  LOP3.LUT R2, R2, 0x3, RZ, 0xc0, !PT ;  /* 0x0000000302027812 */ /* 0x000fca00078ec0ff */
[----:B------:R-:W-:-:S07]  /*1aca0*/  IMAD.MOV.U32 R13, RZ, RZ, R2 ;  /* 0x000000ffff0d7224 */ /* 0x000fce00078e0002 */
[----:B0-----:R-:W-:Y:S05]  /*1acb0*/  WARPSYNC.COLLECTIVE R15, `(.L_x_647) ;  /* 0x000000000f087348 */ /* 0x001fea0003c00000 */
[----:B------:R1:W2:Y:S02]  /*1acc0*/  SHFL.IDX P6, R14, R13, R12, R11 ;  /* 0x0000000c0d0e7389 */ /* 0x0002a400000c000b */
[----:B012---:R-:W-:Y:S01]  /*1acd0*/  ENDCOLLECTIVE ;  /* 0x000000000000791b */ /* 0x007fe20003800000 */
.L_x_647:
[----:B------:R-:W-:Y:S05]  /*1ace0*/  BSYNC B0 ;  /* 0x0000000000007941 */ /* 0x000fea0003800000 */
.L_x_646:
[----:B------:R-:W-:Y:S05]  /*1acf0*/  BRA `(.L_x_648) ;  /* 0xffffffe0005c7947 */ /* 0x000fea000383ffff */
.L_x_560:
[----:B------:R-:W-:Y:S01]  /*1ad00*/  BSSY B0, `(.L_x_649) ;  /* 0x0000006000007945 */ /* 0x000fe20003800000 */
[----:B------:R-:W-:-:S07]  /*1ad10*/  IMAD.MOV.U32 R15, RZ, RZ, -0x1 ;  /* 0xffffffffff0f7424 */ /* 0x000fce00078e00ff */
[----:B0-----:R-:W-:Y:S05]  /*1ad20*/  WARPSYNC.COLLECTIVE R15, `(.L_x_650) ;  /* 0x000000000f0c7348 */ /* 0x001fea0003c00000 */
[----:B------:R-:W-:Y:S02]  /*1ad30*/  ELECT P6, UR62, PT ;  /* 0x00000000003e782f */ /* 0x000fe400038c0000 */
[----:B------:R-:W-:Y:S01]  /*1ad40*/  MOV R14, UR62 ;  /* 0x0000003e000e7c02 */ /* 0x000fe20008000f00 */
[----:B0-----:R-:W-:Y:S10]  /*1ad50*/  ENDCOLLECTIVE ;  /* 0x000000000000791b */ /* 0x001ff40003800000 */
.L_x_650:
[----:B------:R-:W-:Y:S05]  /*1ad60*/  BSYNC B0 ;  /* 0x0000000000007941 */ /* 0x000fea0003800000 */
.L_x_649:
[----:B------:R-:W-:Y:S05]  /*1ad70*/  BRA `(.L_x_651) ;  /* 0xffffffe000507947 */ /* 0x000fea000383ffff */
.L_x_562:
[----:B0-----:R0:W1:Y:S02]  /*1ad80*/  SYNCS.PHASECHK.TRANS64.TRYWAIT P1, [R7+URZ], R2 ;  /* 0x00000002070075a7 */ /* 0x001064000802017f */
[----:B-1----:R-:W-:Y:S05]  /*1ad90*/  @!P1 NANOSLEEP.SYNCS 0x989680 ;  /* 0x009896800000995d */ /* 0x002fea0003900000 */
[----:B------:R-:W1:Y:S02]  /*1ada0*/  @!P1 SYNCS.PHASECHK.TRANS64 P1, [R7+URZ], R2 ;  /* 0x00000002070095a7 */ /* 0x000e64000802007f */
[----:B-1----:R-:W-:Y:S05]  /*1adb0*/  @!P1 BRA `(.L_x_562) ;  /* 0xfffffffc00f09947 */ /* 0x002fea000383ffff */
[----:B------:R-:W-:Y:S05]  /*1adc0*/  BRA `(.L_x_652) ;  /* 0xffffffe000847947 */ /* 0x000fea000383ffff */
.L_x_563:
[----:B-1----:R1:W2:Y:S02]  /*1add0*/  SYNCS.PHASECHK.TRANS64.TRYWAIT P1, [R3+URZ], R0 ;  /* 0x00000000030075a7 */ /* 0x0022a4000802017f */
[----:B--2---:R-:W-:Y:S05]  /*1ade0*/  @!P1 NANOSLEEP.SYNCS 0x989680 ;  /* 0x009896800000995d */ /* 0x004fea0003900000 */
[----:B------:R-:W2:Y:S02]  /*1adf0*/  @!P1 SYNCS.PHASECHK.TRANS64 P1, [R3+URZ], R0 ;  /* 0x00000000030095a7 */ /* 0x000ea4000802007f */
[----:B--2---:R-:W-:Y:S05]  /*1ae00*/  @!P1 BRA `(.L_x_563) ;  /* 0xfffffffc00f09947 */ /* 0x004fea000383ffff */
[----:B------:R-:W-:Y:S05]  /*1ae10*/  BRA `(.L_x_653) ;  /* 0xffffffe000787947 */ /* 0x000fea000383ffff */
.L_x_565:
[----:B-1----:R1:W2:Y:S02]  /*1ae20*/  SYNCS.PHASECHK.TRANS64.TRYWAIT P1, [R3+URZ+0x19c60], R2 ;  /* 0x019c6002030075a7 */ /* 0x0022a4000802017f */
[----:B--2---:R-:W-:Y:S05]  /*1ae30*/  @!P1 NANOSLEEP.SYNCS 0x989680 ;  /* 0x009896800000995d */ /* 0x004fea0003900000 */
[----:B------:R-:W2:Y:S02]  /*1ae40*/  @!P1 SYNCS.PHASECHK.TRANS64 P1, [R3+URZ+0x19c60], R2 ;  /* 0x019c6002030095a7 */ /* 0x000ea4000802007f */
[----:B--2---:R-:W-:Y:S05]  /*1ae50*/  @!P1 BRA `(.L_x_565) ;  /* 0xfffffffc00f09947 */ /* 0x004fea000383ffff */
[----:B------:R-:W-:Y:S05]  /*1ae60*/  BRA `(.L_x_654) ;  /* 0xffffffe000787947 */ /* 0x000fea000383ffff */
.L_x_567:
[----:B--2---:R2:W3:Y:S02]  /*1ae70*/  SYNCS.PHASECHK.TRANS64.TRYWAIT P1, [R5+URZ+0x19c60], R0 ;  /* 0x019c6000050075a7 */ /* 0x0044e4000802017f */
[----:B---3--:R-:W-:Y:S05]  /*1ae80*/  @!P1 NANOSLEEP.SYNCS 0x989680 ;  /* 0x009896800000995d */ /* 0x008fea0003900000 */
[----:B------:R-:W3:Y:S02]  /*1ae90*/  @!P1 SYNCS.PHASECHK.TRANS64 P1, [R5+URZ+0x19c60], R0 ;  /* 0x019c6000050095a7 */ /* 0x000ee4000802007f */
[----:B---3--:R-:W-:Y:S05]  /*1aea0*/  @!P1 BRA `(.L_x_567) ;  /* 0xfffffffc00f09947 */ /* 0x008fea000383ffff */
[----:B------:R-:W-:Y:S05]  /*1aeb0*/  BRA `(.L_x_655) ;  /* 0xffffffe000787947 */ /* 0x000fea000383ffff */
.L_x_569:
[----:B---3--:R3:W4:Y:S02]  /*1aec0*/  SYNCS.PHASECHK.TRANS64.TRYWAIT P0, [R3+URZ+0x19c80], R2 ;  /* 0x019c8002030075a7 */ /* 0x008724000800017f */
[----:B----4-:R-:W-:Y:S05]  /*1aed0*/  @!P0 NANOSLEEP.SYNCS 0x989680 ;  /* 0x009896800000895d */ /* 0x010fea0003900000 */
[----:B------:R-:W4:Y:S02]  /*1aee0*/  @!P0 SYNCS.PHASECHK.TRANS64 P0, [R3+URZ+0x19c80], R2 ;  /* 0x019c8002030085a7 */ /* 0x000f24000800007f */
[----:B----4-:R-:W-:Y:S05]  /*1aef0*/  @!P0 BRA `(.L_x_569) ;  /* 0xfffffffc00f08947 */ /* 0x010fea000383ffff */
[----:B------:R-:W-:Y:S05]  /*1af00*/  BRA `(.L_x_570) ;  /* 0xffffffe000747947 */ /* 0x000fea000383ffff */
.L_x_656:
        /* <DEDUP_REMOVED lines=15> */
.L_x_2300:


//--------------------- .text._ZN7cutlass13device_kernelIN5flash11enable_sm90INS1_16FlashAttnFwdSm90INS1_25CollectiveMainloopFwdSm90ILi2EN4cute5tupleIJNS5_1CILi1EEES8_S8_EEENS6_IJNS7_ILi192EEENS7_ILi128EEENS7_ILi96EEEEEELi96ENS_12float_e4m3_tEfNS_4arch4Sm90ELb0ELb1ELb1ELb0ELb0ELb0ELb0ELb1ELb1ELb1ELb0ELb0EEENS1_21CollectiveEpilogueFwdINS6_IJSA_SC_SB_EEES9_NS_10bfloat16_tESG_Li384ELb0ELb1ELb0ELb1EEENS1_30DynamicPersistentTileSchedulerILi384ELi128ELb0ELb1ELb1EEEEEEEEEvNT_6ParamsE --------------------------
	.section	.text._ZN7cutlass13device_kernelIN5flash11enable_sm90INS1_16FlashAttnFwdSm90INS1_25CollectiveMainloopFwdSm90ILi2EN4cute5tupleIJNS5_1CILi1EEES8_S8_EEENS6_IJNS7_ILi192EEENS7_ILi128EEENS7_ILi96EEEEEELi96ENS_12float_e4m3_tEfNS_4arch4Sm90ELb0ELb1ELb1ELb0ELb0ELb0ELb0ELb1ELb1ELb1ELb0ELb0EEENS1_21CollectiveEpilogueFwdINS6_IJSA_SC_SB_EEES9_NS_10bfloat16_tESG_Li384ELb0ELb1ELb0ELb1EEENS1_30DynamicPersistentTileSchedulerILi384ELi128ELb0ELb1ELb1EEEEEEEEEvNT_6ParamsE,"ax",@progbits
	.align	128
.text._ZN7cutlass13device_kernelIN5flash11enable_sm90INS1_16FlashAttnFwdSm90INS1_25CollectiveMainloopFwdSm90ILi2EN4cute5tupleIJNS5_1CILi1EEES8_S8_EEENS6_IJNS7_ILi192EEENS7_ILi128EEENS7_ILi96EEEEEELi96ENS_12float_e4m3_tEfNS_4arch4Sm90ELb0ELb1ELb1ELb0ELb0ELb0ELb0ELb1ELb1ELb1ELb0ELb0EEENS1_21CollectiveEpilogueFwdINS6_IJSA_SC_SB_EEES9_NS_10bfloat16_tESG_Li384ELb0ELb1ELb0ELb1EEENS1_30DynamicPersistentTileSchedulerILi384ELi128ELb0ELb1ELb1EEEEEEEEEvNT_6ParamsE:
        .type           _ZN7cutlass13device_kernelIN5flash11enable_sm90INS1_16FlashAttnFwdSm90INS1_25CollectiveMainloopFwdSm90ILi2EN4cute5tupleIJNS5_1CILi1EEES8_S8_EEENS6_IJNS7_ILi192EEENS7_ILi128EEENS7_ILi96EEEEEELi96ENS_12float_e4m3_tEfNS_4arch4Sm90ELb0ELb1ELb1ELb0ELb0ELb0ELb0ELb1ELb1ELb1ELb0ELb0EEENS1_21CollectiveEpilogueFwdINS6_IJSA_SC_SB_EEES9_NS_10bfloat16_tESG_Li384ELb0ELb1ELb0ELb1EEENS1_30DynamicPersistentTileSchedulerILi384ELi128ELb0ELb1ELb1EEEEEEEEEvNT_6ParamsE,@function
        .size           _ZN7cutlass13device_kernelIN5flash11enable_sm90INS1_16FlashAttnFwdSm90INS1_25CollectiveMainloopFwdSm90ILi2EN4cute5tupleIJNS5_1CILi1EEES8_S8_EEENS6_IJNS7_ILi192EEENS7_ILi128EEENS7_ILi96EEEEEELi96ENS_12float_e4m3_tEfNS_4arch4Sm90ELb0ELb1ELb1ELb0ELb0ELb0ELb0ELb1ELb1ELb1ELb0ELb0EEENS1_21CollectiveEpilogueFwdINS6_IJSA_SC_SB_EEES9_NS_10bfloat16_tESG_Li384ELb0ELb1ELb0ELb1EEENS1_30DynamicPersistentTileSchedulerILi384ELi128ELb0ELb1ELb1EEEEEEEEEvNT_6ParamsE,(.L_x_2301 - _ZN7cutlass13device_kernelIN5flash11enable_sm90INS1_16FlashAttnFwdSm90INS1_25CollectiveMainloopFwdSm90ILi2EN4cute5tupleIJNS5_1CILi1EEES8_S8_EEENS6_IJNS7_ILi192EEENS7_ILi128EEENS7_ILi96EEEEEELi96ENS_12float_e4m3_tEfNS_4arch4Sm90ELb0ELb1ELb1ELb0ELb0ELb0ELb0ELb1ELb1ELb1ELb0ELb0EEENS1_21CollectiveEpilogueFwdINS6_IJSA_SC_SB_EEES9_NS_10bfloat16_tESG_Li384ELb0ELb1ELb0ELb1EEENS1_30DynamicPersistentTileSchedulerILi384ELi128ELb0ELb1ELb1EEEEEEEEEvNT_6ParamsE)
        .other          _ZN7cutlass13device_kernelIN5flash11enable_sm90INS1_16FlashAttnFwdSm90INS1_25CollectiveMainloopFwdSm90ILi2EN4cute5tupleIJNS5_1CILi1EEES8_S8_EEENS6_IJNS7_ILi192EEENS7_ILi128EEENS7_ILi96EEEEEELi96ENS_12float_e4m3_tEfNS_4arch4Sm90ELb0ELb1ELb1ELb0ELb0ELb0ELb0ELb1ELb1ELb1ELb0ELb0EEENS1_21CollectiveEpilogueFwdINS6_IJSA_SC_SB_EEES9_NS_10bfloat16_tESG_Li384ELb0ELb1ELb0ELb1EEENS1_30DynamicPersistentTileSchedulerILi384ELi128ELb0ELb1ELb1EEEEEEEEEvNT_6ParamsE,@"STO_CUDA_ENTRY STV_DEFAULT"
_ZN7cutlass13device_kernelIN5flash11enable_sm90INS1_16FlashAttnFwdSm90INS1_25CollectiveMainloopFwdSm90ILi2EN4cute5tupleIJNS5_1CILi1EEES8_S8_EEENS6_IJNS7_ILi192EEENS7_ILi128EEENS7_ILi96EEEEEELi96ENS_12float_e4m3_tEfNS_4arch4Sm90ELb0ELb1ELb1ELb0ELb0ELb0ELb0ELb1ELb1ELb1ELb0ELb0EEENS1_21CollectiveEpilogueFwdINS6_IJSA_SC_SB_EEES9_NS_10bfloat16_tESG_Li384ELb0ELb1ELb0ELb1EEENS1_30DynamicPersistentTileSchedulerILi384ELi128ELb0ELb1ELb1EEEEEEEEEvNT_6ParamsE:
        /* <DEDUP_REMOVED lines=18> */
.L_x_658:
[----:B------:R-:W-:Y:S05]  /*0120*/  BSYNC B0 ;  /* 0x0000000000007941 */ /* 0x000fea0003800000 */
.L_x_657:
        /* <DEDUP_REMOVED lines=41> */
.L_x_659:
        /* <DEDUP_REMOVED lines=22> */
.L_x_660:
        /* <DEDUP_REMOVED lines=18> */
.L_x_661:
        /* <DEDUP_REMOVED lines=22> */
.L_x_662:
        /* <DEDUP_REMOVED lines=22> */
.L_x_663:
[----:B------:R-:W-:Y:S01]  /*0900*/  PLOP3.LUT P0, PT, PT, PT, UP0, 0x80, 0x0 ;  /* 0x000000000000781c */ /* 0x000fe20003f0f008 */
[----:B------:R-:W-:Y:S01]  /*0910*/  UMOV UR42, 0x1 ;  /* 0x00000001002a7882 */ /* 0x000fe20000000000 */
[----:B------:R-:W-:Y:S01]  /*0920*/  NOP ;  /* 0x0000000000007918 */ /* 0x000fe20000000000 */
[----:B------:R-:W-:Y:S01]  /*0930*/  USEL UR42, UR42, 0x2, !UP0 ;  /* 0x000000022a2a7887 */ /* 0x000fe2000c000000 */
[----:B------:R-:W-:Y:S01]  /*0940*/  ULDC.64 UR46, c[0x0][0x208] ;  /* 0x00008200002e7ab9 */ /* 0x000fe20000000a00 */
[----:B012-4-:R-:W-:Y:S08]  /*0950*/  BAR.SYNC.DEFER_BLOCKING 0x0 ;  /* 0x0000000000007b1d */ /* 0x017ff00000010000 */
[----:B------:R-:W-:Y:S05]  /*0960*/  @!P0 BRA `(.L_x_664) ;  /* 0x0000010000ac8947 */ /* 0x000fea0003800000 */
.L_x_665:
[----:B------:R-:W-:-:S08]  /*0970*/  NOP ;  /* 0x0000000000007918 */ /* 0x000fd00000000000 */
[----:B------:R-:W0:Y:S02]  /*0980*/  USETMAXREG.TRY_ALLOC.CTAPOOL UP0, 0xa0 ;  /* 0x000000a0000079c8 */ /* 0x000e240008000600 */
[----:B0-----:R-:W-:-:S13]  /*0990*/  PLOP3.LUT P0, PT, PT, PT, UP0, 0x80, 0x0 ;  /* 0x000000000000781c */ /* 0x001fda0003f0f008 */
[----:B------:R-:W-:Y:S05]  /*09a0*/  @!P0 BRA `(.L_x_665) ;  /* 0xfffffffc00f08947 */ /* 0x000fea000383ffff */
[----:B------:R-:W0:Y:S08]  /*09b0*/  S2UR UR4, SR_CTAID.X ;  /* 0x00000000000479c3 */ /* 0x000e300000002500 */
[----:B------:R-:W-:Y:S08]  /*09c0*/  BAR.ARV 0x4, 0x200 ;  /* 0x0108000000007b1d */ /* 0x000ff00000002000 */
[----:B------:R-:W0:Y:S08]  /*09d0*/  LDC R0, c[0x0][0xc38] ;  /* 0x00030e00ff007b82 */ /* 0x000e300000000800 */
[----:B------:R-:W-:Y:S06]  /*09e0*/  BAR.ARV 0x8, 0x200 ;  /* 0x0208000000007b1d */ /* 0x000fec0000002000 */
        /* <DEDUP_REMOVED lines=10> */
[CC--:B------:R-:W-:Y:S02]  /*0a90*/  LEA.HI R2, R0.reuse, R10.reuse, RZ, 0x4 ;  /* 0x0000000a00027211 */ /* 0x0c0fe400078f20ff */
        /* <DEDUP_REMOVED lines=37> */
[----:B------:R-:W-:Y:S01]  /*0cf0*/  IMAD R156, R4, 0x40, R7 ;  /* 0x00000040049c7824 */ /* 0x000fe200078e0207 */
[----:B------:R-:W-:Y:S01]  /*0d00*/  SHF.R.S32.HI R2, RZ, 0x1f, R22 ;  /* 0x0000001fff027819 */ /* 0x000fe20000011416 */
[----:B------:R-:W-:Y:S01]  /*0d10*/  IMAD.IADD R3, R152, 0x1, -R3 ;  /* 0x0000000198037824 */ /* 0x000fe200078e0a03 */
[----:B------:R-:W-:Y:S01]  /*0d20*/  SHF.R.S32.HI R0, RZ, 0x1f, R23 ;  /* 0x0000001fff007819 */ /* 0x000fe20000011417 */
[----:B------:R-:W-:Y:S02]  /*0d30*/  IMAD.IADD R16, R154, 0x1, -R5 ;  /* 0x000000019a107824 */ /* 0x000fe400078e0a05 */
[----:B------:R-:W-:-:S07]  /*0d40*/  IMAD R17, R3, 0x8, R156 ;  /* 0x0000000803117824 */ /* 0x000fce00078e029c */
.L_x_758:
[----:B------:R-:W-:Y:S01]  /*0d50*/  ULDC UR5, c[0x0][0xc60] ;  /* 0x0003180000057ab9 */ /* 0x000fe20000000800 */
[----:B------:R-:W-:Y:S01]  /*0d60*/  UMOV UR8, UR4 ;  /* 0x0000000400087c82 */ /* 0x000fe20008000000 */
[----:B------:R-:W-:-:S11]  /*0d70*/  UISETP.NE.AND UP0, UPT, UR5, 0x1, UPT ;  /* 0x000000010500788c */ /* 0x000fd6000bf05270 */
[----:B------:R-:W-:Y:S01]  /*0d80*/  @UP0 ULDC UR6, c[0x0][0xc64] ;  /* 0x0003190000060ab9 */ /* 0x000fe20000000800 */
[----:B------:R-:W-:Y:S01]  /*0d90*/  @UP0 ULDC UR9, c[0x0][0xc68] ;  /* 0x00031a0000090ab9 */ /* 0x000fe20000000800 */
[----:B------:R-:W-:-:S04]  /*0da0*/  UIMAD.WIDE.U32 UR6, UR4, UR6, URZ ;  /* 0x00000006040672a5 */ /* 0x000fc8000f8e003f */
[----:B------:R-:W-:-:S03]  /*0db0*/  @UP0 USHF.R.U32.HI UR8, URZ, UR9, UR7 ;  /* 0x000000093f080299 */ /* 0x000fc60008011607 */
[----:B------:R-:W-:Y:S02]  /*0dc0*/  ULDC UR6, c[0x0][0xc78] ;  /* 0x00031e0000067ab9 */ /* 0x000fe40000000800 */
[----:B------:R-:W-:Y:S02]  /*0dd0*/  UISETP.GE.AND UP0, UPT, UR8, UR6, UPT ;  /* 0x000000060800728c */ /* 0x000fe4000bf06270 */
[----:B------:R-:W-:-:S04]  /*0de0*/  UIADD3 UR6, -UR8, URZ, URZ ;  /* 0x0000003f08067290 */ /* 0x000fc8000fffe13f */
[----:B------:R-:W-:Y:S01]  /*0df0*/  PLOP3.LUT P0, PT, PT, PT, UP0, 0x80, 0x0 ;  /* 0x000000000000781c */ /* 0x000fe20003f0f008 */
[----:B------:R-:W-:-:S12]  /*0e00*/  UIMAD UR9, UR5, UR6, UR4 ;  /* 0x00000006050972a4 */ /* 0x000fd8000f8e0204 */
[----:B01234-:R-:W-:Y:S05]  /*0e10*/  @!P0 BRA `(.L_x_666) ;  /* 0x0000000000208947 */ /* 0x01ffea0003800000 */
[----:B------:R-:W-:Y:S01]  /*0e20*/  ULDC UR7, c[0x0][0xc6c] ;  /* 0x00031b0000077ab9 */ /* 0x000fe20000000800 */
[----:B------:R-:W-:Y:S01]  /*0e30*/  UMOV UR6, UR9 ;  /* 0x0000000900067c82 */ /* 0x000fe20008000000 */
[----:B------:R-:W-:-:S11]  /*0e40*/  UISETP.NE.AND UP0, UPT, UR7, 0x1, UPT ;  /* 0x000000010700788c */ /* 0x000fd6000bf05270 */
[----:B------:R-:W-:Y:S02]  /*0e50*/  @UP0 ULDC.64 UR10, c[0x0][0xc70] ;  /* 0x00031c00000a0ab9 */ /* 0x000fe40000000a00 */
[----:B------:R-:W-:-:S04]  /*0e60*/  UIMAD.WIDE.U32 UR4, UR9, UR10, URZ ;  /* 0x0000000a090472a5 */ /* 0x000fc8000f8e003f */
[----:B------:R-:W-:-:S04]  /*0e70*/  @UP0 USHF.R.U32.HI UR6, URZ, UR11, UR5 ;  /* 0x0000000b3f060299 */ /* 0x000fc80008011605 */
[----:B------:R-:W-:Y:S01]  /*0e80*/  UIMAD UR4, UR6, UR7, URZ ;  /* 0x00000007060472a4 */ /* 0x000fe2000f8e023f */
[----:B------:R-:W-:Y:S11]  /*0e90*/  BRA `(.L_x_667) ;  /* 0x00000000001c7947 */ /* 0x000ff60003800000 */
.L_x_666:
[----:B------:R-:W-:Y:S01]  /*0ea0*/  ULDC UR7, c[0x0][0xc54] ;  /* 0x0003150000077ab9 */ /* 0x000fe20000000800 */
[----:B------:R-:W-:Y:S01]  /*0eb0*/  UMOV UR6, UR9 ;  /* 0x0000000900067c82 */ /* 0x000fe20008000000 */
[----:B------:R-:W-:-:S11]  /*0ec0*/  UISETP.NE.AND UP0, UPT, UR7, 0x1, UPT ;  /* 0x000000010700788c */ /* 0x000fd6000bf05270 */
[----:B------:R-:W-:Y:S02]  /*0ed0*/  @UP0 ULDC.64 UR10, c[0x0][0xc58] ;  /* 0x00031600000a0ab9 */ /* 0x000fe40000000a00 */
[----:B------:R-:W-:-:S04]  /*0ee0*/  UIMAD.WIDE.U32 UR4, UR9, UR10, URZ ;  /* 0x0000000a090472a5 */ /* 0x000fc8000f8e003f */
[----:B------:R-:W-:-:S04]  /*0ef0*/  @UP0 USHF.R.U32.HI UR6, URZ, UR11, UR5 ;  /* 0x0000000b3f060299 */ /* 0x000fc80008011605 */
[----:B------:R-:W-:-:S12]  /*0f00*/  UIMAD UR4, UR6, UR7, URZ ;  /* 0x00000007060472a4 */ /* 0x000fd8000f8e023f */
.L_x_667:
[----:B------:R-:W-:Y:S01]  /*0f10*/  ULOP3.LUT UR6, URZ, UR6, URZ, 0x33, !UPT ;  /* 0x000000063f067292 */ /* 0x000fe2000f8e333f */
[----:B------:R-:W-:Y:S01]  /*0f20*/  ULDC UR7, c[0x0][0x448] ;  /* 0x0001120000077ab9 */ /* 0x000fe20000000800 */
[----:B------:R-:W-:Y:S01]  /*0f30*/  ULDC UR5, c[0x0][0xc3c] ;  /* 0x00030f0000057ab9 */ /* 0x000fe20000000800 */
[----:B------:R-:W-:Y:S02]  /*0f40*/  UISETP.NE.AND UP1, UPT, UR7, 0x1, UPT ;  /* 0x000000010700788c */ /* 0x000fe4000bf25270 */
[----:B------:R-:W-:Y:S01]  /*0f50*/  UIADD3 UR6, UR6, UR5, URZ ;  /* 0x0000000506067290 */ /* 0x000fe2000fffe03f */
[----:B------:R-:W-:Y:S01]  /*0f60*/  ULDC.64 UR10, c[0x0][0x418] ;  /* 0x00010600000a7ab9 */ /* 0x000fe20000000a00 */
[----:B------:R-:W-:Y:S01]  /*0f70*/  UIADD3 UR4, UR9, -UR4, URZ ;  /* 0x8000000409047290 */ /* 0x000fe2000fffe03f */
[----:B------:R-:W-:Y:S01]  /*0f80*/  ULDC UR41, c[0x0][0xc48] ;  /* 0x0003120000297ab9 */ /* 0x000fe20000000800 */
[----:B------:R-:W-:Y:S02]  /*0f90*/  UISETP.NE.U32.AND UP0, UPT, UR10, URZ, UPT ;  /* 0x0000003f0a00728c */ /* 0x000fe4000bf05070 */
[----:B------:R-:W-:-:S02]  /*0fa0*/  UIMAD UR38, UR6, 0xc0, URZ ;  /* 0x000000c0062678a4 */ /* 0x000fc4000f8e023f */
[----:B------:R-:W-:Y:S01]  /*0fb0*/  UISETP.NE.AND UP2, UPT, UR41, 0x1, UPT ;  /* 0x000000012900788c */ /* 0x000fe2000bf45270 */
[----:B------:R-:W-:Y:S01]  /*0fc0*/  ULDC UR13, c[0x0][0xc54] ;  /* 0x00031500000d7ab9 */ /* 0x000fe20000000800 */
[----:B------:R-:W-:Y:S02]  /*0fd0*/  UISETP.NE.AND.EX UP0, UPT, UR11, URZ, UPT, UP0 ;  /* 0x0000003f0b00728c */ /* 0x000fe4000bf05300 */
[----:B------:R-:W-:Y:S02]  /*0fe0*/  UIADD3 UR10, UR38, 0xbf, URZ ;  /* 0x000000bf260a7890 */ /* 0x000fe4000fffe03f */
[----:B------:R-:W-:Y:S01]  /*0ff0*/  UIMAD UR13, UR8, UR13, UR4 ;  /* 0x0000000d080d72a4 */ /* 0x000fe2000f8e0204 */
[----:B------:R-:W-:Y:S01]  /*1000*/  ULDC UR40, c[0x0][0x424] ;  /* 0x0001090000287ab9 */ /* 0x000fe20000000800 */
[----:B------:R-:W-:Y:S01]  /*1010*/  ULDC UR50, c[0x0][0x288] ;  /* 0x0000a20000327ab9 */ /* 0x000fe20000000800 */
[----:B------:R-:W-:Y:S01]  /*1020*/  ULDC.64 UR4, c[0x0][0x9e0] ;  /* 0x0002780000047ab9 */ /* 0x000fe20000000a00 */
[----:B------:R-:W-:Y:S01]  /*1030*/  @UP1 ULDC UR8, c[0x0][0x44c] ;  /* 0x0001130000081ab9 */ /* 0x000fe20000000800 */
[----:B------:R-:W-:-:S02]  /*1040*/  UIADD3 UR11, -UR50, 0x1, URZ ;  /* 0x00000001320b7890 */ /* 0x000fc4000fffe13f */
[----:B------:R-:W-:Y:S02]  /*1050*/  UISETP.GE.AND UP3, UPT, UR5, 0x1, UPT ;  /* 0x000000010500788c */ /* 0x000fe4000bf66270 */
[----:B------:R-:W-:Y:S02]  /*1060*/  USEL UR40, UR40, 0x1, UP0 ;  /* 0x0000000128287887 */ /* 0x000fe40008000000 */
[----:B------:R-:W-:Y:S01]  /*1070*/  UIMAD.WIDE.U32 UR8, UR10, UR8, URZ ;  /* 0x000000080a0872a5 */ /* 0x000fe2000f8e003f */
[----:B------:R-:W-:Y:S01]  /*1080*/  ULDC UR12, c[0x0][0x2f0] ;  /* 0x0000bc00000c7ab9 */ /* 0x000fe20000000800 */
[----:B------:R-:W-:Y:S01]  /*1090*/  @UP1 ULDC UR15, c[0x0][0x450] ;  /* 0x00011400000f1ab9 */ /* 0x000fe20000000800 */
[----:B------:R-:W-:Y:S01]  /*10a0*/  @UP2 ULDC UR6, c[0x0][0xc4c] ;  /* 0x0003130000062ab9 */ /* 0x000fe20000000800 */
[----:B------:R-:W-:Y:S01]  /*10b0*/  UIMAD UR11, UR40, UR12, UR11 ;  /* 0x0000000c280b72a4 */ /* 0x000fe2000f8e020b */
[----:B------:R-:W-:Y:S01]  /*10c0*/  PLOP3.LUT P1, PT, PT, PT, UP3, 0x80, 0x0 ;  /* 0x000000000000781c */ /* 0x000fe20003f2f038 */
[----:B------:R-:W-:-:S02]  /*10d0*/  @UP1 USHF.R.U32.HI UR10, URZ, UR15, UR9 ;  /* 0x0000000f3f0a1299 */ /* 0x000fc40008011609 */
[----:B------:R-:W-:Y:S01]  /*10e0*/  UIMAD.WIDE.U32 UR6, UR13, UR6, URZ ;  /* 0x000000060d0672a5 */ /* 0x000fe2000f8e003f */
[----:B------:R-:W-:Y:S01]  /*10f0*/  @UP2 ULDC UR14, c[0x0][0xc50] ;  /* 0x00031400000e2ab9 */ /* 0x000fe20000000800 */
[----:B------:R-:W-:Y:S01]  /*1100*/  UIADD3 UR10, UR11, UR10, URZ ;  /* 0x0000000a0b0a7290 */ /* 0x000fe2000fffe03f */
[----:B------:R-:W-:Y:S01]  /*1110*/  UMOV UR39, UR13 ;  /* 0x0000000d00277c82 */ /* 0x000fe20008000000 */
[----:B------:R-:W-:Y:S02]  /*1120*/  @UP2 USHF.R.U32.HI UR39, URZ, UR14, UR7 ;  /* 0x0000000e3f272299 */ /* 0x000fe40008011607 */
[----:B------:R-:W-:Y:S02]  /*1130*/  UIADD3 UR4, UR10, UR4, URZ ;  /* 0x000000040a047290 */ /* 0x000fe4000fffe03f */
[----:B------:R-:W-:-:S04]  /*1140*/  UIADD3 UR6, -UR39, URZ, URZ ;  /* 0x0000003f27067290 */ /* 0x000fc8000fffe13f */
[----:B------:R-:W-:Y:S01]  /*1150*/  UIMAD UR41, UR41, UR6, UR13 ;  /* 0x00000006292972a4 */ /* 0x000fe2000f8e020d */
[----:B------:R-:W-:Y:S01]  /*1160*/  IMAD.U32 R0, RZ, RZ, UR4 ;  /* 0x00000004ff007e24 */ /* 0x000fe2000f8e00ff */
[----:B------:R-:W-:Y:S10]  /*1170*/  @!P1 BRA `(.L_x_668) ;  /* 0x0000000000409947 */ /* 0x000ff40003800000 */
[----:B------:R-:W-:Y:S01]  /*1180*/  ISETP.LT.AND P0, PT, RZ, UR10, PT ;  /* 0x0000000aff007c0c */ /* 0x000fe2000bf01270 */
[----:B------:R-:W-:-:S12]  /*1190*/  UIADD3 UR4, UR10, -0x1, URZ ;  /* 0xffffffff0a047890 */ /* 0x000fd8000fffe03f */
[----:B------:R-:W-:Y:S05]  /*11a0*/  @P0 BRA `(.L_x_669) ;  /* 0x00000000001c0947 */ /* 0x000fea0003800000 */
[----:B------:R-:W-:Y:S02]  /*11b0*/  UISETP.NE.AND UP0, UPT, UR5, 0x1, UPT ;  /* 0x000000010500788c */ /* 0x000fe4000bf05270 */
[----:B------:R-:W-:-:S09]  /*11c0*/  UIADD3 UR4, -UR10, URZ, URZ ;  /* 0x0000003f0a047290 */ /* 0x000fd2000fffe13f */
[----:B------:R-:W-:Y:S02]  /*11d0*/  @UP0 ULDC.64 UR8, c[0x0][0x9e8] ;  /* 0x00027a0000080ab9 */ /* 0x000fe40000000a00 */
[----:B------:R-:W-:-:S04]  /*11e0*/  UIMAD.WIDE.U32 UR6, UR4, UR8, URZ ;  /* 0x00000008040672a5 */ /* 0x000fc8000f8e003f */
[----:B------:R-:W-:-:S04]  /*11f0*/  @UP0 USHF.R.U32.HI UR4, URZ, UR9, UR7 ;  /* 0x000000093f040299 */ /* 0x000fc80008011607 */
[----:B------:R-:W-:Y:S01]  /*1200*/  ULOP3.LUT UR4, URZ, UR4, URZ, 0x33, !UPT ;  /* 0x000000043f047292 */ /* 0x000fe2000f8e333f */
[----:B------:R-:W-:Y:S11]  /*1210*/  BRA `(.L_x_670) ;  /* 0x0000000000107947 */ /* 0x000ff60003800000 */
.L_x_669:
[----:B------:R-:W-:-:S11]  /*1220*/  UISETP.NE.AND UP0, UPT, UR5, 0x1, UPT ;  /* 0x000000010500788c */ /* 0x000fd6000bf05270 */
[----:B------:R-:W-:Y:S02]  /*1230*/  @UP0 ULDC.64 UR8, c[0x0][0x9e8] ;  /* 0x00027a0000080ab9 */ /* 0x000fe40000000a00 */
[----:B------:R-:W-:-:S04]  /*1240*/  UIMAD.WIDE.U32 UR6, UR4, UR8, URZ ;  /* 0x00000008040672a5 */ /* 0x000fc8000f8e003f */
[----:B------:R-:W-:-:S12]  /*1250*/  @UP0 USHF.R.U32.HI UR4, URZ, UR9, UR7 ;  /* 0x000000093f040299 */ /* 0x000fd80008011607 */
.L_x_670:
[----:B------:R-:W-:-:S06]  /*1260*/  UIMAD UR4, UR4, UR5, UR5 ;  /* 0x00000005040472a4 */ /* 0x000fcc000f8e0205 */
[----:B------:R-:W-:-:S07]  /*1270*/  VIMNMX R0, R0, UR4, PT ;  /* 0x0000000400007c48 */ /* 0x000fce000bfe0100 */
.L_x_668:
[----:B------:R-:W-:Y:S01]  /*1280*/  UIMAD UR4, UR40, UR12, 0x7f ;  /* 0x0000007f280474a4 */ /* 0x000fe2000f8e020c */
[----:B------:R-:W-:Y:S01]  /*1290*/  VIADD R0, R0, 0x7f ;  /* 0x0000007f00007836 */ /* 0x000fe20000000000 */
[----:B------:R-:W-:Y:S01]  /*12a0*/  @UP1 ULDC UR6, c[0x0][0x44c] ;  /* 0x0001130000061ab9 */ /* 0x000fe20000000800 */
[----:B------:R-:W-:Y:S01]  /*12b0*/  @UP1 ULDC UR10, c[0x0][0x450] ;  /* 0x00011400000a1ab9 */ /* 0x000fe20000000800 */
[----:B------:R-:W-:Y:S02]  /*12c0*/  USHF.R.S32.HI UR8, URZ, 0x1f, UR4 ;  /* 0x0000001f3f087899 */ /* 0x000fe40008011404 */
[----:B------:R-:W-:Y:S01]  /*12d0*/  UIMAD.WIDE.U32 UR6, UR38, UR6, URZ ;  /* 0x00000006260672a5 */ /* 0x000fe2000f8e003f */
[----:B------:R-:W-:Y:S01]  /*12e0*/  SHF.R.S32.HI R3, RZ, 0x1f, R0 ;  /* 0x0000001fff037819 */ /* 0x000fe20000011400 */
[----:B------:R-:W-:Y:S01]  /*12f0*/  UMOV UR9, UR38 ;  /* 0x0000002600097c82 */ /* 0x000fe20008000000 */
[----:B------:R-:W-:Y:S02]  /*1300*/  ULEA.HI UR8, UR8, UR4, URZ, 0x7 ;  /* 0x0000000408087291 */ /* 0x000fe4000f8f383f */
[----:B------:R-:W-:Y:S01]  /*1310*/  @UP1 USHF.R.U32.HI UR9, URZ, UR10, UR7 ;  /* 0x0000000a3f091299 */ /* 0x000fe20008011607 */
[----:B------:R-:W-:Y:S01]  /*1320*/  LEA.HI R3, R3, R0, RZ, 0x7 ;  /* 0x0000000003037211 */ /* 0x000fe200078f38ff */
[----:B------:R-:W-:-:S02]  /*1330*/  UIMAD UR50, UR40, UR12, -UR50 ;  /* 0x0000000c283272a4 */ /* 0x000fc4000f8e0a32 */
[----:B------:R-:W-:Y:S01]  /*1340*/  USHF.R.S32.HI UR8, URZ, 0x7, UR8 ;  /* 0x000000073f087899 */ /* 0x000fe20008011408 */
[----:B------:R-:W-:Y:S01]  /*1350*/  SHF.R.S32.HI R3, RZ, 0x7, R3 ;  /* 0x00000007ff037819 */ /* 0x000fe20000011403 */
[----:B------:R-:W-:-:S03]  /*1360*/  UIADD3 UR4, UR50, UR9, URZ ;  /* 0x0000000932047290 */ /* 0x000fc6000fffe03f */
[----:B------:R-:W-:Y:S01]  /*1370*/  ULDC UR9, c[0x0][0x9dc] ;  /* 0x0002770000097ab9 */ /* 0x000fe20000000800 */
[----:B------:R-:W-:Y:S01]  /*1380*/  VIMNMX R88, R3, UR8, PT ;  /* 0x0000000803587c48 */ /* 0x000fe2000bfe0100 */
[----:B------:R-:W-:Y:S01]  /*1390*/  UIADD3 UR9, UR4, -UR9, URZ ;  /* 0x8000000904097290 */ /* 0x000fe2000fffe03f */
[----:B------:R-:W-:Y:S11]  /*13a0*/  @!P1 BRA `(.L_x_671) ;  /* 0x0000000000449947 */ /* 0x000ff60003800000 */
[----:B------:R-:W-:-:S06]  /*13b0*/  UISETP.GT.AND UP0, UPT, UR4, -0x1, UPT ;  /* 0xffffffff0400788c */ /* 0x000fcc000bf04270 */
[----:B------:R-:W-:-:S13]  /*13c0*/  PLOP3.LUT P0, PT, PT, PT, UP0, 0x80, 0x0 ;  /* 0x000000000000781c */ /* 0x000fda0003f0f008 */
[----:B------:R-:W-:Y:S05]  /*13d0*/  @P0 BRA `(.L_x_672) ;  /* 0x00000000001c0947 */ /* 0x000fea0003800000 */
[----:B------:R-:W-:Y:S02]  /*13e0*/  UISETP.NE.AND UP0, UPT, UR5, 0x1, UPT ;  /* 0x000000010500788c */ /* 0x000fe4000bf05270 */
[----:B------:R-:W-:-:S09]  /*13f0*/  ULOP3.LUT UR4, URZ, UR4, URZ, 0x33, !UPT ;  /* 0x000000043f047292 */ /* 0x000fd2000f8e333f */
[----:B------:R-:W-:Y:S02]  /*1400*/  @UP0 ULDC.64 UR10, c[0x0][0x9e8] ;  /* 0x00027a00000a0ab9 */ /* 0x000fe40000000a00 */
[----:B------:R-:W-:-:S04]  /*1410*/  UIMAD.WIDE.U32 UR6, UR4, UR10, URZ ;  /* 0x0000000a040672a5 */ /* 0x000fc8000f8e003f */
[----:B------:R-:W-:-:S04]  /*1420*/  @UP0 USHF.R.U32.HI UR4, URZ, UR11, UR7 ;  /* 0x0000000b3f040299 */ /* 0x000fc80008011607 */
[----:B------:R-:W-:Y:S01]  /*1430*/  ULOP3.LUT UR4, URZ, UR4, URZ, 0x33, !UPT ;  /* 0x000000043f047292 */ /* 0x000fe2000f8e333f */
[----:B------:R-:W-:Y:S11]  /*1440*/  BRA `(.L_x_673) ;  /* 0x0000000000107947 */ /* 0x000ff60003800000 */
.L_x_672:
[----:B------:R-:W-:-:S11]  /*1450*/  UISETP.NE.AND UP0, UPT, UR5, 0x1, UPT ;  /* 0x000000010500788c */ /* 0x000fd6000bf05270 */
[----:B------:R-:W-:Y:S02]  /*1460*/  @UP0 ULDC.64 UR10, c[0x0][0x9e8] ;  /* 0x00027a00000a0ab9 */ /* 0x000fe40000000a00 */
[----:B------:R-:W-:-:S04]  /*1470*/  UIMAD.WIDE.U32 UR6, UR4, UR10, URZ ;  /* 0x0000000a040672a5 */ /* 0x000fc8000f8e003f */
[----:B------:R-:W-:-:S12]  /*1480*/  @UP0 USHF.R.U32.HI UR4, URZ, UR11, UR7 ;  /* 0x0000000b3f040299 */ /* 0x000fd80008011607 */
.L_x_673:
[----:B------:R-:W-:-:S04]  /*1490*/  UIMAD UR4, UR4, UR5, URZ ;  /* 0x00000005040472a4 */ /* 0x000fc8000f8e023f */
[----:B------:R-:W-:-:S04]  /*14a0*/  UISETP.LT.AND UP0, UPT, UR9, UR4, UPT ;  /* 0x000000040900728c */ /* 0x000fc8000bf01270 */
[----:B------:R-:W-:-:S12]  /*14b0*/  USEL UR9, UR9, UR4, !UP0 ;  /* 0x0000000409097287 */ /* 0x000fd8000c000000 */
.L_x_671:
[----:B------:R-:W-:Y:S01]  /*14c0*/  USHF.R.S32.HI UR4, URZ, 0x1f, UR9 ;  /* 0x0000001f3f047899 */ /* 0x000fe20008011409 */
[----:B------:R-:W-:Y:S01]  /*14d0*/  PLOP3.LUT P0, PT, PT, PT, PT, 0x80, 0x0 ;  /* 0x000000000000781c */ /* 0x000fe20003f0f070 */
[----:B------:R-:W-:Y:S01]  /*14e0*/  IMAD.MOV.U32 R2, RZ, RZ, RZ ;  /* 0x000000ffff027224 */ /* 0x000fe200078e00ff */
[----:B------:R-:W-:Y:S01]  /*14f0*/  CS2R R134, SRZ ;  /* 0x0000000000867805 */ /* 0x000fe2000001ff00 */
[----:B------:R-:W-:Y:S01]  /*1500*/  ULEA.HI UR4, UR4, UR9, URZ, 0x7 ;  /* 0x0000000904047291 */ /* 0x000fe2000f8f383f */
[----:B------:R-:W-:Y:S01]  /*1510*/  IMAD.MOV.U32 R0, RZ, RZ, RZ ;  /* 0x000000ffff007224 */ /* 0x000fe200078e00ff */
[----:B------:R-:W-:Y:S02]  /*1520*/  CS2R R6, SRZ ;  /* 0x0000000000067805 */ /* 0x000fe4000001ff00 */
[----:B------:R-:W-:Y:S01]  /*1530*/  CS2R R132, SRZ ;  /* 0x0000000000847805 */ /* 0x000fe2000001ff00 */
[----:B------:R-:W-:Y:S01]  /*1540*/  USHF.R.S32.HI UR4, URZ, 0x7, UR4 ;  /* 0x000000073f047899 */ /* 0x000fe20008011404 */
[----:B------:R-:W-:-:S02]  /*1550*/  CS2R R8, SRZ ;  /* 0x0000000000087805 */ /* 0x000fc4000001ff00 */
[----:B------:R-:W-:Y:S02]  /*1560*/  CS2R R126, SRZ ;  /* 0x00000000007e7805 */ /* 0x000fe4000001ff00 */
[----:B------:R-:W-:Y:S01]  /*1570*/  CS2R R10, SRZ ;  /* 0x00000000000a7805 */ /* 0x000fe2000001ff00 */
[----:B------:R-:W-:Y:S01]  /*1580*/  UISETP.LT.AND UP0, UPT, URZ, UR4, UPT ;  /* 0x000000043f00728c */ /* 0x000fe2000bf01270 */
[----:B------:R-:W-:Y:S02]  /*1590*/  CS2R R124, SRZ ;  /* 0x00000000007c7805 */ /* 0x000fe4000001ff00 */
[----:B------:R-:W-:Y:S02]  /*15a0*/  CS2R R12, SRZ ;  /* 0x00000000000c7805 */ /* 0x000fe4000001ff00 */
[----:B------:R-:W-:Y:S01]  /*15b0*/  CS2R R118, SRZ ;  /* 0x0000000000767805 */ /* 0x000fe2000001ff00 */
[----:B------:R-:W-:Y:S01]  /*15c0*/  USEL UR43, URZ, UR4, !UP0 ;  /* 0x000000043f2b7287 */ /* 0x000fe2000c000000 */
[----:B------:R-:W-:-:S02]  /*15d0*/  CS2R R14, SRZ ;  /* 0x00000000000e7805 */ /* 0x000fc4000001ff00 */
[----:B------:R-:W-:Y:S02]  /*15e0*/  CS2R R116, SRZ ;  /* 0x0000000000747805 */ /* 0x000fe4000001ff00 */
[----:B------:R-:W-:Y:S02]  /*15f0*/  CS2R R20, SRZ ;  /* 0x0000000000147805 */ /* 0x000fe4000001ff00 */
[----:B------:R-:W-:Y:S02]  /*1600*/  CS2R R110, SRZ ;  /* 0x00000000006e7805 */ /* 0x000fe4000001ff00 */
[----:B------:R-:W-:Y:S02]  /*1610*/  CS2R R24, SRZ ;  /* 0x0000000000187805 */ /* 0x000fe4000001ff00 */
[----:B------:R-:W-:Y:S02]  /*1620*/  ISETP.GT.AND P1, PT, R88, UR43, PT ;  /* 0x0000002b58007c0c */ /* 0x000fe4000bf24270 */
        /* <DEDUP_REMOVED lines=10> */
[----:B------:R-:W-:Y:S06]  /*16d0*/  @!P1 BRA `(.L_x_674) ;  /* 0x000000d800149947 */ /* 0x000fec0003800000 */
[----:B------:R-:W0:Y:S01]  /*16e0*/  SHFL.IDX PT, R0, R155, RZ, 0x1f ;  /* 0x00001fff9b007589 */ /* 0x000e2200000e0000 */
[----:B------:R-:W1:Y:S01]  /*16f0*/  S2UR UR44, SR_CgaCtaId ;  /* 0x00000000002c79c3 */ /* 0x000e620000008800 */
[----:B------:R-:W-:Y:S01]  /*1700*/  UMOV UR45, 0x400 ;  /* 0x00000400002d7882 */ /* 0x000fe20000000000 */
        /* <DEDUP_REMOVED lines=28> */
.L_x_675:
        /* <DEDUP_REMOVED lines=13> */
[----:B------:R-:W-:Y:S01]  /*19a0*/  @UP1 ULDC.64 UR14, c[0x0][0x9b8] ;  /* 0x00026e00000e1ab9 */ /* 0x000fe20000000a00 */
[----:B------:R-:W-:Y:S02]  /*19b0*/  @UP0 UIMAD UR8, UR8, UR16, URZ ;  /* 0x00000010080802a4 */ /* 0x000fe4000f8e023f */
[----:B------:R-:W-:Y:S02]  /*19c0*/  @UP1 UIMAD UR10, UR10, UR14, URZ ;  /* 0x0000000e0a0a12a4 */ /* 0x000fe4000f8e023f */
[----:B------:R-:W-:Y:S02]  /*19d0*/  @UP0 UIMAD.WIDE.U32 UR12, UR39, UR16, URZ ;  /* 0x00000010270c02a5 */ /* 0x000fe4000f8e003f */
[----:B------:R-:W-:-:S02]  /*19e0*/  @UP0 UIMAD UR17, UR39, UR17, UR8 ;  /* 0x00000011271102a4 */ /* 0x000fc4000f8e0208 */
[----:B------:R-:W-:Y:S02]  /*19f0*/  @UP0 USHF.R.S32.HI UR16, URZ, 0x1f, UR41 ;  /* 0x0000001f3f100899 */ /* 0x000fe40008011429 */
[----:B------:R-:W-:Y:S02]  /*1a00*/  @UP1 USHF.R.S32.HI UR19, URZ, 0x1f, UR41 ;  /* 0x0000001f3f131899 */ /* 0x000fe40008011429 */
[----:B------:R-:W-:Y:S02]  /*1a10*/  @UP1 UIMAD.WIDE.U32 UR8, UR39, UR14, URZ ;  /* 0x0000000e270812a5 */ /* 0x000fe4000f8e003f */
[----:B------:R-:W-:Y:S02]  /*1a20*/  @UP1 UIMAD UR18, UR39, UR15, UR10 ;  /* 0x0000000f271212a4 */ /* 0x000fe4000f8e020a */
[----:B------:R-:W-:Y:S01]  /*1a30*/  @UP0 UIADD3 UR13, UR13, UR17, URZ ;  /* 0x000000110d0d0290 */ /* 0x000fe2000fffe03f */
[----:B------:R-:W-:Y:S01]  /*1a40*/  @UP0 ULDC.64 UR14, c[0x0][0x9b0] ;  /* 0x00026c00000e0ab9 */ /* 0x000fe20000000a00 */
[----:B------:R-:W-:Y:S01]  /*1a50*/  @UP1 ULDC.64 UR10, c[0x0][0x9c0] ;  /* 0x00027000000a1ab9 */ /* 0x000fe20000000a00 */
[----:B------:R-:W-:-:S02]  /*1a60*/  @UP0 UIMAD UR16, UR16, UR14, URZ ;  /* 0x0000000e101002a4 */ /* 0x000fc4000f8e023f */
[----:B------:R-:W-:Y:S02]  /*1a70*/  @UP1 UIMAD UR17, UR19, UR10, URZ ;  /* 0x0000000a131112a4 */ /* 0x000fe4000f8e023f */
[----:B------:R-:W-:Y:S02]  /*1a80*/  @UP1 UIADD3 UR9, UR9, UR18, URZ ;  /* 0x0000001209091290 */ /* 0x000fe4000fffe03f */
[----:B------:R-:W-:Y:S02]  /*1a90*/  @UP0 UIMAD UR16, UR41, UR15, UR16 ;  /* 0x0000000f291002a4 */ /* 0x000fe4000f8e0210 */
[----:B------:R-:W-:Y:S02]  /*1aa0*/  @UP1 UIMAD UR17, UR41, UR11, UR17 ;  /* 0x0000000b291112a4 */ /* 0x000fe4000f8e0211 */
[----:B------:R-:W-:Y:S02]  /*1ab0*/  @UP0 UIMAD.WIDE.U32 UR14, UR41, UR14, UR12 ;  /* 0x0000000e290e02a5 */ /* 0x000fe4000f8e000c */
[----:B------:R-:W-:-:S02]  /*1ac0*/  @UP1 UIMAD.WIDE.U32 UR10, UR41, UR10, UR8 ;  /* 0x0000000a290a12a5 */ /* 0x000fc4000f8e0008 */
[----:B------:R-:W-:Y:S02]  /*1ad0*/  @UP0 UIADD3 UR9, UR15, UR16, URZ ;  /* 0x000000100f090290 */ /* 0x000fe4000fffe03f */
[----:B------:R-:W-:Y:S02]  /*1ae0*/  @UP0 ULEA UR4, UP2, UR14, UR4, 0x2 ;  /* 0x000000040e040291 */ /* 0x000fe4000f84103f */
[----:B------:R-:W-:Y:S02]  /*1af0*/  @UP1 UIADD3 UR8, UR11, UR17, URZ ;  /* 0x000000110b081290 */ /* 0x000fe4000fffe03f */
[----:B------:R-:W-:Y:S02]  /*1b00*/  @UP1 ULEA UR6, UP3, UR10, UR6, 0x2 ;  /* 0x000000060a061291 */ /* 0x000fe4000f86103f */
[----:B------:R-:W-:Y:S01]  /*1b10*/  @UP0 ULEA.HI.X UR5, UR14, UR5, UR9, 0x2, UP2 ;  /* 0x000000050e050291 */ /* 0x000fe200090f1409 */
[----:B------:R-:W-:Y:S01]  /*1b20*/  IMAD.U32 R2, RZ, RZ, UR4 ;  /* 0x00000004ff027e24 */ /* 0x000fe2000f8e00ff */
[----:B------:R-:W-:-:S02]  /*1b30*/  @UP1 ULEA.HI.X UR7, UR10, UR7, UR8, 0x2, UP3 ;  /* 0x000000070a071291 */ /* 0x000fc400098f1408 */
[----:B------:R-:W-:Y:S02]  /*1b40*/  IMAD.U32 R4, RZ, RZ, UR6 ;  /* 0x00000006ff047e24 */ /* 0x000fe4000f8e00ff */
[----:B------:R-:W-:Y:S02]  /*1b50*/  IMAD.U32 R3, RZ, RZ, UR5 ;  /* 0x00000005ff037e24 */ /* 0x000fe4000f8e00ff */
[----:B------:R-:W-:-:S03]  /*1b60*/  IMAD.U32 R5, RZ, RZ, UR7 ;  /* 0x00000007ff057e24 */ /* 0x000fc6000f8e00ff */
[----:B------:R-:W2:Y:S04]  /*1b70*/  @P0 LDG.E R7, desc[UR46][R2.64] ;  /* 0x0000002e02070981 */ /* 0x000ea8000c1e1900 */
[----:B------:R-:W2:Y:S01]  /*1b80*/  @P1 LDG.E R0, desc[UR46][R4.64] ;  /* 0x0000002e04001981 */ /* 0x000ea2000c1e1900 */
[----:B------:R-:W-:Y:S01]  /*1b90*/  ULEA.HI UR4, UR48, UR48, URZ, 0x1 ;  /* 0x0000003030047291 */ /* 0x000fe2000f8f083f */
[----:B------:R-:W-:-:S03]  /*1ba0*/  IMAD.U32 R8, RZ, RZ, UR49 ;  /* 0x00000031ff087e24 */ /* 0x000fc6000f8e00ff */
[----:B------:R-:W-:Y:S02]  /*1bb0*/  ULOP3.LUT UR4, UR4, 0xfffffffe, URZ, 0xc0, !UPT ;  /* 0xfffffffe04047892 */ /* 0x000fe4000f8ec03f */
[----:B------:R-:W-:Y:S02]  /*1bc0*/  ISETP.NE.AND P0, PT, R8, 0x3, PT ;  /* 0x000000030800780c */ /* 0x000fe40003f05270 */
[----:B------:R-:W-:-:S06]  /*1bd0*/  UIADD3 UR4, UR48, -UR4, URZ ;  /* 0x8000000430047290 */ /* 0x000fcc000fffe03f */
[----:B------:R-:W-:Y:S01]  /*1be0*/  IMAD.U32 R6, RZ, RZ, UR4 ;  /* 0x00000004ff067e24 */ /* 0x000fe2000f8e00ff */
[----:B------:R-:W-:-:S04]  /*1bf0*/  ULDC UR4, c[0x0][0x9d8] ;  /* 0x0002760000047ab9 */ /* 0x000fc80000000800 */
[----:B------:R-:W-:-:S04]  /*1c00*/  SHF.L.U32 R6, R6, 0x1f, RZ ;  /* 0x0000001f06067819 */ /* 0x000fc800000006ff */
[----:B------:R-:W0:Y:S01]  /*1c10*/  SYNCS.PHASECHK.TRANS64.TRYWAIT P1, [UR45+0x19c00], R6 ;  /* 0x019c0006ff0075a7 */ /* 0x000e22000802016d */
[----:B--2---:R-:W-:-:S04]  /*1c20*/  FMUL.FTZ R0, R7, R0 ;  /* 0x0000000007007220 */ /* 0x004fc80000410000 */
[----:B------:R-:W-:Y:S01]  /*1c30*/  FMUL.FTZ R0, R0, UR4 ;  /* 0x0000000400007c20 */ /* 0x000fe20008410000 */
[----:B0-----:R-:W-:Y:S06]  /*1c40*/  @!P1 BRA `(.L_x_676) ;  /* 0x0000013000289947 */ /* 0x001fec0003800000 */
.L_x_847:
[----:B------:R-:W-:Y:S05]  /*1c50*/  @!P0 BRA `(.L_x_677) ;  /* 0x0000000000048947 */ /* 0x000fea0003800000 */
[----:B------:R-:W-:Y:S01]  /*1c60*/  BPT.TRAP 0x1 ;  /* 0x000000040000795c */ /* 0x000fe20000300000 */
.L_x_677:
[----:B------:R-:W-:Y:S02]  /*1c70*/  IMAD.U32 R90, RZ, RZ, UR37 ;  /* 0x00000025ff5a7e24 */ /* 0x000fe4000f8e00ff */
[----:B0-----:R-:W-:-:S03]  /*1c80*/  IMAD.U32 R3, RZ, RZ, UR36 ;  /* 0x00000024ff037e24 */ /* 0x001fc6000f8e00ff */
[----:B------:R-:W-:Y:S02]  /*1c90*/  LEA R90, R90, UR45, 0x3 ;  /* 0x0000002d5a5a7c11 */ /* 0x000fe4000f8e18ff */
[----:B------:R-:W-:-:S04]  /*1ca0*/  SHF.L.U32 R3, R3, 0x1f, RZ ;  /* 0x0000001f03037819 */ /* 0x000fc800000006ff */
[----:B------:R0:W1:Y:S01]  /*1cb0*/  SYNCS.PHASECHK.TRANS64.TRYWAIT P2, [R90+URZ+0x19c30], R3 ;  /* 0x019c30035a0075a7 */ /* 0x000062000804017f */
[----:B------:R-:W-:Y:S05]  /*1cc0*/  @!P0 BRA `(.L_x_678) ;  /* 0x0000000000048947 */ /* 0x000fea0003800000 */
[----:B------:R-:W-:Y:S01]  /*1cd0*/  BPT.TRAP 0x1 ;  /* 0x000000040000795c */ /* 0x000fe20000300000 */
.L_x_678:
[----:B------:R-:W2:Y:S02]  /*1ce0*/  S2R R2, SR_TID.X ;  /* 0x0000000000027919 */ /* 0x000ea40000002100 */
[----:B--2---:R-:W-:Y:S01]  /*1cf0*/  LOP3.LUT P1, RZ, R2, 0x7f, RZ, 0xc0, !PT ;  /* 0x0000007f02ff7812 */ /* 0x004fe2000782c0ff */
[----:B-1----:R-:W-:-:S12]  /*1d00*/  @P2 BRA `(.L_x_679) ;  /* 0x0000000000082947 */ /* 0x002fd80003800000 */
[----:B------:R-:W1:Y:S02]  /*1d10*/  SYNCS.PHASECHK.TRANS64.TRYWAIT P2, [R90+URZ+0x19c30], R3 ;  /* 0x019c30035a0075a7 */ /* 0x000e64000804017f */
[----:B-1----:R-:W-:Y:S05]  /*1d20*/  @!P2 BRA `(.L_x_680) ;  /* 0x000001300008a947 */ /* 0x002fea0003800000 */
.L_x_679:
[----:B------:R-:W-:Y:S05]  /*1d30*/  WARPSYNC.ALL ;  /* 0x0000000000007948 */ /* 0x000fea0003800000 */
[----:B------:R-:W-:Y:S01]  /*1d40*/  UIADD3 UR4, UR45, 0x13800, URZ ;  /* 0x000138002d047890 */ /* 0x000fe2000fffe03f */
[----:B------:R-:W-:Y:S01]  /*1d50*/  WARPGROUP.ARRIVE ;  /* 0x00000000000079c5 */ /* 0x000fe20000000000 */
[----:B------:R-:W-:Y:S01]  /*1d60*/  ULOP3.LUT UR12, UR51, 0x10000, URZ, 0xfc, !UPT ;  /* 0x00010000330c7892 */ /* 0x000fe2000f8efc3f */
[----:B01----:R-:W-:Y:S01]  /*1d70*/  @!P1 VIADD R90, R90, 0x19c40 ;  /* 0x00019c405a5a9836 */ /* 0x003fe20000000000 */
[----:B------:R-:W-:Y:S01]  /*1d80*/  USHF.R.U32.HI UR4, URZ, 0x4, UR4 ;  /* 0x000000043f047899 */ /* 0x000fe20008011604 */
[----:B------:R-:W-:Y:S01]  /*1d90*/  UMOV UR13, 0xc0000010 ;  /* 0xc0000010000d7882 */ /* 0x000fe20000000000 */
[----:B------:R-:W-:-:S02]  /*1da0*/  UMOV UR15, 0xc0000010 ;  /* 0xc0000010000f7882 */ /* 0x000fc40000000000 */
[----:B------:R-:W-:Y:S01]  /*1db0*/  ULOP3.LUT UR4, UR4, 0x3fff, URZ, 0xc0, !UPT ;  /* 0x00003fff04047892 */ /* 0x000fe2000f8ec03f */
[----:B------:R-:W-:Y:S01]  /*1dc0*/  @!P1 PRMT R90, RZ, 0x654, R90 ;  /* 0x00000654ff5a9816 */ /* 0x000fe2000000005a */
[----:B------:R-:W-:Y:S01]  /*1dd0*/  UMOV UR5, 0xc0000010 ;  /* 0xc000001000057882 */ /* 0x000fe20000000000 */
[----:B------:R-:W-:Y:S01]  /*1de0*/  UMOV UR7, 0xc0000010 ;  /* 0xc000001000077882 */ /* 0x000fe20000000000 */
[----:B------:R-:W-:Y:S02]  /*1df0*/  ULOP3.LUT UR16, UR4, 0x10000, URZ, 0xfc, !UPT ;  /* 0x0001000004107892 */ /* 0x000fe4000f8efc3f */
[----:B------:R-:W-:Y:S02]  /*1e00*/  UIADD3 UR4, UR12, 0x180, URZ ;  /* 0x000001800c047890 */ /* 0x000fe4000fffe03f */
[----:B------:R-:W-:Y:S02]  /*1e10*/  UIMAD UR14, UR37, 0x300, UR16 ;  /* 0x00000300250e78a4 */ /* 0x000fe4000f8e0210 */
[----:B------:R-:W-:-:S02]  /*1e20*/  UIADD3 UR8, UR12, 0x300, URZ ;  /* 0x000003000c087890 */ /* 0x000fc4000fffe03f */
[----:B------:R-:W-:Y:S02]  /*1e30*/  UIADD3 UR6, UR14, 0x100, URZ ;  /* 0x000001000e067890 */ /* 0x000fe4000fffe03f */
[----:B------:R-:W-:Y:S01]  /*1e40*/  UIADD3 UR10, UR14, 0x200, URZ ;  /* 0x000002000e0a7890 */ /* 0x000fe2000fffe03f */
[----:B------:R-:W-:Y:S02]  /*1e50*/  UMOV UR9, 0xc0000010 ;  /* 0xc000001000097882 */ /* 0x000fe40000000000 */
[----:B------:R-:W-:Y:S01]  /*1e60*/  QGMMA.64x128x32.F32.E4M3.E4M3 R24, gdesc[UR12], RZ, !UPT, gsb0 ;  /* 0x01e000000c1879f3 */ /* 0x000fe2000c0008ff */
[----:B------:R-:W-:Y:S01]  /*1e70*/  UMOV UR11, 0xc0000010 ;  /* 0xc0000010000b7882 */ /* 0x000fe20000000000 */
[----:B------:R-:W-:Y:S02]  /*1e80*/  ULDC UR17, c[0x0][0x9dc] ;  /* 0x0002770000117ab9 */ /* 0x000fe40000000800 */
[----:B------:R-:W-:Y:S01]  /*1e90*/  ULOP3.LUT UR17, URZ, UR17, URZ, 0x33, !UPT ;  /* 0x000000113f117292 */ /* 0x000fe2000f8e333f */
[----:B------:R-:W-:-:S02]  /*1ea0*/  WARPGROUP.DEPBAR.LE gsb0, 0x0 ;  /* 0x00008000000079c5 */ /* 0x000fc40000010000 */
[----:B------:R-:W-:-:S06]  /*1eb0*/  WARPGROUP.ARRIVE ;  /* 0x00000000000079c5 */ /* 0x000fcc0000000000 */
[----:B------:R-:W-:Y:S01]  /*1ec0*/  QGMMA.64x128x32.F32.E4M3.E4M3 R24, gdesc[UR4], R24, gsb0 ;  /* 0x01e00000041879f3 */ /* 0x000fe20008000818 */
[----:B------:R-:W-:Y:S02]  /*1ed0*/  ULDC UR6, c[0x0][0x448] ;  /* 0x0001120000067ab9 */ /* 0x000fe40000000800 */
[----:B------:R-:W-:-:S06]  /*1ee0*/  UISETP.NE.AND UP0, UPT, UR6, 0x1, UPT ;  /* 0x000000010600788c */ /* 0x000fcc000bf05270 */
[----:B------:R-:W-:Y:S02]  /*1ef0*/  PLOP3.LUT P2, PT, PT, PT, UP0, 0x80, 0x0 ;  /* 0x000000000000781c */ /* 0x000fe40003f4f008 */
[----:B------:R-:W-:-:S03]  /*1f00*/  PLOP3.LUT P3, PT, PT, PT, UP0, 0x80, 0x0 ;  /* 0x000000000000781c */ /* 0x000fc60003f6f008 */
[----:B------:R-:W-:Y:S01]  /*1f10*/  @UP0 ULDC UR6, c[0x0][0x44c] ;  /* 0x0001130000060ab9 */ /* 0x000fe20000000800 */
[----:B------:R-:W-:Y:S02]  /*1f20*/  WARPGROUP.DEPBAR.LE gsb0, 0x0 ;  /* 0x00008000000079c5 */ /* 0x000fe40000010000 */
[----:B------:R-:W-:-:S06]  /*1f30*/  WARPGROUP.ARRIVE ;  /* 0x00000000000079c5 */ /* 0x000fcc0000000000 */
[----:B------:R-:W-:Y:S03]  /*1f40*/  QGMMA.64x128x32.F32.E4M3.E4M3 R24, gdesc[UR8], R24, gsb0 ;  /* 0x01e00000081879f3 */ /* 0x000fe60008000818 */
[----:B------:R-:W-:Y:S02]  /*1f50*/  WARPGROUP.DEPBAR.LE gsb0, 0x0 ;  /* 0x00008000000079c5 */ /* 0x000fe40000010000 */
[C---:B------:R-:W-:Y:S01]  /*1f60*/  FMUL.FTZ R3, R0.reuse, R24 ;  /* 0x0000001800037220 */ /* 0x040fe20000410000 */
[C---:B------:R-:W-:Y:S01]  /*1f70*/  FMUL.FTZ R5, R0.reuse, R31 ;  /* 0x0000001f00057220 */ /* 0x040fe20000410000 */
[C---:B------:R-:W-:Y:S01]  /*1f80*/  FMUL.FTZ R31, R0.reuse, R58 ;  /* 0x0000003a001f7220 */ /* 0x040fe20000410000 */
[----:B------:R-:W-:Y:S02]  /*1f90*/  VIADD R24, R17, UR38 ;  /* 0x0000002611187c36 */ /* 0x000fe40008000000 */
[C---:B------:R-:W-:Y:S01]  /*1fa0*/  FMUL.FTZ R12, R0.reuse, R42 ;  /* 0x0000002a000c7220 */ /* 0x040fe20000410000 */
[----:B------:R-:W0:Y:S01]  /*1fb0*/  LDC R58, c[0x0][0x2f0] ;  /* 0x0000bc00ff3a7b82 */ /* 0x000e220000000800 */
[C---:B------:R-:W-:Y:S01]  /*1fc0*/  FMUL.FTZ R8, R0.reuse, R34 ;  /* 0x0000002200087220 */ /* 0x040fe20000410000 */
[C---:B------:R-:W-:Y:S01]  /*1fd0*/  FMUL.FTZ R42, R0.reuse, R48 ;  /* 0x00000030002a7220 */ /* 0x040fe20000410000 */
[C---:B------:R-:W-:Y:S01]  /*1fe0*/  FMUL.FTZ R89, R0.reuse, R25 ;  /* 0x0000001900597220 */ /* 0x040fe20000410000 */
[C---:B------:R-:W-:Y:S01]  /*1ff0*/  FMUL.FTZ R34, R0.reuse, R36 ;  /* 0x0000002400227220 */ /* 0x040fe20000410000 */
[C---:B------:R-:W-:Y:S01]  /*2000*/  FMUL.FTZ R48, R0.reuse, R53 ;  /* 0x0000003500307220 */ /* 0x040fe20000410000 */
[C---:B------:R-:W-:Y:S01]  /*2010*/  FMUL.FTZ R36, R0.reuse, R40 ;  /* 0x0000002800247220 */ /* 0x040fe20000410000 */
[C---:B------:R-:W-:Y:S01]  /*2020*/  FMUL.FTZ R14, R0.reuse, R46 ;  /* 0x0000002e000e7220 */ /* 0x040fe20000410000 */
[----:B------:R-:W-:Y:S01]  /*2030*/  FMUL.FTZ R53, R0, R60 ;  /* 0x0000003c00357220 */ /* 0x000fe20000410000 */
[----:B------:R-:W-:-:S04]  /*2040*/  @P2 IMAD.HI.U32 R25, R24, UR6, RZ ;  /* 0x0000000618192c27 */ /* 0x000fc8000f8e00ff */
[C---:B------:R-:W-:Y:S01]  /*2050*/  FMUL.FTZ R40, R0.reuse, R45 ;  /* 0x0000002d00287220 */ /* 0x040fe20000410000 */
[C---:B------:R-:W-:Y:S01]  /*2060*/  FMUL.FTZ R46, R0.reuse, R52 ;  /* 0x00000034002e7220 */ /* 0x040fe20000410000 */
[----:B------:R-:W1:Y:S01]  /*2070*/  LDC R60, c[0x0][0x288] ;  /* 0x0000a200ff3c7b82 */ /* 0x000e620000000800 */
[C---:B------:R-:W-:Y:S01]  /*2080*/  FMUL.FTZ R52, R0.reuse, R57 ;  /* 0x0000003900347220 */ /* 0x040fe20000410000 */
[C---:B------:R-:W-:Y:S01]  /*2090*/  FMUL.FTZ R45, R0.reuse, R71 ;  /* 0x00000047002d7220 */ /* 0x040fe20000410000 */
[C---:B------:R-:W-:Y:S01]  /*20a0*/  FMUL.FTZ R71, R0.reuse, R73 ;  /* 0x0000004900477220 */ /* 0x040fe20000410000 */
[----:B------:R-:W-:Y:S01]  /*20b0*/  IMAD.MOV.U32 R57, RZ, RZ, -0x80 ;  /* 0xffffff80ff397424 */ /* 0x000fe200078e00ff */
[----:B------:R-:W-:Y:S01]  /*20c0*/  @UP0 ULDC UR6, c[0x0][0x450] ;  /* 0x0001140000060ab9 */ /* 0x000fe20000000800 */
[----:B------:R-:W-:Y:S01]  /*20d0*/  IMAD.MOV.U32 R73, RZ, RZ, R24 ;  /* 0x000000ffff497224 */ /* 0x000fe200078e0018 */
[----:B------:R-:W-:Y:S01]  /*20e0*/  @P3 SHF.R.U32.HI R73, RZ, UR6, R25 ;  /* 0x00000006ff493c19 */ /* 0x000fe20008011619 */
[C---:B------:R-:W-:Y:S01]  /*20f0*/  FMUL.FTZ R15, R0.reuse, R79 ;  /* 0x0000004f000f7220 */ /* 0x040fe20000410000 */
[----:B------:R-:W-:Y:S01]  /*2100*/  FMUL.FTZ R92, R0, R29 ;  /* 0x0000001d005c7220 */ /* 0x000fe20000410000 */
[----:B------:R-:W-:-:S02]  /*2110*/  IMAD R79, R88, R57, 0x80 ;  /* 0x00000080584f7424 */ /* 0x000fc400078e0239 */
[C---:B------:R-:W-:Y:S01]  /*2120*/  FMUL.FTZ R29, R0.reuse, R54 ;  /* 0x00000036001d7220 */ /* 0x040fe20000410000 */
[C---:B------:R-:W-:Y:S01]  /*2130*/  FMUL.FTZ R54, R0.reuse, R61 ;  /* 0x0000003d00367220 */ /* 0x040fe20000410000 */
[----:B------:R-:W-:Y:S01]  /*2140*/  ULDC.64 UR6, c[0x0][0x9e0] ;  /* 0x0002780000067ab9 */ /* 0x000fe20000000a00 */
[----:B------:R-:W2:Y:S01]  /*2150*/  SHFL.IDX PT, R61, R73, RZ, 0x1c1f ;  /* 0x001c1fff493d7589 */ /* 0x000ea200000e0000 */
[----:B------:R-:W-:Y:S02]  /*2160*/  VIADD R25, R79, 0x1 ;  /* 0x000000014f197836 */ /* 0x000fe40000000000 */
[C---:B------:R-:W-:Y:S01]  /*2170*/  FMUL.FTZ R4, R0.reuse, R27 ;  /* 0x0000001b00047220 */ /* 0x040fe20000410000 */
[C---:B------:R-:W-:Y:S01]  /*2180*/  FMUL.FTZ R7, R0.reuse, R35 ;  /* 0x0000002300077220 */ /* 0x040fe20000410000 */
[C---:B------:R-:W-:Y:S01]  /*2190*/  FMUL.FTZ R10, R0.reuse, R38 ;  /* 0x00000026000a7220 */ /* 0x040fe20000410000 */
[C---:B------:R-:W-:Y:S01]  /*21a0*/  FMUL.FTZ R11, R0.reuse, R43 ;  /* 0x0000002b000b7220 */ /* 0x040fe20000410000 */
[----:B------:R-:W-:Y:S01]  /*21b0*/  UISETP.GE.AND UP1, UPT, UR7, 0x1, UPT ;  /* 0x000000010700788c */ /* 0x000fe2000bf26270 */
[C---:B------:R-:W-:Y:S01]  /*21c0*/  FMUL.FTZ R2, R0.reuse, R26 ;  /* 0x0000001a00027220 */ /* 0x040fe20000410000 */
        /* <DEDUP_REMOVED lines=16> */
[----:B------:R-:W-:-:S02]  /*22d0*/  IMAD R57, R16, -0x2, R25 ;  /* 0xfffffffe10397824 */ /* 0x000fc400078e0219 */
        /* <DEDUP_REMOVED lines=22> */
[----:B------:R-:W-:Y:S01]  /*2440*/  PLOP3.LUT P2, PT, PT, PT, UP1, 0x40, 0x0 ;  /* 0x000000000000781c */ /* 0x000fe20003f4e818 */
[C---:B0-----:R-:W-:Y:S01]  /*2450*/  IMAD R59, R58.reuse, UR40, R57 ;  /* 0x000000283a3b7c24 */ /* 0x041fe2000f8e0239 */
[----:B------:R-:W0:Y:S01]  /*2460*/  MUFU.TANH R3, R3 ;  /* 0x0000000300037308 */ /* 0x000e220000002400 */
[----:B------:R-:W-:Y:S01]  /*2470*/  IMAD R57, R58, UR40, R79 ;  /* 0x000000283a397c24 */ /* 0x000fe2000f8e024f */
[----:B------:R3:W-:Y:S01]  /*2480*/  @!P1 SYNCS.ARRIVE.TRANS64.RED.A1T0 RZ, [R90+URZ], RZ ;  /* 0x000000ff5aff99a7 */ /* 0x0007e2000810043f */
[----:B-1----:R-:W-:Y:S01]  /*2490*/  IMAD.IADD R59, R59, 0x1, -R60 ;  /* 0x000000013b3b7824 */ /* 0x002fe200078e0a3c */
[----:B------:R-:W-:Y:S01]  /*24a0*/  LEA R78, R88, 0xffffff80, 0x7 ;  /* 0xffffff80584e7811 */ /* 0x000fe200078e38ff */
[----:B------:R-:W-:-:S02]  /*24b0*/  IMAD R82, R16, -0x2, R57 ;  /* 0xfffffffe10527824 */ /* 0x000fc400078e0239 */
[C---:B------:R-:W-:Y:S01]  /*24c0*/  VIADD R83, R59.reuse, UR6 ;  /* 0x000000063b537c36 */ /* 0x040fe20008000000 */
[----:B------:R-:W1:Y:S01]  /*24d0*/  MUFU.TANH R89, R89 ;  /* 0x0000005900597308 */ /* 0x000e620000002400 */
[----:B------:R-:W-:-:S03]  /*24e0*/  VIADD R86, R59, UR17 ;  /* 0x000000113b567c36 */ /* 0x000fc60008000000 */
[----:B--2---:R-:W-:Y:S01]  /*24f0*/  VIADDMNMX R75, R61, R83, R82, PT ;  /* 0x000000533d4b7246 */ /* 0x004fe20003800152 */
[----:B------:R-:W-:-:S03]  /*2500*/  IMAD.IADD R76, R86, 0x1, R61 ;  /* 0x00000001564c7824 */ /* 0x000fc600078e023d */
[----:B------:R-:W2:Y:S08]  /*2510*/  MUFU.TANH R2, R2 ;  /* 0x0000000200027308 */ /* 0x000eb00000002400 */
[----:B------:R-:W4:Y:S08]  /*2520*/  MUFU.TANH R4, R4 ;  /* 0x0000000400047308 */ /* 0x000f300000002400 */
[----:B------:R-:W0:Y:S08]  /*2530*/  MUFU.TANH R91, R91 ;  /* 0x0000005b005b7308 */ /* 0x000e300000002400 */
        /* <DEDUP_REMOVED lines=58> */
[----:B------:R-:W0:Y:S01]  /*28e0*/  MUFU.TANH R25, R25 ;  /* 0x0000001900197308 */ /* 0x000e220000002400 */
[----:B-1234-:R-:W-:Y:S05]  /*28f0*/  @P2 BRA `(.L_x_681) ;  /* 0x00000000005c2947 */ /* 0x01efea0003800000 */
[----:B------:R-:W-:Y:S01]  /*2900*/  IMAD R57, R58, UR40, R61 ;  /* 0x000000283a397c24 */ /* 0x000fe2000f8e023d */
[----:B------:R-:W-:Y:S03]  /*2910*/  BSSY B0, `(.L_x_682) ;  /* 0x0000011000007945 */ /* 0x000fe60003800000 */
[----:B------:R-:W-:-:S05]  /*2920*/  IMAD.IADD R57, R57, 0x1, -R60 ;  /* 0x0000000139397824 */ /* 0x000fca00078e0a3c */
[----:B------:R-:W-:-:S13]  /*2930*/  ISETP.GT.AND P2, PT, R57, -0x1, PT ;  /* 0xffffffff3900780c */ /* 0x000fda0003f44270 */
[----:B------:R-:W-:Y:S05]  /*2940*/  @P2 BRA `(.L_x_683) ;  /* 0x0000000000202947 */ /* 0x000fea0003800000 */
[----:B------:R-:W-:Y:S01]  /*2950*/  UISETP.NE.AND UP2, UPT, UR7, 0x1, UPT ;  /* 0x000000010700788c */ /* 0x000fe2000bf45270 */
[----:B------:R-:W-:-:S05]  /*2960*/  LOP3.LUT R57, RZ, R57, RZ, 0x33, !PT ;  /* 0x00000039ff397212 */ /* 0x000fca00078e33ff */
[----:B------:R-:W-:-:S05]  /*2970*/  PLOP3.LUT P2, PT, PT, PT, UP2, 0x80, 0x0 ;  /* 0x000000000000781c */ /* 0x000fca0003f4f028 */
[----:B------:R-:W-:-:S08]  /*2980*/  @UP2 ULDC.64 UR10, c[0x0][0x9e8] ;  /* 0x00027a00000a2ab9 */ /* 0x000fd00000000a00 */
[----:B------:R-:W-:-:S05]  /*2990*/  @P2 IMAD.HI.U32 R59, R57, UR10, RZ ;  /* 0x0000000a393b2c27 */ /* 0x000fca000f8e00ff */
[----:B------:R-:W-:-:S04]  /*29a0*/  @P2 SHF.R.U32.HI R57, RZ, UR11, R59 ;  /* 0x0000000bff392c19 */ /* 0x000fc8000801163b */
[----:B------:R-:W-:Y:S01]  /*29b0*/  LOP3.LUT R57, RZ, R57, RZ, 0x33, !PT ;  /* 0x00000039ff397212 */ /* 0x000fe200078e33ff */
[----:B------:R-:W-:Y:S06]  /*29c0*/  BRA `(.L_x_684) ;  /* 0x0000000000147947 */ /* 0x000fec0003800000 */
.L_x_683:
[----:B------:R-:W-:-:S06]  /*29d0*/  UISETP.NE.AND UP2, UPT, UR7, 0x1, UPT ;  /* 0x000000010700788c */ /* 0x000fcc000bf45270 */
[----:B------:R-:W-:-:S05]  /*29e0*/  PLOP3.LUT P2, PT, PT, PT, UP2, 0x80, 0x0 ;  /* 0x000000000000781c */ /* 0x000fca0003f4f028 */
[----:B------:R-:W-:-:S08]  /*29f0*/  @UP2 ULDC.64 UR10, c[0x0][0x9e8] ;  /* 0x00027a00000a2ab9 */ /* 0x000fd00000000a00 */
[----:B------:R-:W-:-:S05]  /*2a00*/  @P2 IMAD.HI.U32 R59, R57, UR10, RZ ;  /* 0x0000000a393b2c27 */ /* 0x000fca000f8e00ff */
[----:B------:R-:W-:-:S07]  /*2a10*/  @P2 SHF.R.U32.HI R57, RZ, UR11, R59 ;  /* 0x0000000bff392c19 */ /* 0x000fce000801163b */
.L_x_684:
[----:B------:R-:W-:Y:S05]  /*2a20*/  BSYNC B0 ;  /* 0x0000000000007941 */ /* 0x000fea0003800000 */
.L_x_682:
[----:B------:R-:W-:-:S04]  /*2a30*/  IMAD R57, R57, UR7, -R78 ;  /* 0x0000000739397c24 */ /* 0x000fc8000f8e0a4e */
[----:B------:R-:W-:-:S05]  /*2a40*/  IMAD R57, R16, -0x2, R57 ;  /* 0xfffffffe10397824 */ /* 0x000fca00078e0239 */
[----:B------:R-:W-:Y:S02]  /*2a50*/  VIMNMX R76, R76, R57, !PT ;  /* 0x000000394c4c7248 */ /* 0x000fe40007fe0100 */
[----:B------:R-:W-:-:S07]  /*2a60*/  VIADDMNMX R75, R57, UR7, R75, PT ;  /* 0x00000007394b7c46 */ /* 0x000fce000b80014b */
.L_x_681:
[C---:B------:R-:W-:Y:S02]  /*2a70*/  ISETP.GE.AND P4, PT, R79.reuse, 0x9, PT ;  /* 0x000000094f00780c */ /* 0x040fe40003f86270 */
[C---:B------:R-:W-:Y:S02]  /*2a80*/  ISETP.GE.AND P2, PT, R79.reuse, 0x2, PT ;  /* 0x000000024f00780c */ /* 0x040fe40003f46270 */
[----:B------:R-:W-:Y:S02]  /*2a90*/  ISETP.GE.AND P5, PT, R79, 0xa, PT ;  /* 0x0000000a4f00780c */ /* 0x000fe40003fa6270 */
[----:B------:R-:W-:Y:S02]  /*2aa0*/  LOP3.LUT R18, R18, 0xfffffffd, RZ, 0xc0, !PT ;  /* 0xfffffffd12127812 */ /* 0x000fe400078ec0ff */
[----:B------:R-:W-:-:S04]  /*2ab0*/  ISETP.GT.AND P3, PT, R76, 0x1, !P2 ;  /* 0x000000014c00780c */ /* 0x000fc80005764270 */
[----:B------:R-:W-:Y:S02]  /*2ac0*/  ISETP.LT.OR P3, PT, R75, 0x2, P3 ;  /* 0x000000024b00780c */ /* 0x000fe40001f61670 */
[----:B------:R-:W-:Y:S02]  /*2ad0*/  @P4 LOP3.LUT R18, R18, 0x2, RZ, 0xfc, !PT ;  /* 0x0000000212124812 */ /* 0x000fe400078efcff */
[----:B------:R-:W-:Y:S02]  /*2ae0*/  FSEL R89, R89, -INF , !P3 ;  /* 0xff80000059597808 */ /* 0x000fe40005800000 */
[----:B------:R-:W-:Y:S02]  /*2af0*/  LOP3.LUT R18, R18, 0xfffffffb, RZ, 0xc0, !PT ;  /* 0xfffffffb12127812 */ /* 0x000fe400078ec0ff */
[----:B------:R-:W-:Y:S02]  /*2b00*/  ISETP.GT.AND P4, PT, R76, 0x8, !P4 ;  /* 0x000000084c00780c */ /* 0x000fe40006784270 */
[----:B------:R-:W-:-:S02]  /*2b10*/  @P5 LOP3.LUT R18, R18, 0x4, RZ, 0xfc, !PT ;  /* 0x0000000412125812 */ /* 0x000fc400078efcff */
[----:B------:R-:W-:Y:S02]  /*2b20*/  ISETP.GT.AND P3, PT, R76, 0x9, !P5 ;  /* 0x000000094c00780c */ /* 0x000fe40006f64270 */
[----:B------:R-:W-:Y:S02]  /*2b30*/  ISETP.GE.AND P5, PT, R79, 0x11, PT ;  /* 0x000000114f00780c */ /* 0x000fe40003fa6270 */
[C---:B------:R-:W-:Y:S02]  /*2b40*/  ISETP.LT.OR P4, PT, R75.reuse, 0x9, P4 ;  /* 0x000000094b00780c */ /* 0x040fe40002781670 */
[----:B------:R-:W-:Y:S02]  /*2b50*/  ISETP.LT.OR P3, PT, R75, 0xa, P3 ;  /* 0x0000000a4b00780c */ /* 0x000fe40001f61670 */
[----:B0-----:R-:W-:Y:S02]  /*2b60*/  FSEL R91, R91, -INF , !P4 ;  /* 0xff8000005b5b7808 */ /* 0x001fe40006000000 */
[----:B------:R-:W-:-:S02]  /*2b70*/  ISETP.GE.AND P4, PT, R79, 0x12, PT ;  /* 0x000000124f00780c */ /* 0x000fc40003f86270 */
[----:B------:R-:W-:Y:S02]  /*2b80*/  LOP3.LUT R18, R18, 0xfffffff7, RZ, 0xc0, !PT ;  /* 0xfffffff712127812 */ /* 0x000fe400078ec0ff */
[----:B------:R-:W-:Y:S02]  /*2b90*/  FSEL R92, R92, -INF , !P3 ;  /* 0xff8000005c5c7808 */ /* 0x000fe40005800000 */
[----:B------:R-:W-:Y:S02]  /*2ba0*/  ISETP.GT.AND P3, PT, R76, 0x10, !P5 ;  /* 0x000000104c00780c */ /* 0x000fe40006f64270 */
[----:B------:R-:W-:Y:S02]  /*2bb0*/  @P5 LOP3.LUT R18, R18, 0x8, RZ, 0xfc, !PT ;  /* 0x0000000812125812 */ /* 0x000fe400078efcff */
[----:B------:R-:W-:Y:S02]  /*2bc0*/  ISETP.LT.OR P3, PT, R75, 0x11, P3 ;  /* 0x000000114b00780c */ /* 0x000fe40001f61670 */
[----:B------:R-:W-:-:S02]  /*2bd0*/  LOP3.LUT R18, R18, 0xfdffffff, RZ, 0xc0, !PT ;  /* 0xfdffffff12127812 */ /* 0x000fc400078ec0ff */
[----:B------:R-:W-:Y:S02]  /*2be0*/  FSEL R93, R93, -INF , !P3 ;  /* 0xff8000005d5d7808 */ /* 0x000fe40005800000 */
[----:B------:R-:W-:Y:S02]  /*2bf0*/  @P4 LOP3.LUT R18, R18, 0x2000000, RZ, 0xfc, !PT ;  /* 0x0200000012124812 */ /* 0x000fe400078efcff */
[----:B------:R-:W-:Y:S02]  /*2c00*/  ISETP.GT.AND P3, PT, R76, 0x11, !P4 ;  /* 0x000000114c00780c */ /* 0x000fe40006764270 */
[----:B------:R-:W-:Y:S02]  /*2c10*/  ISETP.GE.AND P4, PT, R79, 0x19, PT ;  /* 0x000000194f00780c */ /* 0x000fe40003f86270 */
[----:B------:R-:W-:Y:S02]  /*2c20*/  ISETP.LT.OR P3, PT, R75, 0x12, P3 ;  /* 0x000000124b00780c */ /* 0x000fe40001f61670 */
[----:B------:R-:W-:-:S02]  /*2c30*/  LOP3.LUT R18, R18, 0xfeffffff, RZ, 0xc0, !PT ;  /* 0xfeffffff12127812 */ /* 0x000fc400078ec0ff */
[----:B------:R-:W-:Y:S02]  /*2c40*/  FSEL R94, R94, -INF , !P3 ;  /* 0xff8000005e5e7808 */ /* 0x000fe40005800000 */
[----:B------:R-:W-:-:S04]  /*2c50*/  ISETP.GT.AND P3, PT, R76, 0x18, !P4 ;  /* 0x000000184c00780c */ /* 0x000fc80006764270 */
[----:B------:R-:W-:Y:S02]  /*2c60*/  ISETP.LT.OR P3, PT, R75, 0x19, P3 ;  /* 0x000000194b00780c */ /* 0x000fe40001f61670 */
[----:B------:R-:W-:Y:S02]  /*2c70*/  @P4 LOP3.LUT R18, R18, 0x1000000, RZ, 0xfc, !PT ;  /* 0x0100000012124812 */ /* 0x000fe400078efcff */
[----:B------:R-:W-:Y:S02]  /*2c80*/  ISETP.GE.AND P4, PT, R79, 0x1a, PT ;  /* 0x0000001a4f00780c */ /* 0x000fe40003f86270 */
[----:B------:R-:W-:Y:S02]  /*2c90*/  LOP3.LUT R18, R18, 0xff7fffff, RZ, 0xc0, !PT ;  /* 0xff7fffff12127812 */ /* 0x000fe400078ec0ff */
[----:B------:R-:W-:Y:S02]  /*2ca0*/  FSEL R61, R34, -INF , !P3 ;  /* 0xff800000223d7808 */ /* 0x000fe40005800000 */
[----:B------:R-:W-:-:S04]  /*2cb0*/  ISETP.GT.AND P3, PT, R76, 0x19, !P4 ;  /* 0x000000194c00780c */ /* 0x000fc80006764270 */
[----:B------:R-:W-:-:S03]  /*2cc0*/  ISETP.LT.OR P3, PT, R75, 0x1a, P3 ;  /* 0x0000001a4b00780c */ /* 0x000fc60001f61670 */
        /* <DEDUP_REMOVED lines=110> */
[----:B------:R-:W-:Y:S02]  /*33b0*/  FSEL R42, R71, -INF , !P3 ;  /* 0xff800000472a7808 */ /* 0x000fe40005800000 */
[----:B------:R-:W-:Y:S01]  /*33c0*/  LOP3.LUT R18, R18, 0xffffffef, RZ, 0xc0, !PT ;  /* 0xffffffef12127812 */ /* 0x000fe200078ec0ff */
[----:B------:R-:W0:Y:S01]  /*33d0*/  SHFL.IDX PT, R71, R73, 0x1, 0x1c1f ;  /* 0x003c1f0049477f89 */ /* 0x000e2200000e0000 */
[----:B------:R-:W-:-:S04]  /*33e0*/  ISETP.GT.AND P3, PT, R76, 0x68, !P4 ;  /* 0x000000684c00780c */ /* 0x000fc80006764270 */
[----:B------:R-:W-:-:S03]  /*33f0*/  ISETP.LT.OR P3, PT, R75, 0x69, P3 ;  /* 0x000000694b00780c */ /* 0x000fc60001f61670 */
[----:B------:R-:W-:Y:S02]  /*3400*/  @P4 LOP3.LUT R18, R18, 0x10, RZ, 0xfc, !PT ;  /* 0x0000001012124812 */ /* 0x000fe400078efcff */
[----:B------:R-:W-:Y:S02]  /*3410*/  ISETP.GE.AND P4, PT, R79, 0x6a, PT ;  /* 0x0000006a4f00780c */ /* 0x000fe40003f86270 */
[----:B------:R-:W-:Y:S02]  /*3420*/  FSEL R40, R72, -INF , !P3 ;  /* 0xff80000048287808 */ /* 0x000fe40005800000 */
[----:B------:R-:W-:Y:S02]  /*3430*/  ISETP.GT.AND P3, PT, R76, 0x69, !P4 ;  /* 0x000000694c00780c */ /* 0x000fe40006764270 */
[----:B------:R-:W-:Y:S02]  /*3440*/  LOP3.LUT R18, R18, 0xfbffffff, RZ, 0xc0, !PT ;  /* 0xfbffffff12127812 */ /* 0x000fe400078ec0ff */
[----:B------:R-:W-:-:S04]  /*3450*/  ISETP.LT.OR P3, PT, R75, 0x6a, P3 ;  /* 0x0000006a4b00780c */ /* 0x000fc80001f61670 */
[----:B------:R-:W-:Y:S02]  /*3460*/  FSEL R37, R77, -INF , !P3 ;  /* 0xff8000004d257808 */ /* 0x000fe40005800000 */
[----:B------:R-:W-:Y:S01]  /*3470*/  ISETP.GE.AND P3, PT, R79, 0x71, PT ;  /* 0x000000714f00780c */ /* 0x000fe20003f66270 */
[----:B0-----:R-:W-:Y:S01]  /*3480*/  IMAD.IADD R72, R86, 0x1, R71 ;  /* 0x0000000156487824 */ /* 0x001fe200078e0247 */
[----:B------:R-:W-:Y:S02]  /*3490*/  @P4 LOP3.LUT R18, R18, 0x4000000, RZ, 0xfc, !PT ;  /* 0x0400000012124812 */ /* 0x000fe400078efcff */
[----:B------:R-:W-:Y:S02]  /*34a0*/  ISETP.GT.AND P4, PT, R76, 0x70, !P3 ;  /* 0x000000704c00780c */ /* 0x000fe40005f84270 */
[----:B------:R-:W-:Y:S02]  /*34b0*/  LOP3.LUT R18, R18, 0xfffffffe, RZ, 0xc0, !PT ;  /* 0xfffffffe12127812 */ /* 0x000fe400078ec0ff */
[----:B------:R-:W-:-:S02]  /*34c0*/  ISETP.LT.OR P4, PT, R75, 0x71, P4 ;  /* 0x000000714b00780c */ /* 0x000fc40002781670 */
[----:B------:R-:W-:Y:S02]  /*34d0*/  VIADDMNMX R70, R71, R83, R82, PT ;  /* 0x0000005347467246 */ /* 0x000fe40003800152 */
[----:B------:R-:W-:Y:S02]  /*34e0*/  FSEL R36, R80, -INF , !P4 ;  /* 0xff80000050247808 */ /* 0x000fe40006000000 */
[----:B------:R-:W-:-:S04]  /*34f0*/  ISETP.GE.AND P4, PT, R79, 0x72, PT ;  /* 0x000000724f00780c */ /* 0x000fc80003f86270 */
[----:B------:R-:W-:-:S04]  /*3500*/  ISETP.GT.AND P5, PT, R76, 0x71, !P4 ;  /* 0x000000714c00780c */ /* 0x000fc800067a4270 */
[----:B------:R-:W-:-:S04]  /*3510*/  ISETP.LT.OR P5, PT, R75, 0x72, P5 ;  /* 0x000000724b00780c */ /* 0x000fc80002fa1670 */
[----:B------:R-:W-:Y:S02]  /*3520*/  FSEL R35, R81, -INF , !P5 ;  /* 0xff80000051237808 */ /* 0x000fe40006800000 */
[----:B------:R-:W-:-:S04]  /*3530*/  ISETP.GE.AND P5, PT, R79, 0x79, PT ;  /* 0x000000794f00780c */ /* 0x000fc80003fa6270 */
[----:B------:R-:W-:-:S04]  /*3540*/  ISETP.GT.AND P6, PT, R76, 0x78, !P5 ;  /* 0x000000784c00780c */ /* 0x000fc80006fc4270 */
[----:B------:R-:W-:-:S04]  /*3550*/  ISETP.LT.OR P6, PT, R75, 0x79, P6 ;  /* 0x000000794b00780c */ /* 0x000fc800037c1670 */
[----:B------:R-:W-:Y:S02]  /*3560*/  FSEL R34, R84, -INF , !P6 ;  /* 0xff80000054227808 */ /* 0x000fe40007000000 */
[----:B------:R-:W-:-:S13]  /*3570*/  ISETP.GE.AND P6, PT, R79, 0x1, PT ;  /* 0x000000014f00780c */ /* 0x000fda0003fc6270 */
[----:B------:R-:W-:Y:S02]  /*3580*/  @P6 LOP3.LUT R18, R18, 0x1, RZ, 0xfc, !PT ;  /* 0x0000000112126812 */ /* 0x000fe400078efcff */
[----:B------:R-:W-:Y:S02]  /*3590*/  ISETP.GT.AND P6, PT, R76, RZ, !P6 ;  /* 0x000000ff4c00720c */ /* 0x000fe400077c4270 */
[----:B------:R-:W-:Y:S02]  /*35a0*/  LOP3.LUT R18, R18, 0xf7ffffff, RZ, 0xc0, !PT ;  /* 0xf7ffffff12127812 */ /* 0x000fe400078ec0ff */
[----:B------:R-:W-:-:S04]  /*35b0*/  ISETP.LT.OR P6, PT, R75, 0x1, P6 ;  /* 0x000000014b00780c */ /* 0x000fc800037c1670 */
[----:B------:R-:W-:Y:S02]  /*35c0*/  FSEL R74, R3, -INF , !P6 ;  /* 0xff800000034a7808 */ /* 0x000fe40007000000 */
[----:B------:R-:W-:-:S13]  /*35d0*/  ISETP.GE.AND P6, PT, R79, 0x7a, PT ;  /* 0x0000007a4f00780c */ /* 0x000fda0003fc6270 */
[----:B------:R-:W-:Y:S02]  /*35e0*/  @P6 LOP3.LUT R18, R18, 0x8000000, RZ, 0xfc, !PT ;  /* 0x0800000012126812 */ /* 0x000fe400078efcff */
[----:B------:R-:W-:-:S04]  /*35f0*/  ISETP.GT.AND P6, PT, R76, 0x79, !P6 ;  /* 0x000000794c00780c */ /* 0x000fc800077c4270 */
[----:B------:R-:W-:-:S04]  /*3600*/  ISETP.LT.OR P6, PT, R75, 0x7a, P6 ;  /* 0x0000007a4b00780c */ /* 0x000fc800037c1670 */
[----:B------:R-:W-:Y:S02]  /*3610*/  FSEL R3, R85, -INF , !P6 ;  /* 0xff80000055037808 */ /* 0x000fe40007000000 */
[----:B------:R-:W-:-:S13]  /*3620*/  PLOP3.LUT P6, PT, PT, PT, UP1, 0x40, 0x0 ;  /* 0x000000000000781c */ /* 0x000fda0003fce818 */
[----:B------:R-:W-:Y:S05]  /*3630*/  @P6 BRA `(.L_x_685) ;  /* 0x0000000000646947 */ /* 0x000fea0003800000 */
        /* <DEDUP_REMOVED lines=9> */
[----:B------:R-:W-:Y:S01]  /*36d0*/  @P6 IMAD.HI.U32 R48, R71, UR10, RZ ;  /* 0x0000000a47306c27 */ /* 0x000fe2000f8e00ff */
[----:B------:R-:W-:-:S13]  /*36e0*/  PLOP3.LUT P6, PT, PT, PT, UP2, 0x80, 0x0 ;  /* 0x000000000000781c */ /* 0x000fda0003fcf028 */
[----:B------:R-:W-:-:S04]  /*36f0*/  @P6 SHF.R.U32.HI R71, RZ, UR11, R48 ;  /* 0x0000000bff476c19 */ /* 0x000fc80008011630 */
[----:B------:R-:W-:Y:S01]  /*3700*/  LOP3.LUT R71, RZ, R71, RZ, 0x33, !PT ;  /* 0x00000047ff477212 */ /* 0x000fe200078e33ff */
[----:B------:R-:W-:Y:S06]  /*3710*/  BRA `(.L_x_688) ;  /* 0x0000000000187947 */ /* 0x000fec0003800000 */
.L_x_687:
[----:B------:R-:W-:-:S06]  /*3720*/  UISETP.NE.AND UP2, UPT, UR7, 0x1, UPT ;  /* 0x000000010700788c */ /* 0x000fcc000bf45270 */
[----:B------:R-:W-:-:S05]  /*3730*/  PLOP3.LUT P6, PT, PT, PT, UP2, 0x80, 0x0 ;  /* 0x000000000000781c */ /* 0x000fca0003fcf028 */
[----:B------:R-:W-:-:S08]  /*3740*/  @UP2 ULDC.64 UR10, c[0x0][0x9e8] ;  /* 0x00027a00000a2ab9 */ /* 0x000fd00000000a00 */
[----:B------:R-:W-:Y:S01]  /*3750*/  @P6 IMAD.HI.U32 R48, R71, UR10, RZ ;  /* 0x0000000a47306c27 */ /* 0x000fe2000f8e00ff */
[----:B------:R-:W-:-:S13]  /*3760*/  PLOP3.LUT P6, PT, PT, PT, UP2, 0x80, 0x0 ;  /* 0x000000000000781c */ /* 0x000fda0003fcf028 */
[----:B------:R-:W-:-:S07]  /*3770*/  @P6 SHF.R.U32.HI R71, RZ, UR11, R48 ;  /* 0x0000000bff476c19 */ /* 0x000fce0008011630 */
.L_x_688:
[----:B------:R-:W-:Y:S05]  /*3780*/  BSYNC B0 ;  /* 0x0000000000007941 */ /* 0x000fea0003800000 */
.L_x_686:
[----:B------:R-:W-:-:S04]  /*3790*/  IMAD R71, R71, UR7, -R78 ;  /* 0x0000000747477c24 */ /* 0x000fc8000f8e0a4e */
[----:B------:R-:W-:-:S05]  /*37a0*/  IMAD R71, R16, -0x2, R71 ;  /* 0xfffffffe10477824 */ /* 0x000fca00078e0247 */
[----:B------:R-:W-:Y:S02]  /*37b0*/  VIMNMX R72, R72, R71, !PT ;  /* 0x0000004748487248 */ /* 0x000fe40007fe0100 */
[----:B------:R-:W-:-:S07]  /*37c0*/  VIADDMNMX R70, R71, UR7, R70, PT ;  /* 0x0000000747467c46 */ /* 0x000fce000b800146 */
.L_x_685:
[----:B------:R-:W-:Y:S01]  /*37d0*/  ISETP.GT.AND P2, PT, R72, 0x1, !P2 ;  /* 0x000000014800780c */ /* 0x000fe20005744270 */
[----:B------:R-:W-:Y:S01]  /*37e0*/  ULDC UR10, c[0x0][0x988] ;  /* 0x00026200000a7ab9 */ /* 0x000fe20000000800 */
[----:B------:R-:W-:Y:S01]  /*37f0*/  LOP3.LUT P6, RZ, R18, 0x8, RZ, 0xc0, !PT ;  /* 0x0000000812ff7812 */ /* 0x000fe200078cc0ff */
[----:B------:R-:W-:Y:S01]  /*3800*/  IMAD.U32 R79, RZ, RZ, UR10 ;  /* 0x0000000aff4f7e24 */ /* 0x000fe2000f8e00ff */
[----:B------:R-:W-:Y:S01]  /*3810*/  ISETP.LT.OR P2, PT, R70, 0x2, P2 ;  /* 0x000000024600780c */ /* 0x000fe20001741670 */
[----:B------:R-:W-:Y:S01]  /*3820*/  @UP0 ULDC UR14, c[0x0][0x44c] ;  /* 0x00011300000e0ab9 */ /* 0x000fe20000000800 */
[----:B------:R-:W-:Y:S01]  /*3830*/  ISETP.GT.AND P3, PT, R72, 0x70, !P3 ;  /* 0x000000704800780c */ /* 0x000fe20005f64270 */
[----:B------:R-:W-:Y:S01]  /*3840*/  UIMAD.WIDE.U32 UR14, UR38, UR14, URZ ;  /* 0x0000000e260e72a5 */ /* 0x000fe2000f8e003f */
[----:B------:R-:W-:Y:S01]  /*3850*/  FSEL R50, R4, -INF , !P2 ;  /* 0xff80000004327808 */ /* 0x000fe20005000000 */
[----:B------:R-:W-:Y:S01]  /*3860*/  @UP0 ULDC UR18, c[0x0][0x450] ;  /* 0x0001140000120ab9 */ /* 0x000fe20000000800 */
[----:B------:R-:W-:Y:S01]  /*3870*/  LOP3.LUT P2, RZ, R18, 0x2, RZ, 0xc0, !PT ;  /* 0x0000000212ff7812 */ /* 0x000fe2000784c0ff */
[----:B------:R-:W-:Y:S01]  /*3880*/  UMOV UR11, UR38 ;  /* 0x00000026000b7c82 */ /* 0x000fe20008000000 */
[C---:B------:R-:W-:Y:S01]  /*3890*/  ISETP.GT.AND P4, PT, R72.reuse, 0x71, !P4 ;  /* 0x000000714800780c */ /* 0x040fe20006784270 */
[----:B------:R-:W-:Y:S01]  /*38a0*/  @UP0 USHF.R.U32.HI UR11, URZ, UR18, UR15 ;  /* 0x000000123f0b0299 */ /* 0x000fe2000801160f */
[----:B------:R-:W-:-:S02]  /*38b0*/  ISETP.GT.AND P2, PT, R72, 0x8, !P2 ;  /* 0x000000084800780c */ /* 0x000fc40005744270 */
[C---:B------:R-:W-:Y:S01]  /*38c0*/  ISETP.LT.OR P3, PT, R70.reuse, 0x71, P3 ;  /* 0x000000714600780c */ /* 0x040fe20001f61670 */
[----:B------:R-:W-:Y:S01]  /*38d0*/  UIADD3 UR50, UR50, UR11, URZ ;  /* 0x0000000b32327290 */ /* 0x000fe2000fffe03f */
[----:B------:R-:W-:Y:S02]  /*38e0*/  ISETP.LT.OR P2, PT, R70, 0x9, P2 ;  /* 0x000000094600780c */ /* 0x000fe40001741670 */
[----:B------:R-:W-:Y:S01]  /*38f0*/  ISETP.GT.AND P5, PT, R72, 0x78, !P5 ;  /* 0x000000784800780c */ /* 0x000fe20006fa4270 */
[----:B------:R-:W-:Y:S01]  /*3900*/  UIADD3 UR6, UR50, UR6, URZ ;  /* 0x0000000632067290 */ /* 0x000fe2000fffe03f */
[----:B------:R-:W-:Y:S02]  /*3910*/  FSEL R48, R6, -INF , !P2 ;  /* 0xff80000006307808 */ /* 0x000fe40005000000 */
[----:B------:R-:W-:Y:S02]  /*3920*/  LOP3.LUT P2, RZ, R18, 0x4, RZ, 0xc0, !PT ;  /* 0x0000000412ff7812 */ /* 0x000fe4000784c0ff */
[----:B------:R-:W-:-:S02]  /*3930*/  FMNMX.FTZ R6, R74, R89, !PT ;  /* 0x000000594a067209 */ /* 0x000fc40007810000 */
[----:B------:R-:W-:Y:S02]  /*3940*/  ISETP.GT.AND P2, PT, R72, 0x9, !P2 ;  /* 0x000000094800780c */ /* 0x000fe40005744270 */
[C---:B------:R-:W-:Y:S02]  /*3950*/  ISETP.LT.OR P4, PT, R70.reuse, 0x72, P4 ;  /* 0x000000724600780c */ /* 0x040fe40002781670 */
[----:B------:R-:W-:Y:S02]  /*3960*/  ISETP.LT.OR P2, PT, R70, 0xa, P2 ;  /* 0x0000000a4600780c */ /* 0x000fe40001741670 */
[----:B------:R-:W-:Y:S02]  /*3970*/  FSEL R20, R20, -INF , !P3 ;  /* 0xff80000014147808 */ /* 0x000fe40005800000 */
[----:B------:R-:W-:Y:S02]  /*3980*/  FSEL R4, R5, -INF , !P2 ;  /* 0xff80000005047808 */ /* 0x000fe40005000000 */
[----:B------:R-:W-:-:S02]  /*3990*/  ISETP.GT.AND P2, PT, R72, 0x10, !P6 ;  /* 0x000000104800780c */ /* 0x000fc40007744270 */
[----:B------:R-:W-:Y:S02]  /*39a0*/  FMNMX.FTZ R5, R91, R6, !PT ;  /* 0x000000065b057209 */ /* 0x000fe40007810000 */
[----:B------:R-:W-:Y:S02]  /*39b0*/  ISETP.LT.OR P2, PT, R70, 0x11, P2 ;  /* 0x000000114600780c */ /* 0x000fe40001741670 */
[----:B------:R-:W-:Y:S02]  /*39c0*/  FMNMX.FTZ R6, R92, R5, !PT ;  /* 0x000000055c067209 */ /* 0x000fe40007810000 */
[----:B------:R-:W-:Y:S02]  /*39d0*/  FSEL R8, R8, -INF , !P2 ;  /* 0xff80000008087808 */ /* 0x000fe40005000000 */
[----:B------:R-:W-:Y:S02]  /*39e0*/  LOP3.LUT P2, RZ, R18, 0x2000000, RZ, 0xc0, !PT ;  /* 0x0200000012ff7812 */ /* 0x000fe4000784c0ff */
[----:B------:R-:W-:-:S02]  /*39f0*/  FMNMX.FTZ R5, R93, R6, !PT ;  /* 0x000000065d057209 */ /* 0x000fc40007810000 */
[----:B------:R-:W-:Y:S02]  /*3a00*/  ISETP.GT.AND P2, PT, R72, 0x11, !P2 ;  /* 0x000000114800780c */ /* 0x000fe40005744270 */
[----:B------:R-:W-:Y:S02]  /*3a10*/  FMNMX.FTZ R6, R94, R5, !PT ;  /* 0x000000055e067209 */ /* 0x000fe40007810000 */
[----:B------:R-:W-:Y:S02]  /*3a20*/  ISETP.LT.OR P2, PT, R70, 0x12, P2 ;  /* 0x000000124600780c */ /* 0x000fe40001741670 */
[----:B------:R-:W-:Y:S02]  /*3a30*/  FMNMX.FTZ R5, R61, R6, !PT ;  /* 0x000000063d057209 */ /* 0x000fe40007810000 */
[----:B------:R-:W-:Y:S02]  /*3a40*/  FSEL R7, R7, -INF , !P2 ;  /* 0xff80000007077808 */ /* 0x000fe40005000000 */
[----:B------:R-:W-:-:S02]  /*3a50*/  LOP3.LUT P2, RZ, R18, 0x1000000, RZ, 0xc0, !PT ;  /* 0x0100000012ff7812 */ /* 0x000fc4000784c0ff */
[----:B------:R-:W-:Y:S02]  /*3a60*/  FMNMX.FTZ R6, R62, R5, !PT ;  /* 0x000000053e067209 */ /* 0x000fe40007810000 */
[----:B------:R-:W-:Y:S02]  /*3a70*/  ISETP.GT.AND P2, PT, R72, 0x18, !P2 ;  /* 0x000000184800780c */ /* 0x000fe40005744270 */
[----:B------:R-:W-:Y:S02]  /*3a80*/  FMNMX.FTZ R5, R67, R6, !PT ;  /* 0x0000000643057209 */ /* 0x000fe40007810000 */
[----:B------:R-:W-:Y:S02]  /*3a90*/  ISETP.LT.OR P2, PT, R70, 0x19, P2 ;  /* 0x000000194600780c */ /* 0x000fe40001741670 */
[----:B------:R-:W-:Y:S02]  /*3aa0*/  LOP3.LUT P6, RZ, R18, 0x8000, RZ, 0xc0, !PT ;  /* 0x0000800012ff7812 */ /* 0x000fe400078cc0ff */
[----:B------:R-:W-:-:S02]  /*3ab0*/  FSEL R10, R10, -INF , !P2 ;  /* 0xff8000000a0a7808 */ /* 0x000fc40005000000 */
[----:B------:R-:W-:Y:S02]  /*3ac0*/  LOP3.LUT P2, RZ, R18, 0x800000, RZ, 0xc0, !PT ;  /* 0x0080000012ff7812 */ /* 0x000fe4000784c0ff */
[----:B------:R-:W-:Y:S02]  /*3ad0*/  FMNMX.FTZ R6, R66, R5, !PT ;  /* 0x0000000542067209 */ /* 0x000fe40007810000 */
[----:B------:R-:W-:Y:S02]  /*3ae0*/  ISETP.GT.AND P2, PT, R72, 0x19, !P2 ;  /* 0x000000194800780c */ /* 0x000fe40005744270 */
[----:B------:R-:W-:Y:S02]  /*3af0*/  FMNMX.FTZ R5, R59, R6, !PT ;  /* 0x000000063b057209 */ /* 0x000fe40007810000 */
[----:B------:R-:W-:Y:S02]  /*3b00*/  ISETP.LT.OR P2, PT, R70, 0x1a, P2 ;  /* 0x0000001a4600780c */ /* 0x000fe40001741670 */
[----:B------:R-:W-:-:S02]  /*3b10*/  FMNMX.FTZ R6, R68, R5, !PT ;  /* 0x0000000544067209 */ /* 0x000fc40007810000 */
[----:B------:R-:W-:Y:S02]  /*3b20*/  FSEL R9, R9, -INF , !P2 ;  /* 0xff80000009097808 */ /* 0x000fe40005000000 */
[----:B------:R-:W-:Y:S02]  /*3b30*/  LOP3.LUT P2, RZ, R18, 0x400000, RZ, 0xc0, !PT ;  /* 0x0040000012ff7812 */ /* 0x000fe4000784c0ff */
[----:B------:R-:W-:Y:S02]  /*3b40*/  FMNMX.FTZ R5, R65, R6, !PT ;  /* 0x0000000641057209 */ /* 0x000fe40007810000 */
[----:B------:R-:W-:Y:S02]  /*3b50*/  ISETP.GT.AND P2, PT, R72, 0x20, !P2 ;  /* 0x000000204800780c */ /* 0x000fe40005744270 */
[----:B------:R-:W-:Y:S02]  /*3b60*/  FMNMX.FTZ R6, R64, R5, !PT ;  /* 0x0000000540067209 */ /* 0x000fe40007810000 */
[----:B------:R-:W-:-:S02]  /*3b70*/  ISETP.LT.OR P2, PT, R70, 0x21, P2 ;  /* 0x000000214600780c */ /* 0x000fc40001741670 */
[----:B------:R-:W-:Y:S02]  /*3b80*/  FMNMX.FTZ R6, R63, R6, !PT ;  /* 0x000000063f067209 */ /* 0x000fe40007810000 */
[----:B------:R-:W-:Y:S02]  /*3b90*/  FSEL R12, R12, -INF , !P2 ;  /* 0xff8000000c0c7808 */ /* 0x000fe40005000000 */
[----:B------:R-:W-:Y:S02]  /*3ba0*/  LOP3.LUT P2, RZ, R18, 0x200000, RZ, 0xc0, !PT ;  /* 0x0020000012ff7812 */ /* 0x000fe4000784c0ff */
[----:B------:R-:W-:Y:S02]  /*3bb0*/  FMNMX.FTZ R6, R69, R6, !PT ;  /* 0x0000000645067209 */ /* 0x000fe40007810000 */
[----:B------:R-:W-:Y:S02]  /*3bc0*/  ISETP.GT.AND P2, PT, R72, 0x21, !P2 ;  /* 0x000000214800780c */ /* 0x000fe40005744270 */
[----:B------:R-:W-:-:S02]  /*3bd0*/  FMNMX.FTZ R5, R57, R6, !PT ;  /* 0x0000000639057209 */ /* 0x000fc40007810000 */
[----:B------:R-:W-:Y:S02]  /*3be0*/  ISETP.LT.OR P2, PT, R70, 0x22, P2 ;  /* 0x000000224600780c */ /* 0x000fe40001741670 */
[----:B------:R-:W-:Y:S02]  /*3bf0*/  FMNMX.FTZ R6, R52, R5, !PT ;  /* 0x0000000534067209 */ /* 0x000fe40007810000 */
[----:B------:R-:W-:Y:S02]  /*3c00*/  FSEL R11, R11, -INF , !P2 ;  /* 0xff8000000b0b7808 */ /* 0x000fe40005000000 */
[----:B------:R-:W-:Y:S02]  /*3c10*/  LOP3.LUT P2, RZ, R18, 0x100000, RZ, 0xc0, !PT ;  /* 0x0010000012ff7812 */ /* 0x000fe4000784c0ff */
[----:B------:R-:W-:Y:S02]  /*3c20*/  FMNMX.FTZ R5, R53, R6, !PT ;  /* 0x0000000635057209 */ /* 0x000fe40007810000 */
        /* <DEDUP_REMOVED lines=17> */
[----:B------:R-:W-:Y:S02]  /*3d40*/  FMNMX.FTZ R6, R40, R5, !PT ;  /* 0x0000000528067209 */ /* 0x000fe40007810000 */
        /* <DEDUP_REMOVED lines=13> */
[----:B------:R-:W-:Y:S01]  /*3e20*/  ISETP.LT.OR P5, PT, R70, 0x79, P5 ;  /* 0x000000794600780c */ /* 0x000fe20002fa1670 */
[----:B------:R-:W0:Y:S01]  /*3e30*/  SHFL.BFLY PT, R6, R5, 0x2, 0x1f ;  /* 0x0c401f0005067f89 */ /* 0x000e2200000e0000 */
[----:B------:R-:W-:Y:S02]  /*3e40*/  FSEL R29, R29, -INF , !P2 ;  /* 0xff8000001d1d7808 */ /* 0x000fe40005000000 */
[----:B------:R-:W-:Y:S02]  /*3e50*/  ISETP.GT.AND P2, PT, R72, 0x39, !P6 ;  /* 0x000000394800780c */ /* 0x000fe40007744270 */
[----:B------:R-:W-:Y:S02]  /*3e60*/  LOP3.LUT P6, RZ, R18, 0x10, RZ, 0xc0, !PT ;  /* 0x0000001012ff7812 */ /* 0x000fe400078cc0ff */
[----:B------:R-:W-:Y:S02]  /*3e70*/  ISETP.LT.OR P2, PT, R70, 0x3a, P2 ;  /* 0x0000003a4600780c */ /* 0x000fe40001741670 */
[----:B------:R-:W-:-:S02]  /*3e80*/  FSEL R21, R21, -INF , !P4 ;  /* 0xff80000015157808 */ /* 0x000fc40006000000 */
[----:B------:R-:W-:Y:S02]  /*3e90*/  FSEL R28, R28, -INF , !P2 ;  /* 0xff8000001c1c7808 */ /* 0x000fe40005000000 */
[----:B------:R-:W-:Y:S02]  /*3ea0*/  LOP3.LUT P2, RZ, R18, 0x4000, RZ, 0xc0, !PT ;  /* 0x0000400012ff7812 */ /* 0x000fe4000784c0ff */
[----:B------:R-:W-:Y:S02]  /*3eb0*/  FSEL R24, R24, -INF , !P5 ;  /* 0xff80000018187808 */ /* 0x000fe40006800000 */
[----:B------:R-:W-:-:S04]  /*3ec0*/  ISETP.GT.AND P2, PT, R72, 0x40, !P2 ;  /* 0x000000404800780c */ /* 0x000fc80005744270 */
[----:B------:R-:W-:Y:S02]  /*3ed0*/  ISETP.LT.OR P2, PT, R70, 0x41, P2 ;  /* 0x000000414600780c */ /* 0x000fe40001741670 */
[----:B0-----:R-:W-:Y:S02]  /*3ee0*/  FMNMX.FTZ R71, R5, R6, !PT ;  /* 0x0000000605477209 */ /* 0x001fe40007810000 */
[----:B------:R-:W-:Y:S02]  /*3ef0*/  FSEL R31, R31, -INF , !P2 ;  /* 0xff8000001f1f7808 */ /* 0x000fe40005000000 */
[----:B------:R-:W-:Y:S01]  /*3f00*/  LOP3.LUT P2, RZ, R18, 0x2000, RZ, 0xc0, !PT ;  /* 0x0000200012ff7812 */ /* 0x000fe2000784c0ff */
[----:B------:R-:W0:Y:S03]  /*3f10*/  SHFL.BFLY PT, R6, R71, 0x1, 0x1f ;  /* 0x0c201f0047067f89 */ /* 0x000e2600000e0000 */
[----:B------:R-:W-:-:S04]  /*3f20*/  ISETP.GT.AND P2, PT, R72, 0x41, !P2 ;  /* 0x000000414800780c */ /* 0x000fc80005744270 */
[----:B------:R-:W-:-:S04]  /*3f30*/  ISETP.LT.OR P2, PT, R70, 0x42, P2 ;  /* 0x000000424600780c */ /* 0x000fc80001741670 */
[----:B------:R-:W-:Y:S02]  /*3f40*/  FSEL R30, R30, -INF , !P2 ;  /* 0xff8000001e1e7808 */ /* 0x000fe40005000000 */
[----:B------:R-:W-:-:S04]  /*3f50*/  LOP3.LUT P2, RZ, R18, 0x1000, RZ, 0xc0, !PT ;  /* 0x0000100012ff7812 */ /* 0x000fc8000784c0ff */
[----:B------:R-:W-:-:S04]  /*3f60*/  ISETP.GT.AND P2, PT, R72, 0x48, !P2 ;  /* 0x000000484800780c */ /* 0x000fc80005744270 */
[----:B------:R-:W-:Y:S02]  /*3f70*/  ISETP.LT.OR P2, PT, R70, 0x49, P2 ;  /* 0x000000494600780c */ /* 0x000fe40001741670 */
[----:B0-----:R-:W-:Y:S02]  /*3f80*/  FMNMX.FTZ R6, R71, R6, !PT ;  /* 0x0000000647067209 */ /* 0x001fe40007810000 */
[----:B------:R-:W-:Y:S02]  /*3f90*/  FSEL R32, R32, -INF , !P2 ;  /* 0xff80000020207808 */ /* 0x000fe40005000000 */
[----:B------:R-:W-:Y:S01]  /*3fa0*/  LOP3.LUT P2, RZ, R18, 0x800, RZ, 0xc0, !PT ;  /* 0x0000080012ff7812 */ /* 0x000fe2000784c0ff */
[----:B------:R-:W-:-:S03]  /*3fb0*/  FFMA.FTZ R79, R6, R79, -8 ;  /* 0xc1000000064f7423 */ /* 0x000fc6000001004f */
[----:B------:R-:W-:-:S04]  /*3fc0*/  ISETP.GT.AND P2, PT, R72, 0x49, !P2 ;  /* 0x000000494800780c */ /* 0x000fc80005744270 */
[----:B------:R-:W-:-:S04]  /*3fd0*/  ISETP.LT.OR P2, PT, R70, 0x4a, P2 ;  /* 0x0000004a4600780c */ /* 0x000fc80001741670 */
[----:B------:R-:W-:Y:S02]  /*3fe0*/  FSEL R33, R33, -INF , !P2 ;  /* 0xff80000021217808 */ /* 0x000fe40005000000 */
[----:B------:R-:W-:-:S04]  /*3ff0*/  LOP3.LUT P2, RZ, R18, 0x400, RZ, 0xc0, !PT ;  /* 0x0000040012ff7812 */ /* 0x000fc8000784c0ff */
        /* <DEDUP_REMOVED lines=23> */
[----:B------:R-:W-:Y:S02]  /*4170*/  ISETP.GT.AND P2, PT, R72, 0x68, !P6 ;  /* 0x000000684800780c */ /* 0x000fe40007744270 */
[----:B------:R-:W-:Y:S02]  /*4180*/  LOP3.LUT P6, RZ, R18, 0x1, RZ, 0xc0, !PT ;  /* 0x0000000112ff7812 */ /* 0x000fe400078cc0ff */
[----:B------:R-:W-:-:S04]  /*4190*/  ISETP.LT.OR P2, PT, R70, 0x69, P2 ;  /* 0x000000694600780c */ /* 0x000fc80001741670 */
[----:B------:R-:W-:Y:S02]  /*41a0*/  FSEL R51, R51, -INF , !P2 ;  /* 0xff80000033337808 */ /* 0x000fe40005000000 */
[----:B------:R-:W-:-:S04]  /*41b0*/  FSETP.NEU.FTZ.AND P2, PT, R6, -INF , PT ;  /* 0xff8000000600780b */ /* 0x000fc80003f5d000 */
[----:B------:R-:W-:Y:S02]  /*41c0*/  FSEL R79, R79, RZ, P2 ;  /* 0x000000ff4f4f7208 */ /* 0x000fe40001000000 */
[----:B------:R-:W-:Y:S02]  /*41d0*/  ISETP.GT.AND P2, PT, R72, RZ, !P6 ;  /* 0x000000ff4800720c */ /* 0x000fe40007744270 */
[----:B------:R-:W-:Y:S01]  /*41e0*/  LOP3.LUT P6, RZ, R18, 0x8000000, RZ, 0xc0, !PT ;  /* 0x0800000012ff7812 */ /* 0x000fe200078cc0ff */
[----:B------:R-:W-:-:S01]  /*41f0*/  FFMA.FTZ R69, R69, UR10, -R79 ;  /* 0x0000000a45457c23 */ /* 0x000fc2000801084f */
[----:B------:R-:W-:Y:S01]  /*4200*/  ISETP.LT.OR P2, PT, R70, 0x1, P2 ;  /* 0x000000014600780c */ /* 0x000fe20001741670 */
[----:B------:R-:W-:-:S01]  /*4210*/  FFMA.FTZ R71, R89, UR10, -R79 ;  /* 0x0000000a59477c23 */ /* 0x000fc2000801084f */
[----:B------:R-:W-:Y:S01]  /*4220*/  ISETP.GT.AND P6, PT, R72, 0x79, !P6 ;  /* 0x000000794800780c */ /* 0x000fe200077c4270 */
[----:B------:R-:W-:-:S01]  /*4230*/  FFMA.FTZ R73, R91, UR10, -R79 ;  /* 0x0000000a5b497c23 */ /* 0x000fc2000801084f */
[----:B------:R-:W-:Y:S01]  /*4240*/  FSEL R77, R2, -INF , !P2 ;  /* 0xff800000024d7808 */ /* 0x000fe20005000000 */
[----:B------:R-:W-:-:S01]  /*4250*/  FFMA.FTZ R2, R74, UR10, -R79 ;  /* 0x0000000a4a027c23 */ /* 0x000fc2000801084f */
[----:B------:R-:W-:Y:S01]  /*4260*/  LOP3.LUT P2, RZ, R18, 0x4000000, RZ, 0xc0, !PT ;  /* 0x0400000012ff7812 */ /* 0x000fe2000784c0ff */
[----:B------:R-:W-:Y:S01]  /*4270*/  MUFU.EX2 R71, R71 ;  /* 0x0000004700477308 */ /* 0x000fe20000000800 */
[----:B------:R-:W-:Y:S01]  /*4280*/  FMNMX.FTZ R5, R77, R50, !PT ;  /* 0x000000324d057209 */ /* 0x000fe20007810000 */
[--C-:B------:R-:W-:Y:S01]  /*4290*/  FFMA.FTZ R74, R92, UR10, -R79.reuse ;  /* 0x0000000a5c4a7c23 */ /* 0x100fe2000801084f */
[----:B------:R-:W-:Y:S01]  /*42a0*/  ISETP.GT.AND P2, PT, R72, 0x69, !P2 ;  /* 0x000000694800780c */ /* 0x000fe20005744270 */
[--C-:B------:R-:W-:Y:S01]  /*42b0*/  FFMA.FTZ R75, R93, UR10, -R79.reuse ;  /* 0x0000000a5d4b7c23 */ /* 0x100fe2000801084f */
[----:B------:R-:W-:Y:S01]  /*42c0*/  FMNMX.FTZ R5, R48, R5, !PT ;  /* 0x0000000530057209 */ /* 0x000fe20007810000 */
[--C-:B------:R-:W-:Y:S01]  /*42d0*/  FFMA.FTZ R76, R94, UR10, -R79.reuse ;  /* 0x0000000a5e4c7c23 */ /* 0x100fe2000801084f */
[----:B------:R-:W-:Y:S01]  /*42e0*/  ISETP.LT.OR P2, PT, R70, 0x6a, P2 ;  /* 0x0000006a4600780c */ /* 0x000fe20001741670 */
[----:B------:R0:W-:Y:S01]  /*42f0*/  MUFU.EX2 R72, R69 ;  /* 0x0000004500487308 */ /* 0x0001e20000000800 */
[----:B------:R-:W-:Y:S01]  /*4300*/  FMNMX.FTZ R5, R4, R5, !PT ;  /* 0x0000000504057209 */ /* 0x000fe20007810000 */
[--C-:B------:R-:W-:Y:S01]  /*4310*/  FFMA.FTZ R61, R61, UR10, -R79.reuse ;  /* 0x0000000a3d3d7c23 */ /* 0x100fe2000801084f */
[----:B------:R-:W-:Y:S01]  /*4320*/  FSEL R15, R15, -INF , !P2 ;  /* 0xff8000000f0f7808 */ /* 0x000fe20005000000 */
[--C-:B------:R-:W-:Y:S01]  /*4330*/  FFMA.FTZ R62, R62, UR10, -R79.reuse ;  /* 0x0000000a3e3e7c23 */ /* 0x100fe2000801084f */
[----:B------:R-:W-:Y:S01]  /*4340*/  FMNMX.FTZ R78, R8, R5, !PT ;  /* 0x00000005084e7209 */ /* 0x000fe20007810000 */
[--C-:B------:R-:W-:Y:S01]  /*4350*/  FFMA.FTZ R67, R67, UR10, -R79.reuse ;  /* 0x0000000a43437c23 */ /* 0x100fe2000801084f */
[----:B------:R-:W-:Y:S01]  /*4360*/  ISETP.LT.OR P6, PT, R70, 0x7a, P6 ;  /* 0x0000007a4600780c */ /* 0x000fe200037c1670 */
[----:B------:R-:W-:Y:S01]  /*4370*/  MUFU.EX2 R2, R2 ;  /* 0x0000000200027308 */ /* 0x000fe20000000800 */
[----:B------:R-:W-:Y:S01]  /*4380*/  FMNMX.FTZ R5, R7, R78, !PT ;  /* 0x0000004e07057209 */ /* 0x000fe20007810000 */
[--C-:B0-----:R-:W-:Y:S01]  /*4390*/  FFMA.FTZ R69, R44, UR10, -R79.reuse ;  /* 0x0000000a2c457c23 */ /* 0x101fe2000801084f */
[----:B------:R-:W-:Y:S01]  /*43a0*/  FSEL R25, R25, -INF , !P6 ;  /* 0xff80000019197808 */ /* 0x000fe20007000000 */
[--C-:B------:R-:W-:Y:S01]  /*43b0*/  FFMA.FTZ R66, R66, UR10, -R79.reuse ;  /* 0x0000000a42427c23 */ /* 0x100fe2000801084f */
[----:B------:R-:W-:Y:S01]  /*43c0*/  FMNMX.FTZ R78, R10, R5, !PT ;  /* 0x000000050a4e7209 */ /* 0x000fe20007810000 */
[--C-:B------:R-:W-:Y:S01]  /*43d0*/  FFMA.FTZ R59, R59, UR10, -R79.reuse ;  /* 0x0000000a3b3b7c23 */ /* 0x100fe2000801084f */
[----:B------:R-:W-:-:S01]  /*43e0*/  FFMA.FTZ R68, R68, UR10, -R79 ;  /* 0x0000000a44447c23 */ /* 0x000fc2000801084f */
[----:B------:R-:W-:Y:S01]  /*43f0*/  MUFU.EX2 R73, R73 ;  /* 0x0000004900497308 */ /* 0x000fe20000000800 */
[----:B------:R-:W-:Y:S01]  /*4400*/  FMNMX.FTZ R5, R9, R78, !PT ;  /* 0x0000004e09057209 */ /* 0x000fe20007810000 */
[--C-:B------:R-:W-:Y:S01]  /*4410*/  FFMA.FTZ R65, R65, UR10, -R79.reuse ;  /* 0x0000000a41417c23 */ /* 0x100fe2000801084f */
        /* <DEDUP_REMOVED lines=21> */
[----:B------:R-:W-:Y:S01]  /*4570*/  FFMA.FTZ R3, R3, UR10, -R79 ;  /* 0x0000000a03037c23 */ /* 0x000fe2000801084f */
[----:B------:R-:W-:Y:S01]  /*4580*/  FMNMX.FTZ R78, R26, R5, !PT ;  /* 0x000000051a4e7209 */ /* 0x000fe20007810000 */
[----:B------:R-:W0:Y:S03]  /*4590*/  MUFU.EX2 R74, R74 ;  /* 0x0000004a004a7308 */ /* 0x000e260000000800 */
[----:B------:R-:W-:-:S04]  /*45a0*/  FMNMX.FTZ R5, R29, R78, !PT ;  /* 0x0000004e1d057209 */ /* 0x000fc80007810000 */
[----:B------:R-:W-:Y:S01]  /*45b0*/  FMNMX.FTZ R78, R28, R5, !PT ;  /* 0x000000051c4e7209 */ /* 0x000fe20007810000 */
[----:B------:R-:W-:Y:S03]  /*45c0*/  MUFU.EX2 R75, R75 ;  /* 0x0000004b004b7308 */ /* 0x000fe60000000800 */
[----:B------:R-:W-:-:S04]  /*45d0*/  FMNMX.FTZ R5, R31, R78, !PT ;  /* 0x0000004e1f057209 */ /* 0x000fc80007810000 */
[----:B------:R-:W-:Y:S01]  /*45e0*/  FMNMX.FTZ R5, R30, R5, !PT ;  /* 0x000000051e057209 */ /* 0x000fe20007810000 */
[----:B------:R-:W-:Y:S01]  /*45f0*/  MUFU.EX2 R76, R76 ;  /* 0x0000004c004c7308 */ /* 0x000fe20000000800 */
[----:B0-----:R-:W-:Y:S02]  /*4600*/  F2FP.SATFINITE.E4M3.F32.PACK_AB_MERGE_C R148, R74, R73, RZ ;  /* 0x000000494a94723e */ /* 0x001fe400048070ff */
[----:B------:R-:W-:Y:S02]  /*4610*/  FMNMX.FTZ R78, R32, R5, !PT ;  /* 0x00000005204e7209 */ /* 0x000fe40007810000 */
[----:B------:R-:W-:Y:S02]  /*4620*/  F2FP.SATFINITE.E4M3.F32.PACK_AB_MERGE_C R148, R71, R2, R148 ;  /* 0x000000024794723e */ /* 0x000fe40004807094 */
[----:B------:R-:W-:Y:S01]  /*4630*/  FMNMX.FTZ R78, R33, R78, !PT ;  /* 0x0000004e214e7209 */ /* 0x000fe20007810000 */
[----:B------:R-:W-:Y:S03]  /*4640*/  MUFU.EX2 R61, R61 ;  /* 0x0000003d003d7308 */ /* 0x000fe60000000800 */
[----:B------:R-:W-:-:S04]  /*4650*/  FMNMX.FTZ R78, R39, R78, !PT ;  /* 0x0000004e274e7209 */ /* 0x000fc80007810000 */
        /* <DEDUP_REMOVED lines=18> */
[----:B------:R-:W-:Y:S04]  /*4780*/  MUFU.EX2 R65, R65 ;  /* 0x0000004100417308 */ /* 0x000fe80000000800 */
[----:B------:R-:W1:Y:S04]  /*4790*/  SHFL.BFLY PT, R5, R70, 0x2, 0x1f ;  /* 0x0c401f0046057f89 */ /* 0x000e6800000e0000 */
[----:B------:R-:W-:Y:S01]  /*47a0*/  MUFU.EX2 R64, R64 ;  /* 0x0000004000407308 */ /* 0x000fe20000000800 */
[----:B0-----:R-:W-:-:S04]  /*47b0*/  F2FP.SATFINITE.E4M3.F32.PACK_AB_MERGE_C R144, R68, R59, RZ ;  /* 0x0000003b4490723e */ /* 0x001fc800048070ff */
[----:B------:R-:W-:-:S03]  /*47c0*/  F2FP.SATFINITE.E4M3.F32.PACK_AB_MERGE_C R144, R66, R67, R144 ;  /* 0x000000434290723e */ /* 0x000fc60004807090 */
[----:B------:R-:W0:Y:S08]  /*47d0*/  MUFU.EX2 R63, R63 ;  /* 0x0000003f003f7308 */ /* 0x000e300000000800 */
[----:B------:R-:W-:Y:S01]  /*47e0*/  MUFU.EX2 R53, R53 ;  /* 0x0000003500357308 */ /* 0x000fe20000000800 */
[----:B-1----:R-:W-:-:S07]  /*47f0*/  FMNMX.FTZ R44, R70, R5, !PT ;  /* 0x00000005462c7209 */ /* 0x002fce0007810000 */
[----:B------:R-:W-:Y:S01]  /*4800*/  MUFU.EX2 R54, R54 ;  /* 0x0000003600367308 */ /* 0x000fe20000000800 */
[----:B------:R-:W1:Y:S01]  /*4810*/  SHFL.BFLY PT, R5, R44, 0x1, 0x1f ;  /* 0x0c201f002c057f89 */ /* 0x000e6200000e0000 */
[----:B0-----:R-:W-:-:S04]  /*4820*/  F2FP.SATFINITE.E4M3.F32.PACK_AB_MERGE_C R146, R72, R63, RZ ;  /* 0x0000003f4892723e */ /* 0x001fc800048070ff */
[----:B------:R-:W-:Y:S02]  /*4830*/  F2FP.SATFINITE.E4M3.F32.PACK_AB_MERGE_C R146, R64, R65, R146 ;  /* 0x000000414092723e */ /* 0x000fe40004807092 */
[----:B------:R-:W-:Y:S08]  /*4840*/  MUFU.EX2 R57, R57 ;  /* 0x0000003900397308 */ /* 0x000ff00000000800 */
[----:B------:R-:W-:Y:S08]  /*4850*/  MUFU.EX2 R52, R52 ;  /* 0x0000003400347308 */ /* 0x000ff00000000800 */
[----:B------:R-:W-:Y:S01]  /*4860*/  MUFU.EX2 R46, R46 ;  /* 0x0000002e002e7308 */ /* 0x000fe20000000800 */
[----:B-1----:R-:W-:Y:S01]  /*4870*/  FMNMX.FTZ R5, R44, R5, !PT ;  /* 0x000000052c057209 */ /* 0x002fe20007810000 */
[----:B------:R-:W-:-:S03]  /*4880*/  IMAD.U32 R44, RZ, RZ, UR10 ;  /* 0x0000000aff2c7e24 */ /* 0x000fc6000f8e00ff */
[C---:B------:R-:W-:Y:S01]  /*4890*/  FSETP.NEU.FTZ.AND P2, PT, R5.reuse, -INF , PT ;  /* 0xff8000000500780b */ /* 0x040fe20003f5d000 */
[----:B------:R-:W-:-:S02]  /*48a0*/  FFMA.FTZ R44, R5, R44, -8 ;  /* 0xc1000000052c7423 */ /* 0x000fc4000001002c */
        /* <DEDUP_REMOVED lines=16> */
[----:B------:R-:W-:Y:S01]  /*49b0*/  MUFU.EX2 R42, R42 ;  /* 0x0000002a002a7308 */ /* 0x000fe20000000800 */
[----:B------:R-:W-:-:S01]  /*49c0*/  FADD.FTZ R30, R2, R71 ;  /* 0x00000047021e7221 */ /* 0x000fc20000010000 */
[--C-:B------:R-:W-:Y:S01]  /*49d0*/  FFMA.FTZ R7, R7, UR10, -R44.reuse ;  /* 0x0000000a07077c23 */ /* 0x100fe2000801082c */
[----:B------:R-:W-:-:S01]  /*49e0*/  FFMA.FTZ R83, R9, UR10, -R44 ;  /* 0x0000000a09537c23 */ /* 0x000fc2000801082c */
[----:B------:R-:W-:Y:S01]  /*49f0*/  FFMA.FTZ R9, R12, UR10, -R44 ;  /* 0x0000000a0c097c23 */ /* 0x000fe2000801082c */
[----:B------:R-:W-:-:S01]  /*4a00*/  FADD.FTZ R85, R73, R30 ;  /* 0x0000001e49557221 */ /* 0x000fc20000010000 */
[--C-:B------:R-:W-:Y:S01]  /*4a10*/  FFMA.FTZ R12, R27, UR10, -R44.reuse ;  /* 0x0000000a1b0c7c23 */ /* 0x100fe2000801082c */
[----:B------:R-:W-:-:S01]  /*4a20*/  FFMA.FTZ R27, R31, UR10, -R44 ;  /* 0x0000000a1f1b7c23 */ /* 0x000fc2000801082c */
[----:B------:R-:W0:Y:S01]  /*4a30*/  MUFU.EX2 R77, R77 ;  /* 0x0000004d004d7308 */ /* 0x000e220000000800 */
[----:B------:R-:W-:-:S01]  /*4a40*/  FADD.FTZ R30, R74, R85 ;  /* 0x000000554a1e7221 */ /* 0x000fc20000010000 */
[--C-:B------:R-:W-:Y:S01]  /*4a50*/  FFMA.FTZ R31, R32, UR10, -R44.reuse ;  /* 0x0000000a201f7c23 */ /* 0x100fe2000801082c */
[----:B------:R-:W-:-:S01]  /*4a60*/  FFMA.FTZ R32, R33, UR10, -R44 ;  /* 0x0000000a21207c23 */ /* 0x000fc2000801082c */
[----:B------:R-:W-:Y:S01]  /*4a70*/  FFMA.FTZ R43, R43, UR10, -R44 ;  /* 0x0000000a2b2b7c23 */ /* 0x000fe2000801082c */
[----:B------:R-:W-:-:S01]  /*4a80*/  FADD.FTZ R85, R75, R30 ;  /* 0x0000001e4b557221 */ /* 0x000fc20000010000 */
        /* <DEDUP_REMOVED lines=14> */
[----:B------:R-:W-:-:S02]  /*4b70*/  FFMA.FTZ R25, R25, UR10, -R44 ;  /* 0x0000000a19197c23 */ /* 0x000fc4000801082c */
[----:B------:R-:W-:-:S02]  /*4b80*/  FADD.FTZ R73, R67, R70 ;  /* 0x0000004643497221 */ /* 0x000fc40000010000 */
[----:B------:R-:W0:Y:S01]  /*4b90*/  MUFU.EX2 R4, R4 ;  /* 0x0000000400047308 */ /* 0x000e220000000800 */
[----:B-1----:R-:W-:-:S01]  /*4ba0*/  FADD.FTZ R50, R48, R33 ;  /* 0x0000002130327221 */ /* 0x002fc20000010000 */
[----:B------:R-:W-:Y:S01]  /*4bb0*/  FADD.FTZ R62, R66, R73 ;  /* 0x00000049423e7221 */ /* 0x000fe20000010000 */
[----:B------:R-:W-:-:S03]  /*4bc0*/  FFMA.FTZ R33, R41, UR10, -R44 ;  /* 0x0000000a29217c23 */ /* 0x000fc6000801082c */
[----:B------:R-:W-:Y:S02]  /*4bd0*/  FADD.FTZ R41, R59, R62 ;  /* 0x0000003e3b297221 */ /* 0x000fe40000010000 */
[----:B------:R-:W1:Y:S01]  /*4be0*/  MUFU.EX2 R7, R7 ;  /* 0x0000000700077308 */ /* 0x000e620000000800 */
[----:B--2---:R-:W-:-:S01]  /*4bf0*/  FADD.FTZ R39, R79, R50 ;  /* 0x000000324f277221 */ /* 0x004fc20000010000 */
[----:B------:R-:W-:Y:S01]  /*4c00*/  FADD.FTZ R68, R68, R41 ;  /* 0x0000002944447221 */ /* 0x000fe20000010000 */
[----:B------:R-:W-:-:S03]  /*4c10*/  F2FP.SATFINITE.E4M3.F32.PACK_AB_MERGE_C R48, R79, R48, RZ ;  /* 0x000000304f30723e */ /* 0x000fc600048070ff */
[----:B------:R-:W-:Y:S01]  /*4c20*/  FADD.FTZ R41, R65, R68 ;  /* 0x0000004441297221 */ /* 0x000fe20000010000 */
[----:B------:R-:W-:Y:S01]  /*4c30*/  F2FP.SATFINITE.E4M3.F32.PACK_AB_MERGE_C R149, R77, R42, R48 ;  /* 0x0000002a4d95723e */ /* 0x000fe20004807030 */
[----:B------:R-:W2:Y:S01]  /*4c40*/  MUFU.EX2 R8, R8 ;  /* 0x0000000800087308 */ /* 0x000ea20000000800 */
[----:B0-----:R-:W-:-:S01]  /*4c50*/  FADD.FTZ R50, R4, R39 ;  /* 0x0000002704327221 */ /* 0x001fc20000010000 */
[----:B------:R-:W-:-:S04]  /*4c60*/  FADD.FTZ R62, R64, R41 ;  /* 0x00000029403e7221 */ /* 0x000fc80000010000 */
[----:B------:R-:W-:Y:S02]  /*4c70*/  FADD.FTZ R63, R63, R62 ;  /* 0x0000003e3f3f7221 */ /* 0x000fe40000010000 */
[----:B------:R-:W0:Y:S01]  /*4c80*/  MUFU.EX2 R83, R83 ;  /* 0x0000005300537308 */ /* 0x000e220000000800 */
[----:B-1----:R-:W-:-:S01]  /*4c90*/  FADD.FTZ R39, R7, R50 ;  /* 0x0000003207277221 */ /* 0x002fc20000010000 */
[----:B------:R-:W-:-:S04]  /*4ca0*/  FADD.FTZ R72, R72, R63 ;  /* 0x0000003f48487221 */ /* 0x000fc80000010000 */
[----:B------:R-:W-:Y:S02]  /*4cb0*/  FADD.FTZ R41, R57, R72 ;  /* 0x0000004839297221 */ /* 0x000fe40000010000 */
[----:B------:R-:W1:Y:S01]  /*4cc0*/  MUFU.EX2 R9, R9 ;  /* 0x0000000900097308 */ /* 0x000e620000000800 */
[----:B--2---:R-:W-:-:S07]  /*4cd0*/  FADD.FTZ R2, R8, R39 ;  /* 0x0000002708027221 */ /* 0x004fce0000010000 */
[----:B------:R-:W2:Y:S01]  /*4ce0*/  MUFU.EX2 R10, R10 ;  /* 0x0000000a000a7308 */ /* 0x000ea20000000800 */
[----:B0-----:R-:W-:-:S01]  /*4cf0*/  FADD.FTZ R2, R83, R2 ;  /* 0x0000000253027221 */ /* 0x001fc20000010000 */
[----:B------:R-:W-:-:S04]  /*4d00*/  F2FP.SATFINITE.E4M3.F32.PACK_AB_MERGE_C R83, R83, R8, RZ ;  /* 0x000000085353723e */ /* 0x000fc800048070ff */
[----:B------:R-:W-:Y:S02]  /*4d10*/  F2FP.SATFINITE.E4M3.F32.PACK_AB_MERGE_C R151, R7, R4, R83 ;  /* 0x000000040797723e */ /* 0x000fe40004807053 */
[----:B------:R-:W0:Y:S01]  /*4d20*/  MUFU.EX2 R11, R11 ;  /* 0x0000000b000b7308 */ /* 0x000e220000000800 */
[----:B-1----:R-:W-:-:S07]  /*4d30*/  FADD.FTZ R39, R9, R2 ;  /* 0x0000000209277221 */ /* 0x002fce0000010000 */
[----:B------:R-:W1:Y:S01]  /*4d40*/  MUFU.EX2 R14, R14 ;  /* 0x0000000e000e7308 */ /* 0x000e620000000800 */
[----:B--2---:R-:W-:-:S07]  /*4d50*/  FADD.FTZ R50, R10, R39 ;  /* 0x000000270a327221 */ /* 0x004fce0000010000 */
[----:B------:R-:W2:Y:S01]  /*4d60*/  MUFU.EX2 R12, R12 ;  /* 0x0000000c000c7308 */ /* 0x000ea20000000800 */
[----:B0-----:R-:W-:-:S01]  /*4d70*/  FADD.FTZ R39, R11, R50 ;  /* 0x000000320b277221 */ /* 0x001fc20000010000 */
[----:B------:R-:W-:-:S04]  /*4d80*/  F2FP.SATFINITE.E4M3.F32.PACK_AB_MERGE_C R50, R54, R53, RZ ;  /* 0x000000353632723e */ /* 0x000fc800048070ff */
[C---:B------:R-:W-:Y:S01]  /*4d90*/  F2FP.SATFINITE.E4M3.F32.PACK_AB_MERGE_C R140, R52.reuse, R57, R50 ;  /* 0x00000039348c723e */ /* 0x040fe20004807032 */
[----:B------:R-:W-:-:S01]  /*4da0*/  FADD.FTZ R52, R52, R41 ;  /* 0x0000002934347221 */ /* 0x000fc20000010000 */
[----:B------:R-:W0:Y:S01]  /*4db0*/  MUFU.EX2 R13, R13 ;  /* 0x0000000d000d7308 */ /* 0x000e220000000800 */
[----:B-1----:R-:W-:-:S02]  /*4dc0*/  FADD.FTZ R39, R14, R39 ;  /* 0x000000270e277221 */ /* 0x002fc40000010000 */
[----:B------:R-:W-:-:S04]  /*4dd0*/  FADD.FTZ R53, R53, R52 ;  /* 0x0000003435357221 */ /* 0x000fc80000010000 */
[----:B------:R-:W-:Y:S01]  /*4de0*/  FADD.FTZ R54, R54, R53 ;  /* 0x0000003536367221 */ /* 0x000fe20000010000 */
[----:B------:R-:W1:Y:S01]  /*4df0*/  MUFU.EX2 R26, R26 ;  /* 0x0000001a001a7308 */ /* 0x000e620000000800 */
[----:B--2---:R-:W-:-:S01]  /*4e00*/  FADD.FTZ R62, R12, R39 ;  /* 0x000000270c3e7221 */ /* 0x004fc20000010000 */
[----:B------:R-:W-:Y:S01]  /*4e10*/  FFMA.FTZ R39, R20, UR10, -R44 ;  /* 0x0000000a14277c23 */ /* 0x000fe2000801082c */
[----:B------:R-:W-:-:S05]  /*4e20*/  F2FP.SATFINITE.E4M3.F32.PACK_AB_MERGE_C R44, R69, R46, RZ ;  /* 0x0000002e452c723e */ /* 0x000fca00048070ff */
[----:B------:R-:W2:Y:S01]  /*4e30*/  MUFU.EX2 R29, R29 ;  /* 0x0000001d001d7308 */ /* 0x000ea20000000800 */
[----:B0-----:R-:W-:-:S07]  /*4e40*/  FADD.FTZ R41, R13, R62 ;  /* 0x0000003e0d297221 */ /* 0x001fce0000010000 */
[----:B------:R-:W0:Y:S01]  /*4e50*/  MUFU.EX2 R27, R27 ;  /* 0x0000001b001b7308 */ /* 0x000e220000000800 */
[----:B-1----:R-:W-:-:S07]  /*4e60*/  FADD.FTZ R20, R26, R41 ;  /* 0x000000291a147221 */ /* 0x002fce0000010000 */
[----:B------:R-:W-:Y:S01]  /*4e70*/  MUFU.EX2 R55, R55 ;  /* 0x0000003700377308 */ /* 0x000fe20000000800 */
[----:B--2---:R-:W-:-:S01]  /*4e80*/  FADD.FTZ R20, R29, R20 ;  /* 0x000000141d147221 */ /* 0x004fc20000010000 */
[----:B------:R-:W-:-:S04]  /*4e90*/  F2FP.SATFINITE.E4M3.F32.PACK_AB_MERGE_C R26, R29, R26, RZ ;  /* 0x0000001a1d1a723e */ /* 0x000fc800048070ff */
[----:B------:R-:W-:Y:S02]  /*4ea0*/  F2FP.SATFINITE.E4M3.F32.PACK_AB_MERGE_C R147, R13, R12, R26 ;  /* 0x0000000c0d93723e */ /* 0x000fe4000480701a */
[----:B------:R-:W1:Y:S01]  /*4eb0*/  MUFU.EX2 R56, R56 ;  /* 0x0000003800387308 */ /* 0x000e620000000800 */
[----:B0-----:R-:W-:-:S07]  /*4ec0*/  FADD.FTZ R41, R27, R20 ;  /* 0x000000141b297221 */ /* 0x001fce0000010000 */
[----:B------:R-:W0:Y:S08]  /*4ed0*/  MUFU.EX2 R28, R28 ;  /* 0x0000001c001c7308 */ /* 0x000e300000000800 */
[----:B------:R-:W2:Y:S01]  /*4ee0*/  MUFU.EX2 R31, R31 ;  /* 0x0000001f001f7308 */ /* 0x000ea20000000800 */
[----:B-1----:R-:W-:Y:S01]  /*4ef0*/  F2FP.SATFINITE.E4M3.F32.PACK_AB_MERGE_C R142, R56, R55, R44 ;  /* 0x00000037388e723e */ /* 0x002fe2000480702c */
[----:B------:R-:W-:-:S04]  /*4f00*/  FADD.FTZ R55, R55, R54 ;  /* 0x0000003637377221 */ /* 0x000fc80000010000 */
[----:B------:R-:W-:Y:S02]  /*4f10*/  FADD.FTZ R55, R56, R55 ;  /* 0x0000003738377221 */ /* 0x000fe40000010000 */
[----:B------:R-:W1:Y:S01]  /*4f20*/  MUFU.EX2 R32, R32 ;  /* 0x0000002000207308 */ /* 0x000e620000000800 */
[----:B0-----:R-:W-:-:S01]  /*4f30*/  FADD.FTZ R44, R28, R41 ;  /* 0x000000291c2c7221 */ /* 0x001fc20000010000 */
[----:B------:R-:W-:Y:S01]  /*4f40*/  F2FP.SATFINITE.E4M3.F32.PACK_AB_MERGE_C R41, R14, R11, RZ ;  /* 0x0000000b0e29723e */ /* 0x000fe200048070ff */
[----:B------:R-:W-:-:S03]  /*4f50*/  FADD.FTZ R46, R46, R55 ;  /* 0x000000372e2e7221 */ /* 0x000fc60000010000 */
[----:B------:R-:W-:Y:S01]  /*4f60*/  F2FP.SATFINITE.E4M3.F32.PACK_AB_MERGE_C R145, R10, R9, R41 ;  /* 0x000000090a91723e */ /* 0x000fe20004807029 */
[----:B------:R-:W-:-:S01]  /*4f70*/  FADD.FTZ R69, R69, R46 ;  /* 0x0000002e45457221 */ /* 0x000fc20000010000 */
[----:B------:R-:W0:Y:S01]  /*4f80*/  MUFU.EX2 R30, R30 ;  /* 0x0000001e001e7308 */ /* 0x000e220000000800 */
[----:B--2---:R-:W-:-:S07]  /*4f90*/  FADD.FTZ R11, R31, R44 ;  /* 0x0000002c1f0b7221 */ /* 0x004fce0000010000 */
[----:B------:R-:W2:Y:S01]  /*4fa0*/  MUFU.EX2 R33, R33 ;  /* 0x0000002100217308 */ /* 0x000ea20000000800 */
[----:B-1----:R-:W-:-:S01]  /*4fb0*/  FADD.FTZ R11, R32, R11 ;  /* 0x0000000b200b7221 */ /* 0x002fc20000010000 */
[----:B------:R-:W-:-:S04]  /*4fc0*/  F2FP.SATFINITE.E4M3.F32.PACK_AB_MERGE_C R31, R32, R31, RZ ;  /* 0x0000001f201f723e */ /* 0x000fc800048070ff */
[----:B------:R-:W-:Y:S02]  /*4fd0*/  F2FP.SATFINITE.E4M3.F32.PACK_AB_MERGE_C R141, R28, R27, R31 ;  /* 0x0000001b1c8d723e */ /* 0x000fe4000480701f */
[----:B------:R-:W1:Y:S01]  /*4fe0*/  MUFU.EX2 R43, R43 ;  /* 0x0000002b002b7308 */ /* 0x000e620000000800 */
[----:B0-----:R-:W-:-:S07]  /*4ff0*/  FADD.FTZ R14, R30, R11 ;  /* 0x0000000b1e0e7221 */ /* 0x001fce0000010000 */
[----:B------:R-:W-:Y:S01]  /*5000*/  MUFU.EX2 R40, R40 ;  /* 0x0000002800287308 */ /* 0x000fe20000000800 */
[----:B--2---:R-:W-:-:S07]  /*5010*/  FADD.FTZ R14, R33, R14 ;  /* 0x0000000e210e7221 */ /* 0x004fce0000010000 */
[----:B------:R-:W-:Y:S01]  /*5020*/  MUFU.EX2 R37, R37 ;  /* 0x0000002500257308 */ /* 0x000fe20000000800 */
[----:B-1----:R-:W-:-:S07]  /*5030*/  FADD.FTZ R7, R43, R14 ;  /* 0x0000000e2b077221 */ /* 0x002fce0000010000 */
[----:B------:R-:W0:Y:S08]  /*5040*/  MUFU.EX2 R2, R45 ;  /* 0x0000002d00027308 */ /* 0x000e300000000800 */
[----:B------:R-:W-:Y:S08]  /*5050*/  MUFU.EX2 R38, R38 ;  /* 0x0000002600267308 */ /* 0x000ff00000000800 */
[----:B------:R-:W-:Y:S01]  /*5060*/  MUFU.EX2 R81, R81 ;  /* 0x0000005100517308 */ /* 0x000fe20000000800 */
[C---:B0-----:R-:W-:Y:S01]  /*5070*/  F2FP.SATFINITE.E4M3.F32.PACK_AB_MERGE_C R43, R2.reuse, R43, RZ ;  /* 0x0000002b022b723e */ /* 0x041fe200048070ff */
[----:B------:R-:W-:-:S03]  /*5080*/  FADD.FTZ R2, R2, R7 ;  /* 0x0000000702027221 */ /* 0x000fc60000010000 */
[----:B------:R-:W-:-:S03]  /*5090*/  F2FP.SATFINITE.E4M3.F32.PACK_AB_MERGE_C R143, R33, R30, R43 ;  /* 0x0000001e218f723e */ /* 0x000fc6000480702b */
[----:B------:R-:W0:Y:S08]  /*50a0*/  MUFU.EX2 R47, R47 ;  /* 0x0000002f002f7308 */ /* 0x000e300000000800 */
[----:B------:R-:W1:Y:S08]  /*50b0*/  MUFU.EX2 R50, R49 ;  /* 0x0000003100327308 */ /* 0x000e700000000800 */
[----:B------:R-:W2:Y:S01]  /*50c0*/  MUFU.EX2 R51, R51 ;  /* 0x0000003300337308 */ /* 0x000ea20000000800 */
[----:B0-----:R-:W-:-:S07]  /*50d0*/  FADD.FTZ R7, R47, R2 ;  /* 0x000000022f077221 */ /* 0x001fce0000010000 */
[----:B------:R-:W-:Y:S01]  /*50e0*/  MUFU.EX2 R34, R34 ;  /* 0x0000002200227308 */ /* 0x000fe20000000800 */
[----:B-1----:R-:W-:-:S07]  /*50f0*/  FADD.FTZ R2, R50, R7 ;  /* 0x0000000732027221 */ /* 0x002fce0000010000 */
[----:B------:R-:W0:Y:S01]  /*5100*/  MUFU.EX2 R3, R3 ;  /* 0x0000000300037308 */ /* 0x000e220000000800 */
[----:B--2---:R-:W-:-:S07]  /*5110*/  FADD.FTZ R7, R51, R2 ;  /* 0x0000000233077221 */ /* 0x004fce0000010000 */
[----:B------:R1:W2:Y:S08]  /*5120*/  MUFU.EX2 R20, R15 ;  /* 0x0000000f00147308 */ /* 0x0002b00000000800 */
[----:B------:R-:W-:Y:S01]  /*5130*/  MUFU.EX2 R36, R36 ;  /* 0x0000002400247308 */ /* 0x000fe20000000800 */
[----:B-1----:R-:W-:Y:S02]  /*5140*/  F2FP.SATFINITE.E4M3.F32.PACK_AB_MERGE_C R15, R37, R40, RZ ;  /* 0x00000028250f723e */ /* 0x002fe400048070ff */
[----:B0-----:R-:W-:-:S02]  /*5150*/  F2FP.SATFINITE.E4M3.F32.PACK_AB_MERGE_C R4, R3, R34, RZ ;  /* 0x000000220304723e */ /* 0x001fc400048070ff */
[C---:B------:R-:W-:Y:S01]  /*5160*/  F2FP.SATFINITE.E4M3.F32.PACK_AB_MERGE_C R136, R81.reuse, R38, R15 ;  /* 0x000000265188723e */ /* 0x040fe2000480700f */
[----:B------:R-:W-:Y:S02]  /*5170*/  FADD.FTZ R38, R38, R69 ;  /* 0x0000004526267221 */ /* 0x000fe40000010000 */
[----:B------:R-:W0:Y:S01]  /*5180*/  MUFU.EX2 R35, R35 ;  /* 0x0000002300237308 */ /* 0x000e220000000800 */
[C---:B--2---:R-:W-:Y:S01]  /*5190*/  F2FP.SATFINITE.E4M3.F32.PACK_AB_MERGE_C R51, R20.reuse, R51, RZ ;  /* 0x000000331433723e */ /* 0x044fe200048070ff */
[----:B------:R-:W-:Y:S01]  /*51a0*/  FADD.FTZ R81, R81, R38 ;  /* 0x0000002651517221 */ /* 0x000fe20000010000 */
[----:B------:R-:W-:-:S02]  /*51b0*/  FADD.FTZ R20, R20, R7 ;  /* 0x0000000714147221 */ /* 0x000fc40000010000 */
[----:B------:R-:W-:Y:S01]  /*51c0*/  F2FP.SATFINITE.E4M3.F32.PACK_AB_MERGE_C R137, R50, R47, R51 ;  /* 0x0000002f3289723e */ /* 0x000fe20004807033 */
[----:B------:R-:W-:-:S02]  /*51d0*/  FADD.FTZ R40, R40, R81 ;  /* 0x0000005128287221 */ /* 0x000fc40000010000 */
[----:B------:R-:W1:Y:S02]  /*51e0*/  MUFU.EX2 R39, R39 ;  /* 0x0000002700277308 */ /* 0x000e640000000800 */
[----:B------:R-:W-:-:S06]  /*51f0*/  FADD.FTZ R37, R37, R40 ;  /* 0x0000002825257221 */ /* 0x000fcc0000010000 */
[----:B------:R-:W2:Y:S01]  /*5200*/  MUFU.EX2 R8, R21 ;  /* 0x0000001500087308 */ /* 0x000ea20000000800 */
[----:B0-----:R-:W-:Y:S01]  /*5210*/  F2FP.SATFINITE.E4M3.F32.PACK_AB_MERGE_C R138, R35, R36, R4 ;  /* 0x00000024238a723e */ /* 0x001fe20004807004 */
[----:B------:R-:W-:-:S04]  /*5220*/  FADD.FTZ R36, R36, R37 ;  /* 0x0000002524247221 */ /* 0x000fc80000010000 */
[----:B------:R-:W-:Y:S02]  /*5230*/  FADD.FTZ R35, R35, R36 ;  /* 0x0000002423237221 */ /* 0x000fe40000010000 */
[----:B------:R-:W-:Y:S01]  /*5240*/  MUFU.EX2 R24, R24 ;  /* 0x0000001800187308 */ /* 0x000fe20000000800 */
[----:B-1----:R-:W-:-:S01]  /*5250*/  FADD.FTZ R7, R39, R20 ;  /* 0x0000001427077221 */ /* 0x002fc20000010000 */
[----:B------:R-:W-:-:S04]  /*5260*/  FADD.FTZ R4, R34, R35 ;  /* 0x0000002322047221 */ /* 0x000fc80000010000 */
[----:B------:R-:W-:Y:S02]  /*5270*/  FADD.FTZ R4, R3, R4 ;  /* 0x0000000403047221 */ /* 0x000fe40000010000 */
[----:B------:R-:W0:Y:S01]  /*5280*/  MUFU.EX2 R25, R25 ;  /* 0x0000001900197308 */ /* 0x000e220000000800 */
[----:B--2---:R-:W-:-:S01]  /*5290*/  FADD.FTZ R7, R8, R7 ;  /* 0x0000000708077221 */ /* 0x004fc20000010000 */
[----:B0-----:R-:W-:-:S03]  /*52a0*/  F2FP.SATFINITE.E4M3.F32.PACK_AB_MERGE_C R2, R25, R24, RZ ;  /* 0x000000181902723e */ /* 0x001fc600048070ff */
[----:B------:R-:W-:Y:S01]  /*52b0*/  FADD.FTZ R24, R24, R7 ;  /* 0x0000000718187221 */ /* 0x000fe20000010000 */
[----:B------:R-:W-:-:S03]  /*52c0*/  F2FP.SATFINITE.E4M3.F32.PACK_AB_MERGE_C R139, R8, R39, R2 ;  /* 0x00000027088b723e */ /* 0x000fc60004807002 */
[----:B------:R-:W-:Y:S01]  /*52d0*/  FADD.FTZ R3, R25, R24 ;  /* 0x0000001819037221 */ /* 0x000fe20000010000 */
[----:B------:R-:W-:Y:S01]  /*52e0*/  VIADD R2, R88, 0xfffffffe ;  /* 0xfffffffe58027836 */ /* 0x000fe20000000000 */
[----:B------:R-:W-:Y:S06]  /*52f0*/  @P2 BRA `(.L_x_689) ;  /* 0x0000000000442947 */ /* 0x000fec0003800000 */
        /* <DEDUP_REMOVED lines=10> */
.L_x_690:
[----:B------:R-:W-:-:S11]  /*53a0*/  UISETP.NE.AND UP2, UPT, UR7, 0x1, UPT ;  /* 0x000000010700788c */ /* 0x000fd6000bf45270 */
[----:B------:R-:W-:Y:S02]  /*53b0*/  @UP2 ULDC.64 UR18, c[0x0][0x9e8] ;  /* 0x00027a0000122ab9 */ /* 0x000fe40000000a00 */
[----:B------:R-:W-:-:S04]  /*53c0*/  UIMAD.WIDE.U32 UR14, UR11, UR18, URZ ;  /* 0x000000120b0e72a5 */ /* 0x000fc8000f8e003f */
[----:B------:R-:W-:-:S12]  /*53d0*/  @UP2 USHF.R.U32.HI UR11, URZ, UR19, UR15 ;  /* 0x000000133f0b2299 */ /* 0x000fd8000801160f */
.L_x_691:
[----:B------:R-:W-:-:S04]  /*53e0*/  UIMAD UR7, UR11, UR7, UR7 ;  /* 0x000000070b0772a4 */ /* 0x000fc8000f8e0207 */
[----:B------:R-:W-:-:S04]  /*53f0*/  UISETP.LT.AND UP2, UPT, UR6, UR7, UPT ;  /* 0x000000070600728c */ /* 0x000fc8000bf41270 */
[----:B------:R-:W-:-:S12]  /*5400*/  USEL UR6, UR6, UR7, UP2 ;  /* 0x0000000706067287 */ /* 0x000fd80009000000 */
.L_x_689:
[----:B------:R-:W-:Y:S01]  /*5410*/  USHF.R.S32.HI UR7, URZ, 0x1f, UR6 ;  /* 0x0000001f3f077899 */ /* 0x000fe20008011406 */
[----:B------:R-:W-:Y:S02]  /*5420*/  CS2R R134, SRZ ;  /* 0x0000000000867805 */ /* 0x000fe4000001ff00 */
[----:B------:R-:W-:Y:S02]  /*5430*/  CS2R R132, SRZ ;  /* 0x0000000000847805 */ /* 0x000fe4000001ff00 */
[----:B------:R-:W-:Y:S01]  /*5440*/  CS2R R130, SRZ ;  /* 0x0000000000827805 */ /* 0x000fe2000001ff00 */
[----:B------:R-:W-:Y:S01]  /*5450*/  ULEA.HI UR7, UR7, UR6, URZ, 0x7 ;  /* 0x0000000607077291 */ /* 0x000fe2000f8f383f */
[----:B------:R-:W-:Y:S02]  /*5460*/  CS2R R128, SRZ ;  /* 0x0000000000807805 */ /* 0x000fe4000001ff00 */
[----:B------:R-:W-:Y:S02]  /*5470*/  CS2R R126, SRZ ;  /* 0x00000000007e7805 */ /* 0x000fe4000001ff00 */
[----:B------:R-:W-:Y:S01]  /*5480*/  CS2R R124, SRZ ;  /* 0x00000000007c7805 */ /* 0x000fe2000001ff00 */
[----:B------:R-:W-:Y:S01]  /*5490*/  USHF.R.S32.HI UR7, URZ, 0x7, UR7 ;  /* 0x000000073f077899 */ /* 0x000fe20008011407 */
[----:B------:R-:W-:-:S02]  /*54a0*/  CS2R R122, SRZ ;  /* 0x00000000007a7805 */ /* 0x000fc4000001ff00 */
[----:B------:R-:W-:Y:S02]  /*54b0*/  CS2R R120, SRZ ;  /* 0x0000000000787805 */ /* 0x000fe4000001ff00 */
[----:B------:R-:W-:Y:S01]  /*54c0*/  CS2R R118, SRZ ;  /* 0x0000000000767805 */ /* 0x000fe2000001ff00 */
[----:B------:R-:W-:Y:S01]  /*54d0*/  UISETP.LT.AND UP2, UPT, UR43, UR7, UPT ;  /* 0x000000072b00728c */ /* 0x000fe2000bf41270 */
[----:B------:R-:W-:Y:S02]  /*54e0*/  CS2R R116, SRZ ;  /* 0x0000000000747805 */ /* 0x000fe4000001ff00 */
[----:B------:R-:W-:Y:S02]  /*54f0*/  CS2R R114, SRZ ;  /* 0x0000000000727805 */ /* 0x000fe4000001ff00 */
[----:B------:R-:W-:Y:S01]  /*5500*/  CS2R R112, SRZ ;  /* 0x0000000000707805 */ /* 0x000fe2000001ff00 */
[----:B------:R-:W-:Y:S01]  /*5510*/  USEL UR18, UR43, UR7, !UP2 ;  /* 0x000000072b127287 */ /* 0x000fe2000d000000 */
[----:B------:R-:W-:-:S02]  /*5520*/  CS2R R110, SRZ ;  /* 0x00000000006e7805 */ /* 0x000fc4000001ff00 */
[----:B------:R-:W-:Y:S02]  /*5530*/  CS2R R108, SRZ ;  /* 0x00000000006c7805 */ /* 0x000fe4000001ff00 */
[----:B------:R-:W-:Y:S02]  /*5540*/  CS2R R106, SRZ ;  /* 0x00000000006a7805 */ /* 0x000fe4000001ff00 */
[----:B------:R-:W-:Y:S02]  /*5550*/  CS2R R104, SRZ ;  /* 0x0000000000687805 */ /* 0x000fe4000001ff00 */
[----:B------:R-:W-:Y:S02]  /*5560*/  CS2R R102, SRZ ;  /* 0x0000000000667805 */ /* 0x000fe4000001ff00 */
[----:B------:R-:W-:Y:S02]  /*5570*/  ISETP.GE.AND P2, PT, R2, UR18, PT ;  /* 0x0000001202007c0c */ /* 0x000fe4000bf46270 */
[----:B------:R-:W-:-:S02]  /*5580*/  CS2R R100, SRZ ;  /* 0x0000000000647805 */ /* 0x000fc4000001ff00 */
[----:B------:R-:W-:Y:S02]  /*5590*/  CS2R R98, SRZ ;  /* 0x0000000000627805 */ /* 0x000fe4000001ff00 */
[----:B------:R-:W-:Y:S02]  /*55a0*/  CS2R R96, SRZ ;  /* 0x0000000000607805 */ /* 0x000fe4000001ff00 */
[----:B------:R-:W-:Y:S02]  /*55b0*/  CS2R R94, SRZ ;  /* 0x00000000005e7805 */ /* 0x000fe4000001ff00 */
[----:B------:R-:W-:Y:S02]  /*55c0*/  CS2R R92, SRZ ;  /* 0x00000000005c7805 */ /* 0x000fe4000001ff00 */
[----:B------:R-:W-:Y:S02]  /*55d0*/  CS2R R90, SRZ ;  /* 0x00000000005a7805 */ /* 0x000fe4000001ff00 */
[----:B------:R-:W-:Y:S01]  /*55e0*/  CS2R R88, SRZ ;  /* 0x0000000000587805 */ /* 0x000fe2000001ff00 */
[----:B------:R-:W-:Y:S06]  /*55f0*/  @!P2 BRA `(.L_x_692) ;  /* 0x000000340038a947 */ /* 0x000fec0003800000 */
[----:B------:R-:W-:Y:S01]  /*5600*/  IMAD.MOV.U32 R135, RZ, RZ, RZ ;  /* 0x000000ffff877224 */ /* 0x000fe200078e00ff */
[----:B------:R-:W-:Y:S01]  /*5610*/  ULDC UR22, c[0x0][0x9e4] ;  /* 0x0002790000167ab9 */ /* 0x000fe20000000800 */
[----:B------:R-:W-:Y:S01]  /*5620*/  ULDC UR19, c[0x0][0x988] ;  /* 0x0002620000137ab9 */ /* 0x000fe20000000800 */
[----:B------:R-:W-:-:S05]  /*5630*/  ULDC UR23, c[0x0][0x9e0] ;  /* 0x0002780000177ab9 */ /* 0x000fca0000000800 */
.L_x_710:
[----:B------:R-:W-:-:S04]  /*5640*/  UIADD3 UR20, UR37, 0x1, URZ ;  /* 0x0000000125147890 */ /* 0x000fc8000fffe03f */
[----:B------:R-:W-:-:S04]  /*5650*/  UISETP.NE.AND UP2, UPT, UR20, 0x2, UPT ;  /* 0x000000021400788c */ /* 0x000fc8000bf45270 */
[----:B------:R-:W-:Y:S02]  /*5660*/  USEL UR21, URZ, 0x1, UP2 ;  /* 0x000000013f157887 */ /* 0x000fe40009000000 */
[----:B------:R-:W-:Y:S02]  /*5670*/  USEL UR20, UR20, URZ, UP2 ;  /* 0x0000003f14147287 */ /* 0x000fe40009000000 */
[----:B------:R-:W-:Y:S01]  /*5680*/  ULOP3.LUT UR21, UR36, UR21, URZ, 0x3c, !UPT ;  /* 0x0000001524157292 */ /* 0x000fe2000f8e3c3f */
[----:B------:R-:W-:Y:S11]  /*5690*/  @!P0 BRA `(.L_x_693) ;  /* 0x0000000000048947 */ /* 0x000ff60003800000 */
[----:B------:R-:W-:Y:S01]  /*56a0*/  BPT.TRAP 0x1 ;  /* 0x000000040000795c */ /* 0x000fe20000300000 */
.L_x_693:
[----:B------:R-:W-:Y:S01]  /*56b0*/  ULEA UR6, UR20, UR45, 0x3 ;  /* 0x0000002d14067291 */ /* 0x000fe2000f8e183f */
[----:B------:R-:W-:-:S05]  /*56c0*/  IMAD.U32 R7, RZ, RZ, UR21 ;  /* 0x00000015ff077e24 */ /* 0x000fca000f8e00ff */
[----:B------:R-:W-:-:S04]  /*56d0*/  SHF.L.U32 R7, R7, 0x1f, RZ ;  /* 0x0000001f07077819 */ /* 0x000fc800000006ff */
[----:B------:R0:W1:Y:S01]  /*56e0*/  SYNCS.PHASECHK.TRANS64.TRYWAIT P2, [UR6+0x19c30], R7 ;  /* 0x019c3007ff0075a7 */ /* 0x0000620008040146 */
[----:B------:R-:W-:Y:S05]  /*56f0*/  @!P0 BRA `(.L_x_694) ;  /* 0x0000000000048947 */ /* 0x000fea0003800000 */
[----:B------:R-:W-:Y:S01]  /*5700*/  BPT.TRAP 0x1 ;  /* 0x000000040000795c */ /* 0x000fe20000300000 */
.L_x_694:
[----:B-1----:R-:W-:Y:S05]  /*5710*/  @P2 BRA `(.L_x_695) ;  /* 0x0000000000082947 */ /* 0x002fea0003800000 */
[----:B------:R-:W1:Y:S02]  /*5720*/  SYNCS.PHASECHK.TRANS64.TRYWAIT P2, [UR6+0x19c30], R7 ;  /* 0x019c3007ff0075a7 */ /* 0x000e640008040146 */
[----:B-1----:R-:W-:Y:S05]  /*5730*/  @!P2 BRA `(.L_x_696) ;  /* 0x000000f40098a947 */ /* 0x002fea0003800000 */
.L_x_695:
        /* <DEDUP_REMOVED lines=17> */
.L_x_697:
[----:B------:R-:W-:Y:S01]  /*5850*/  ULEA UR11, UR37, UR45, 0x3 ;  /* 0x0000002d250b7291 */ /* 0x000fe2000f8e183f */
[----:B01----:R-:W-:-:S05]  /*5860*/  IMAD.U32 R7, RZ, RZ, UR36 ;  /* 0x00000024ff077e24 */ /* 0x003fca000f8e00ff */
[----:B------:R-:W-:-:S04]  /*5870*/  SHF.L.U32 R7, R7, 0x1f, RZ ;  /* 0x0000001f07077819 */ /* 0x000fc800000006ff */
[----:B------:R0:W1:Y:S01]  /*5880*/  SYNCS.PHASECHK.TRANS64.TRYWAIT P2, [UR11+0x19c50], R7 ;  /* 0x019c5007ff0075a7 */ /* 0x000062000804014b */
[----:B------:R-:W-:Y:S05]  /*5890*/  @!P0 BRA `(.L_x_698) ;  /* 0x0000000000048947 */ /* 0x000fea0003800000 */
[----:B------:R-:W-:Y:S01]  /*58a0*/  BPT.TRAP 0x1 ;  /* 0x000000040000795c */ /* 0x000fe20000300000 */
.L_x_698:
[----:B-1----:R-:W-:Y:S05]  /*58b0*/  @P2 BRA `(.L_x_699) ;  /* 0x0000000000082947 */ /* 0x002fea0003800000 */
[----:B------:R-:W1:Y:S02]  /*58c0*/  SYNCS.PHASECHK.TRANS64.TRYWAIT P2, [UR11+0x19c50], R7 ;  /* 0x019c5007ff0075a7 */ /* 0x000e64000804014b */
[----:B-1----:R-:W-:Y:S05]  /*58d0*/  @!P2 BRA `(.L_x_700) ;  /* 0x000000f40048a947 */ /* 0x002fea0003800000 */
.L_x_699:
[----:B------:R-:W-:Y:S01]  /*58e0*/  UIADD3 UR6, UR45, 0x3000, URZ ;  /* 0x000030002d067890 */ /* 0x000fe2000fffe03f */
[----:B------:R-:W-:Y:S01]  /*58f0*/  WARPGROUP.ARRIVE ;  /* 0x00000000000079c5 */ /* 0x000fe20000000000 */
[----:B------:R-:W-:Y:S01]  /*5900*/  UMOV UR7, 0x40000040 ;  /* 0x4000004000077882 */ /* 0x000fe20000000000 */
[----:B------:R-:W-:Y:S01]  /*5910*/  PLOP3.LUT P2, PT, PT, PT, UP0, 0x80, 0x0 ;  /* 0x000000000000781c */ /* 0x000fe20003f4f008 */
[----:B------:R-:W-:Y:S01]  /*5920*/  USHF.R.U32.HI UR6, URZ, 0x4, UR6 ;  /* 0x000000043f067899 */ /* 0x000fe20008011606 */
[----:B------:R-:W-:Y:S01]  /*5930*/  PLOP3.LUT P3, PT, PT, PT, UP0, 0x80, 0x0 ;  /* 0x000000000000781c */ /* 0x000fe20003f6f008 */
[C---:B------:R-:W-:Y:S01]  /*5940*/  FMUL.FTZ R12, R0.reuse, R29 ;  /* 0x0000001d000c7220 */ /* 0x040fe20000410000 */
[C---:B------:R-:W-:Y:S01]  /*5950*/  FMUL.FTZ R29, R0.reuse, R40 ;  /* 0x00000028001d7220 */ /* 0x040fe20000410000 */
[----:B------:R-:W-:Y:S01]  /*5960*/  ULOP3.LUT UR6, UR6, 0x3fff, URZ, 0xc0, !UPT ;  /* 0x00003fff06067892 */ /* 0x000fe2000f8ec03f */
[C---:B------:R-:W-:Y:S01]  /*5970*/  FMUL.FTZ R40, R0.reuse, R49 ;  /* 0x0000003100287220 */ /* 0x040fe20000410000 */
[C---:B------:R-:W-:Y:S01]  /*5980*/  FMUL.FTZ R49, R0.reuse, R58 ;  /* 0x0000003a00317220 */ /* 0x040fe20000410000 */
[C---:B-1----:R-:W-:Y:S01]  /*5990*/  FMUL.FTZ R8, R0.reuse, R25 ;  /* 0x0000001900087220 */ /* 0x042fe20000410000 */
[----:B------:R-:W-:Y:S01]  /*59a0*/  ULOP3.LUT UR6, UR6, 0x10000, URZ, 0xfc, !UPT ;  /* 0x0001000006067892 */ /* 0x000fe2000f8efc3f */
[C---:B------:R-:W-:Y:S01]  /*59b0*/  FMUL.FTZ R14, R0.reuse, R31 ;  /* 0x0000001f000e7220 */ /* 0x040fe20000410000 */
[----:B------:R-:W1:Y:S01]  /*59c0*/  LDC R58, c[0x0][0x2f0] ;  /* 0x0000bc00ff3a7b82 */ /* 0x000e620000000800 */
[C---:B------:R-:W-:Y:S01]  /*59d0*/  FMUL.FTZ R25, R0.reuse, R36 ;  /* 0x0000002400197220 */ /* 0x040fe20000410000 */
[----:B------:R-:W-:Y:S01]  /*59e0*/  UIMAD UR10, UR37, 0x300, UR6 ;  /* 0x00000300250a78a4 */ /* 0x000fe2000f8e0206 */
[C---:B------:R-:W-:Y:S01]  /*59f0*/  FMUL.FTZ R31, R0.reuse, R42 ;  /* 0x0000002a001f7220 */ /* 0x040fe20000410000 */
[C---:B------:R-:W-:Y:S01]  /*5a00*/  FMUL.FTZ R42, R0.reuse, R51 ;  /* 0x00000033002a7220 */ /* 0x040fe20000410000 */
[C---:B------:R-:W-:Y:S01]  /*5a10*/  FMUL.FTZ R11, R0.reuse, R28 ;  /* 0x0000001c000b7220 */ /* 0x040fe20000410000 */
[C---:B------:R-:W-:Y:S01]  /*5a20*/  FMUL.FTZ R51, R0.reuse, R60 ;  /* 0x0000003c00337220 */ /* 0x040fe20000410000 */
[C---:B------:R-:W-:Y:S01]  /*5a30*/  FMUL.FTZ R28, R0.reuse, R39 ;  /* 0x00000027001c7220 */ /* 0x040fe20000410000 */
[----:B------:R-:W2:Y:S01]  /*5a40*/  LDC R60, c[0x0][0x288] ;  /* 0x0000a200ff3c7b82 */ /* 0x000ea20000000800 */
[----:B------:R-:W-:Y:S01]  /*5a50*/  UMOV UR6, UR10 ;  /* 0x0000000a00067c82 */ /* 0x000fe20008000000 */
[C---:B------:R-:W-:Y:S01]  /*5a60*/  FMUL.FTZ R39, R0.reuse, R48 ;  /* 0x0000003000277220 */ /* 0x040fe20000410000 */
[----:B------:R-:W-:Y:S01]  /*5a70*/  QGMMA.64x96x32.F32.E4M3.E4M3 R88, R148, gdesc[UR4], R88, gsb0 ;  /* 0x0160000494587df3 */ /* 0x000fe20008000858 */
[----:B------:R-:W-:Y:S01]  /*5a80*/  UIADD3 UR6, UR10, 0x2, URZ ;  /* 0x000000020a067890 */ /* 0x000fe2000fffe03f */
[C---:B------:R-:W-:Y:S01]  /*5a90*/  FMUL.FTZ R48, R0.reuse, R57 ;  /* 0x0000003900307220 */ /* 0x040fe20000410000 */
[----:B------:R-:W-:Y:S01]  /*5aa0*/  UMOV UR7, 0x40000040 ;  /* 0x4000004000077882 */ /* 0x000fe20000000000 */
[C---:B------:R-:W-:Y:S01]  /*5ab0*/  FMUL.FTZ R9, R0.reuse, R26 ;  /* 0x0000001a00097220 */ /* 0x040fe20000410000 */
[C---:B------:R-:W-:Y:S01]  /*5ac0*/  FMUL.FTZ R57, R0.reuse, R64 ;  /* 0x0000004000397220 */ /* 0x040fe20000410000 */
[C---:B------:R-:W-:Y:S01]  /*5ad0*/  FMUL.FTZ R26, R0.reuse, R37 ;  /* 0x00000025001a7220 */ /* 0x040fe20000410000 */
[C---:B------:R-:W-:Y:S01]  /*5ae0*/  FMUL.FTZ R64, R0.reuse, R69 ;  /* 0x0000004500407220 */ /* 0x040fe20000410000 */
[----:B------:R-:W-:Y:S01]  /*5af0*/  FMUL.FTZ R69, R0, R76 ;  /* 0x0000004c00457220 */ /* 0x000fe20000410000 */
[----:B------:R-:W-:-:S02]  /*5b00*/  IMAD.U32 R37, RZ, RZ, UR20 ;  /* 0x00000014ff257e24 */ /* 0x000fc4000f8e00ff */
[----:B0-----:R-:W-:Y:S01]  /*5b10*/  FMUL.FTZ R7, R0, R24 ;  /* 0x0000001800077220 */ /* 0x001fe20000410000 */
[----:B------:R-:W-:Y:S02]  /*5b20*/  IMAD.SHL.U32 R76, R2, 0x80, RZ ;  /* 0x00000080024c7824 */ /* 0x000fe400078e00ff */
        /* <DEDUP_REMOVED lines=44> */
[----:B------:R-:W0:Y:S08]  /*5df0*/  MUFU.TANH R7, R7 ;  /* 0x0000000700077308 */ /* 0x000e300000002400 */
[----:B------:R-:W3:Y:S08]  /*5e00*/  MUFU.TANH R8, R8 ;  /* 0x0000000800087308 */ /* 0x000ef00000002400 */
[----:B------:R-:W4:Y:S08]  /*5e10*/  MUFU.TANH R9, R9 ;  /* 0x0000000900097308 */ /* 0x000f300000002400 */
[----:B------:R-:W0:Y:S08]  /*5e20*/  MUFU.TANH R10, R10 ;  /* 0x0000000a000a7308 */ /* 0x000e300000002400 */
[----:B------:R-:W0:Y:S08]  /*5e30*/  MUFU.TANH R11, R11 ;  /* 0x0000000b000b7308 */ /* 0x000e300000002400 */
[----:B------:R-:W0:Y:S08]  /*5e40*/  MUFU.TANH R12, R12 ;  /* 0x0000000c000c7308 */ /* 0x000e300000002400 */
[----:B------:R-:W0:Y:S01]  /*5e50*/  MUFU.TANH R13, R13 ;  /* 0x0000000d000d7308 */ /* 0x000e220000002400 */
[----:B------:R-:W-:-:S02]  /*5e60*/  WARPGROUP.DEPBAR.LE gsb0, 0x0 ;  /* 0x00008000000079c5 */ /* 0x000fc40000010000 */
[----:B------:R-:W-:-:S05]  /*5e70*/  WARPGROUP.ARRIVE ;  /* 0x00000000000079c5 */ /* 0x000fca0000000000 */
[----:B------:R-:W0:Y:S01]  /*5e80*/  MUFU.TANH R14, R14 ;  /* 0x0000000e000e7308 */ /* 0x000e220000002400 */
[----:B------:R-:W-:Y:S01]  /*5e90*/  QGMMA.64x96x32.F32.E4M3.E4M3 R88, R144, gdesc[UR4], R88, gsb0 ;  /* 0x0160000490587df3 */ /* 0x000fe20008000858 */
[----:B------:R-:W-:Y:S01]  /*5ea0*/  UIADD3 UR6, UR10, 0x4, URZ ;  /* 0x000000040a067890 */ /* 0x000fe2000fffe03f */
[----:B------:R-:W-:-:S05]  /*5eb0*/  UMOV UR7, 0x40000040 ;  /* 0x4000004000077882 */ /* 0x000fca0000000000 */
        /* <DEDUP_REMOVED lines=37> */
[----:B------:R-:W-:-:S06]  /*6110*/  @UP0 ULDC UR6, c[0x0][0x44c] ;  /* 0x0001130000060ab9 */ /* 0x000fcc0000000800 */
        /* <DEDUP_REMOVED lines=15> */
[----:B------:R-:W-:-:S05]  /*6210*/  VIADD R136, R17, UR38 ;  /* 0x0000002611887c36 */ /* 0x000fca0008000000 */
[----:B------:R-:W0:Y:S01]  /*6220*/  MUFU.TANH R66, R66 ;  /* 0x0000004200427308 */ /* 0x000e220000002400 */
[----:B------:R-:W-:Y:S01]  /*6230*/  @P2 IMAD.HI.U32 R36, R136, UR6, RZ ;  /* 0x0000000688242c27 */ /* 0x000fe2000f8e00ff */
[----:B------:R-:W-:Y:S01]  /*6240*/  @UP0 ULDC UR6, c[0x0][0x450] ;  /* 0x0001140000060ab9 */ /* 0x000fe20000000800 */
[----:B------:R-:W-:-:S03]  /*6250*/  PLOP3.LUT P2, PT, PT, PT, UP1, 0x40, 0x0 ;  /* 0x000000000000781c */ /* 0x000fc60003f4e818 */
[----:B------:R-:W-:Y:S02]  /*6260*/  @P3 SHF.R.U32.HI R136, RZ, UR6, R36 ;  /* 0x00000006ff883c19 */ /* 0x000fe40008011624 */
[----:B------:R-:W-:Y:S01]  /*6270*/  @!P1 LEA R36, R37, UR45, 0x3 ;  /* 0x0000002d25249c11 */ /* 0x000fe2000f8e18ff */
[----:B------:R-:W0:Y:S01]  /*6280*/  MUFU.TANH R69, R69 ;  /* 0x0000004500457308 */ /* 0x000e220000002400 */
[----:B------:R-:W-:Y:S01]  /*6290*/  IADD3 R37, -R76, 0x1, RZ ;  /* 0x000000014c257810 */ /* 0x000fe20007ffe1ff */
[----:B------:R-:W5:Y:S02]  /*62a0*/  SHFL.IDX PT, R137, R136, RZ, 0x1c1f ;  /* 0x001c1fff88897589 */ /* 0x000f6400000e0000 */
[----:B------:R-:W-:Y:S02]  /*62b0*/  @!P1 VIADD R36, R36, 0x19c40 ;  /* 0x00019c4024249836 */ /* 0x000fe40000000000 */
[----:B------:R-:W-:Y:S02]  /*62c0*/  IMAD R37, R16, -0x2, R37 ;  /* 0xfffffffe10257824 */ /* 0x000fe400078e0225 */
[----:B------:R-:W0:Y:S01]  /*62d0*/  MUFU.TANH R70, R70 ;  /* 0x0000004600467308 */ /* 0x000e220000002400 */
[----:B------:R-:W-:Y:S01]  /*62e0*/  @!P1 PRMT R36, RZ, 0x654, R36 ;  /* 0x00000654ff249816 */ /* 0x000fe20000000024 */
[----:B-1----:R-:W-:-:S03]  /*62f0*/  IMAD R37, R58, UR40, R37 ;  /* 0x000000283a257c24 */ /* 0x002fc6000f8e0225 */
[----:B------:R1:W-:Y:S01]  /*6300*/  @!P1 SYNCS.ARRIVE.TRANS64.RED.A1T0 RZ, [R36+URZ], RZ ;  /* 0x000000ff24ff99a7 */ /* 0x0003e2000810043f */
[----:B--2---:R-:W-:Y:S02]  /*6310*/  IMAD.IADD R37, R37, 0x1, -R60 ;  /* 0x0000000125257824 */ /* 0x004fe400078e0a3c */
[----:B------:R-:W2:Y:S02]  /*6320*/  MUFU.TANH R71, R71 ;  /* 0x0000004700477308 */ /* 0x000ea40000002400 */
[C---:B------:R-:W-:Y:S02]  /*6330*/  VIADD R85, R37.reuse, UR23 ;  /* 0x0000001725557c36 */ /* 0x040fe40008000000 */
[----:B------:R-:W-:-:S04]  /*6340*/  VIADD R84, R37, UR17 ;  /* 0x0000001125547c36 */ /* 0x000fc80008000000 */
[----:B------:R-:W0:Y:S01]  /*6350*/  MUFU.TANH R72, R72 ;  /* 0x0000004800487308 */ /* 0x000e220000002400 */
[--C-:B-----5:R-:W-:Y:S02]  /*6360*/  IMAD.IADD R83, R85, 0x1, R137.reuse ;  /* 0x0000000155537824 */ /* 0x120fe400078e0289 */
[----:B------:R-:W-:-:S05]  /*6370*/  IMAD.IADD R82, R84, 0x1, R137 ;  /* 0x0000000154527824 */ /* 0x000fca00078e0289 */
        /* <DEDUP_REMOVED lines=14> */
[----:B------:R-:W-:Y:S01]  /*6460*/  IMAD.U32 R86, RZ, RZ, UR22 ;  /* 0x00000016ff567e24 */ /* 0x000fe2000f8e00ff */
[----:B------:R-:W-:-:S04]  /*6470*/  LOP3.LUT R87, RZ, R87, RZ, 0x33, !PT ;  /* 0x00000057ff577212 */ /* 0x000fc800078e33ff */
[----:B------:R-:W-:-:S13]  /*6480*/  ISETP.NE.AND P2, PT, R86, 0x1, PT ;  /* 0x000000015600780c */ /* 0x000fda0003f45270 */
[----:B------:R-:W1:Y:S02]  /*6490*/  @P2 LDC.64 R36, c[0x0][0x9e8] ;  /* 0x00027a00ff242b82 */ /* 0x000e640000000a00 */
[----:B-1----:R-:W-:-:S05]  /*64a0*/  @P2 IMAD.HI.U32 R36, R87, R36, RZ ;  /* 0x0000002457242227 */ /* 0x002fca00078e00ff */
[----:B------:R-:W-:-:S04]  /*64b0*/  @P2 SHF.R.U32.HI R87, RZ, R37, R36 ;  /* 0x00000025ff572219 */ /* 0x000fc80000011624 */
[----:B------:R-:W-:Y:S01]  /*64c0*/  LOP3.LUT R87, RZ, R87, RZ, 0x33, !PT ;  /* 0x00000057ff577212 */ /* 0x000fe200078e33ff */
[----:B------:R-:W-:Y:S06]  /*64d0*/  BRA `(.L_x_704) ;  /* 0x0000000000147947 */ /* 0x000fec0003800000 */
.L_x_703:
[----:B------:R-:W-:-:S05]  /*64e0*/  IMAD.U32 R86, RZ, RZ, UR22 ;  /* 0x00000016ff567e24 */ /* 0x000fca000f8e00ff */
[----:B------:R-:W-:-:S13]  /*64f0*/  ISETP.NE.AND P2, PT, R86, 0x1, PT ;  /* 0x000000015600780c */ /* 0x000fda0003f45270 */
[----:B------:R-:W1:Y:S02]  /*6500*/  @P2 LDC.64 R36, c[0x0][0x9e8] ;  /* 0x00027a00ff242b82 */ /* 0x000e640000000a00 */
[----:B-1----:R-:W-:-:S05]  /*6510*/  @P2 IMAD.HI.U32 R36, R87, R36, RZ ;  /* 0x0000002457242227 */ /* 0x002fca00078e00ff */
[----:B------:R-:W-:-:S07]  /*6520*/  @P2 SHF.R.U32.HI R87, RZ, R37, R36 ;  /* 0x00000025ff572219 */ /* 0x000fce0000011624 */
.L_x_704:
[----:B------:R-:W-:Y:S05]  /*6530*/  BSYNC B0 ;  /* 0x0000000000007941 */ /* 0x000fea0003800000 */
.L_x_702:
[----:B------:R-:W-:-:S04]  /*6540*/  IMAD R87, R87, R86, -R76 ;  /* 0x0000005657577224 */ /* 0x000fc800078e0a4c */
[----:B------:R-:W-:-:S05]  /*6550*/  IMAD R87, R16, -0x2, R87 ;  /* 0xfffffffe10577824 */ /* 0x000fca00078e0257 */
[----:B------:R-:W-:Y:S02]  /*6560*/  VIADDMNMX R83, R87, R86, R83, PT ;  /* 0x0000005657537246 */ /* 0x000fe40003800153 */
[----:B------:R-:W-:-:S07]  /*6570*/  VIMNMX R82, R82, R87, !PT ;  /* 0x0000005752527248 */ /* 0x000fce0007fe0100 */
.L_x_701:
[----:B------:R-:W-:Y:S01]  /*6580*/  ISETP.GT.AND P2, PT, R2, -0x1, PT ;  /* 0xffffffff0200780c */ /* 0x000fe20003f44270 */
[----:B------:R-:W1:Y:S03]  /*6590*/  SHFL.IDX PT, R37, R136, 0x1, 0x1c1f ;  /* 0x003c1f0088257f89 */ /* 0x000e6600000e0000 */
[C---:B------:R-:W-:Y:S02]  /*65a0*/  ISETP.GT.AND P5, PT, R82.reuse, RZ, P2 ;  /* 0x000000ff5200720c */ /* 0x040fe400017a4270 */
[C---:B------:R-:W-:Y:S02]  /*65b0*/  ISETP.GT.AND P4, PT, R82.reuse, 0x1, P2 ;  /* 0x000000015200780c */ /* 0x040fe40001784270 */
[----:B------:R-:W-:Y:S02]  /*65c0*/  ISETP.LT.OR P5, PT, R83, 0x1, P5 ;  /* 0x000000015300780c */ /* 0x000fe40002fa1670 */
[----:B------:R-:W-:-:S02]  /*65d0*/  ISETP.GT.AND P6, PT, R82, 0x8, P2 ;  /* 0x000000085200780c */ /* 0x000fc400017c4270 */
[----:B0-----:R-:W-:Y:S02]  /*65e0*/  FSEL R7, R7, -INF , !P5 ;  /* 0xff80000007077808 */ /* 0x001fe40006800000 */
[C---:B------:R-:W-:Y:S02]  /*65f0*/  ISETP.GT.AND P5, PT, R82.reuse, 0x10, P2 ;  /* 0x000000105200780c */ /* 0x040fe400017a4270 */
[----:B------:R-:W-:Y:S02]  /*6600*/  ISETP.GT.AND P3, PT, R82, 0x9, P2 ;  /* 0x000000095200780c */ /* 0x000fe40001764270 */
[C---:B------:R-:W-:Y:S02]  /*6610*/  ISETP.LT.OR P5, PT, R83.reuse, 0x11, P5 ;  /* 0x000000115300780c */ /* 0x040fe40002fa1670 */
[----:B------:R-:W-:Y:S02]  /*6620*/  ISETP.LT.OR P4, PT, R83, 0x2, P4 ;  /* 0x000000025300780c */ /* 0x000fe40002781670 */
[----:B------:R-:W-:-:S02]  /*6630*/  FSEL R15, R15, -INF , !P5 ;  /* 0xff8000000f0f7808 */ /* 0x000fc40006800000 */
[----:B------:R-:W-:Y:S01]  /*6640*/  ISETP.GT.AND P5, PT, R82, 0x20, P2 ;  /* 0x000000205200780c */ /* 0x000fe200017a4270 */
[--C-:B-1----:R-:W-:Y:S01]  /*6650*/  IMAD.IADD R85, R85, 0x1, R37.reuse ;  /* 0x0000000155557824 */ /* 0x102fe200078e0225 */
[C---:B------:R-:W-:Y:S01]  /*6660*/  ISETP.LT.OR P6, PT, R83.reuse, 0x9, P6 ;  /* 0x000000095300780c */ /* 0x040fe200037c1670 */
[----:B------:R-:W-:Y:S01]  /*6670*/  IMAD.IADD R84, R84, 0x1, R37 ;  /* 0x0000000154547824 */ /* 0x000fe200078e0225 */
[C---:B------:R-:W-:Y:S02]  /*6680*/  ISETP.LT.OR P3, PT, R83.reuse, 0xa, P3 ;  /* 0x0000000a5300780c */ /* 0x040fe40001f61670 */
[----:B------:R-:W-:Y:S02]  /*6690*/  ISETP.LT.OR P5, PT, R83, 0x21, P5 ;  /* 0x000000215300780c */ /* 0x000fe40002fa1670 */
[----:B------:R-:W-:Y:S02]  /*66a0*/  FSEL R8, R8, -INF , !P4 ;  /* 0xff80000008087808 */ /* 0x000fe40006000000 */
[----:B------:R-:W-:-:S02]  /*66b0*/  FSEL R11, R11, -INF , !P6 ;  /* 0xff8000000b0b7808 */ /* 0x000fc40007000000 */
[----:B------:R-:W-:Y:S02]  /*66c0*/  FSEL R12, R12, -INF , !P3 ;  /* 0xff8000000c0c7808 */ /* 0x000fe40005800000 */
[C---:B------:R-:W-:Y:S02]  /*66d0*/  ISETP.GT.AND P4, PT, R82.reuse, 0x11, P2 ;  /* 0x000000115200780c */ /* 0x040fe40001784270 */
[C---:B------:R-:W-:Y:S02]  /*66e0*/  ISETP.GT.AND P6, PT, R82.reuse, 0x18, P2 ;  /* 0x000000185200780c */ /* 0x040fe400017c4270 */
[C---:B------:R-:W-:Y:S02]  /*66f0*/  ISETP.GT.AND P3, PT, R82.reuse, 0x19, P2 ;  /* 0x000000195200780c */ /* 0x040fe40001764270 */
[----:B------:R-:W-:Y:S02]  /*6700*/  FSEL R29, R29, -INF , !P5 ;  /* 0xff8000001d1d7808 */ /* 0x000fe40006800000 */
[----:B------:R-:W-:-:S02]  /*6710*/  ISETP.GT.AND P5, PT, R82, 0x30, P2 ;  /* 0x000000305200780c */ /* 0x000fc400017a4270 */
[C---:B------:R-:W-:Y:S02]  /*6720*/  ISETP.LT.OR P4, PT, R83.reuse, 0x12, P4 ;  /* 0x000000125300780c */ /* 0x040fe40002781670 */
[C---:B------:R-:W-:Y:S02]  /*6730*/  ISETP.LT.OR P6, PT, R83.reuse, 0x19, P6 ;  /* 0x000000195300780c */ /* 0x040fe400037c1670 */
        /* <DEDUP_REMOVED lines=55> */
[----:B------:R-:W-:Y:S02]  /*6ab0*/  ISETP.GT.AND P3, PT, R82, 0x69, P2 ;  /* 0x000000695200780c */ /* 0x000fe40001764270 */
[----:B------:R-:W-:Y:S02]  /*6ac0*/  FSEL R75, R75, -INF , !P5 ;  /* 0xff8000004b4b7808 */ /* 0x000fe40006800000 */
[----:B------:R-:W-:-:S02]  /*6ad0*/  PLOP3.LUT P5, PT, PT, PT, UP1, 0x40, 0x0 ;  /* 0x000000000000781c */ /* 0x000fc40003fae818 */
[C---:B------:R-:W-:Y:S02]  /*6ae0*/  ISETP.LT.OR P4, PT, R83.reuse, 0x62, P4 ;  /* 0x000000625300780c */ /* 0x040fe40002781670 */
[C---:B------:R-:W-:Y:S02]  /*6af0*/  ISETP.LT.OR P6, PT, R83.reuse, 0x69, P6 ;  /* 0x000000695300780c */ /* 0x040fe400037c1670 */
[----:B------:R-:W-:Y:S02]  /*6b00*/  ISETP.LT.OR P3, PT, R83, 0x6a, P3 ;  /* 0x0000006a5300780c */ /* 0x000fe40001f61670 */
[----:B------:R-:W-:Y:S02]  /*6b10*/  FSEL R68, R68, -INF , !P4 ;  /* 0xff80000044447808 */ /* 0x000fe40006000000 */
[----:B------:R-:W-:Y:S02]  /*6b20*/  FSEL R69, R69, -INF , !P6 ;  /* 0xff80000045457808 */ /* 0x000fe40007000000 */
[----:B------:R-:W-:-:S02]  /*6b30*/  FSEL R70, R70, -INF , !P3 ;  /* 0xff80000046467808 */ /* 0x000fc40005800000 */
[C---:B------:R-:W-:Y:S02]  /*6b40*/  ISETP.GT.AND P4, PT, R82.reuse, 0x71, P2 ;  /* 0x000000715200780c */ /* 0x040fe40001784270 */
[C---:B------:R-:W-:Y:S02]  /*6b50*/  ISETP.GT.AND P6, PT, R82.reuse, 0x78, P2 ;  /* 0x000000785200780c */ /* 0x040fe400017c4270 */
[----:B------:R-:W-:Y:S02]  /*6b60*/  ISETP.GT.AND P3, PT, R82, 0x79, P2 ;  /* 0x000000795200780c */ /* 0x000fe40001764270 */
[C---:B------:R-:W-:Y:S02]  /*6b70*/  ISETP.LT.OR P4, PT, R83.reuse, 0x72, P4 ;  /* 0x000000725300780c */ /* 0x040fe40002781670 */
[C---:B------:R-:W-:Y:S02]  /*6b80*/  ISETP.LT.OR P6, PT, R83.reuse, 0x79, P6 ;  /* 0x000000795300780c */ /* 0x040fe400037c1670 */
[----:B------:R-:W-:-:S02]  /*6b90*/  ISETP.LT.OR P3, PT, R83, 0x7a, P3 ;  /* 0x0000007a5300780c */ /* 0x000fc40001f61670 */
[----:B------:R-:W-:Y:S02]  /*6ba0*/  FSEL R77, R77, -INF , !P4 ;  /* 0xff8000004d4d7808 */ /* 0x000fe40006000000 */
[----:B------:R-:W-:Y:S02]  /*6bb0*/  FSEL R80, R80, -INF , !P6 ;  /* 0xff80000050507808 */ /* 0x000fe40007000000 */
[----:B------:R-:W-:Y:S01]  /*6bc0*/  FSEL R81, R81, -INF , !P3 ;  /* 0xff80000051517808 */ /* 0x000fe20005800000 */
[----:B------:R-:W-:Y:S06]  /*6bd0*/  @P5 BRA `(.L_x_705) ;  /* 0x00000000005c5947 */ /* 0x000fec0003800000 */
        /* <DEDUP_REMOVED lines=8> */
[----:B------:R-:W0:Y:S02]  /*6c60*/  @P3 LDC.64 R36, c[0x0][0x9e8] ;  /* 0x00027a00ff243b82 */ /* 0x000e240000000a00 */
[----:B0-----:R-:W-:-:S05]  /*6c70*/  @P3 IMAD.HI.U32 R36, R83, R36, RZ ;  /* 0x0000002453243227 */ /* 0x001fca00078e00ff */
[----:B------:R-:W-:-:S04]  /*6c80*/  @P3 SHF.R.U32.HI R83, RZ, R37, R36 ;  /* 0x00000025ff533219 */ /* 0x000fc80000011624 */
[----:B------:R-:W-:Y:S01]  /*6c90*/  LOP3.LUT R83, RZ, R83, RZ, 0x33, !PT ;  /* 0x00000053ff537212 */ /* 0x000fe200078e33ff */
[----:B------:R-:W-:Y:S06]  /*6ca0*/  BRA `(.L_x_708) ;  /* 0x0000000000147947 */ /* 0x000fec0003800000 */
.L_x_707:
[----:B------:R-:W-:-:S05]  /*6cb0*/  IMAD.U32 R82, RZ, RZ, UR22 ;  /* 0x00000016ff527e24 */ /* 0x000fca000f8e00ff */
[----:B------:R-:W-:-:S13]  /*6cc0*/  ISETP.NE.AND P3, PT, R82, 0x1, PT ;  /* 0x000000015200780c */ /* 0x000fda0003f65270 */
[----:B------:R-:W0:Y:S02]  /*6cd0*/  @P3 LDC.64 R36, c[0x0][0x9e8] ;  /* 0x00027a00ff243b82 */ /* 0x000e240000000a00 */
[----:B0-----:R-:W-:-:S05]  /*6ce0*/  @P3 IMAD.HI.U32 R36, R83, R36, RZ ;  /* 0x0000002453243227 */ /* 0x001fca00078e00ff */
[----:B------:R-:W-:-:S07]  /*6cf0*/  @P3 SHF.R.U32.HI R83, RZ, R37, R36 ;  /* 0x00000025ff533219 */ /* 0x000fce0000011624 */
.L_x_708:
[----:B------:R-:W-:Y:S05]  /*6d00*/  BSYNC B0 ;  /* 0x0000000000007941 */ /* 0x000fea0003800000 */
.L_x_706:
[----:B------:R-:W-:-:S04]  /*6d10*/  IMAD R83, R83, R82, -R76 ;  /* 0x0000005253537224 */ /* 0x000fc800078e0a4c */
[----:B------:R-:W-:-:S05]  /*6d20*/  IMAD R83, R16, -0x2, R83 ;  /* 0xfffffffe10537824 */ /* 0x000fca00078e0253 */
[----:B------:R-:W-:Y:S02]  /*6d30*/  VIADDMNMX R85, R83, R82, R85, PT ;  /* 0x0000005253557246 */ /* 0x000fe40003800155 */
[----:B------:R-:W-:-:S07]  /*6d40*/  VIMNMX R84, R84, R83, !PT ;  /* 0x0000005354547248 */ /* 0x000fce0007fe0100 */
.L_x_705:
[----:B------:R-:W-:Y:S01]  /*6d50*/  FMNMX.FTZ R37, R7, R6, !PT ;  /* 0x0000000607257209 */ /* 0x000fe20007810000 */
[----:B------:R-:W-:Y:S01]  /*6d60*/  UMOV UR10, UR19 ;  /* 0x00000013000a7c82 */ /* 0x000fe20008000000 */
[----:B------:R-:W-:Y:S01]  /*6d70*/  ISETP.GT.AND P5, PT, R84, 0x8, P2 ;  /* 0x000000085400780c */ /* 0x000fe200017a4270 */
[----:B------:R-:W-:Y:S01]  /*6d80*/  IMAD.U32 R87, RZ, RZ, UR10 ;  /* 0x0000000aff577e24 */ /* 0x000fe2000f8e00ff */
[----:B------:R-:W-:Y:S02]  /*6d90*/  FMNMX.FTZ R36, R8, R37, !PT ;  /* 0x0000002508247209 */ /* 0x000fe40007810000 */
[----:B------:R-:W-:Y:S02]  /*6da0*/  ISETP.LT.OR P5, PT, R85, 0x9, P5 ;  /* 0x000000095500780c */ /* 0x000fe40002fa1670 */
[----:B------:R-:W-:Y:S02]  /*6db0*/  FMNMX.FTZ R37, R11, R36, !PT ;  /* 0x000000240b257209 */ /* 0x000fe40007810000 */
[----:B------:R-:W-:-:S02]  /*6dc0*/  FSEL R13, R13, -INF , !P5 ;  /* 0xff8000000d0d7808 */ /* 0x000fc40006800000 */
[----:B------:R-:W-:Y:S02]  /*6dd0*/  FMNMX.FTZ R36, R12, R37, !PT ;  /* 0x000000250c247209 */ /* 0x000fe40007810000 */
[----:B------:R-:W-:Y:S02]  /*6de0*/  ISETP.GT.AND P5, PT, R84, 0x11, P2 ;  /* 0x000000115400780c */ /* 0x000fe400017a4270 */
        /* <DEDUP_REMOVED lines=11> */
[C---:B------:R-:W-:Y:S02]  /*6ea0*/  ISETP.GT.AND P5, PT, R84.reuse, RZ, P2 ;  /* 0x000000ff5400720c */ /* 0x040fe400017a4270 */
[----:B------:R-:W-:Y:S02]  /*6eb0*/  FMNMX.FTZ R37, R33, R36, !PT ;  /* 0x0000002421257209 */ /* 0x000fe40007810000 */
[----:B------:R-:W-:Y:S02]  /*6ec0*/  ISETP.GT.AND P4, PT, R84, 0x1, P2 ;  /* 0x000000015400780c */ /* 0x000fe40001784270 */
[----:B------:R-:W-:Y:S02]  /*6ed0*/  FMNMX.FTZ R36, R34, R37, !PT ;  /* 0x0000002522247209 */ /* 0x000fe40007810000 */
[----:B------:R-:W-:-:S02]  /*6ee0*/  ISETP.LT.OR P5, PT, R85, 0x1, P5 ;  /* 0x000000015500780c */ /* 0x000fc40002fa1670 */
[----:B------:R-:W-:Y:S02]  /*6ef0*/  FMNMX.FTZ R37, R39, R36, !PT ;  /* 0x0000002427257209 */ /* 0x000fe40007810000 */
[----:B------:R-:W-:Y:S02]  /*6f00*/  ISETP.LT.OR P4, PT, R85, 0x2, P4 ;  /* 0x000000025500780c */ /* 0x000fe40002781670 */
[----:B------:R-:W-:Y:S02]  /*6f10*/  FMNMX.FTZ R36, R40, R37, !PT ;  /* 0x0000002528247209 */ /* 0x000fe40007810000 */
[----:B------:R-:W-:Y:S02]  /*6f20*/  ISETP.GT.AND P3, PT, R84, 0x9, P2 ;  /* 0x000000095400780c */ /* 0x000fe40001764270 */
[----:B------:R-:W-:Y:S02]  /*6f30*/  FMNMX.FTZ R37, R43, R36, !PT ;  /* 0x000000242b257209 */ /* 0x000fe40007810000 */
[----:B------:R-:W-:-:S02]  /*6f40*/  ISETP.LT.OR P3, PT, R85, 0xa, P3 ;  /* 0x0000000a5500780c */ /* 0x000fc40001f61670 */
[----:B------:R-:W-:Y:S02]  /*6f50*/  FMNMX.FTZ R36, R44, R37, !PT ;  /* 0x000000252c247209 */ /* 0x000fe40007810000 */
[----:B------:R-:W-:Y:S02]  /*6f60*/  FSEL R14, R14, -INF , !P3 ;  /* 0xff8000000e0e7808 */ /* 0x000fe40005800000 */
        /* <DEDUP_REMOVED lines=14> */
[----:B------:R-:W-:-:S04]  /*7050*/  FMNMX.FTZ R36, R64, R37, !PT ;  /* 0x0000002540247209 */ /* 0x000fc80007810000 */
[----:B------:R-:W-:-:S04]  /*7060*/  FMNMX.FTZ R37, R67, R36, !PT ;  /* 0x0000002443257209 */ /* 0x000fc80007810000 */
[----:B------:R-:W-:-:S04]  /*7070*/  FMNMX.FTZ R36, R68, R37, !PT ;  /* 0x0000002544247209 */ /* 0x000fc80007810000 */
[----:B------:R-:W-:-:S04]  /*7080*/  FMNMX.FTZ R37, R69, R36, !PT ;  /* 0x0000002445257209 */ /* 0x000fc80007810000 */
[----:B------:R-:W-:-:S04]  /*7090*/  FMNMX.FTZ R36, R70, R37, !PT ;  /* 0x0000002546247209 */ /* 0x000fc80007810000 */
[----:B------:R-:W-:-:S04]  /*70a0*/  FMNMX.FTZ R36, R75, R36, !PT ;  /* 0x000000244b247209 */ /* 0x000fc80007810000 */
[----:B------:R-:W-:-:S04]  /*70b0*/  FMNMX.FTZ R37, R77, R36, !PT ;  /* 0x000000244d257209 */ /* 0x000fc80007810000 */
[----:B------:R-:W-:-:S04]  /*70c0*/  FMNMX.FTZ R36, R80, R37, !PT ;  /* 0x0000002550247209 */ /* 0x000fc80007810000 */
[----:B------:R-:W-:-:S05]  /*70d0*/  FMNMX.FTZ R37, R81, R36, !PT ;  /* 0x0000002451257209 */ /* 0x000fca0007810000 */
[----:B------:R-:W0:Y:S02]  /*70e0*/  SHFL.BFLY PT, R36, R37, 0x2, 0x1f ;  /* 0x0c401f0025247f89 */ /* 0x000e2400000e0000 */
[----:B0-----:R-:W-:Y:S02]  /*70f0*/  FMNMX.FTZ R76, R37, R36, !PT ;  /* 0x00000024254c7209 */ /* 0x001fe40007810000 */
[----:B------:R-:W-:Y:S02]  /*7100*/  FSEL R37, R10, -INF , !P4 ;  /* 0xff8000000a257808 */ /* 0x000fe40006000000 */
[----:B------:R-:W-:Y:S01]  /*7110*/  ISETP.GT.AND P4, PT, R84, 0x10, P2 ;  /* 0x000000105400780c */ /* 0x000fe20001784270 */
[----:B------:R-:W0:Y:S03]  /*7120*/  SHFL.BFLY PT, R83, R76, 0x1, 0x1f ;  /* 0x0c201f004c537f89 */ /* 0x000e2600000e0000 */
[----:B------:R-:W-:-:S04]  /*7130*/  ISETP.LT.OR P4, PT, R85, 0x11, P4 ;  /* 0x000000115500780c */ /* 0x000fc80002781670 */
[----:B------:R-:W-:Y:S02]  /*7140*/  FSEL R21, R21, -INF , !P4 ;  /* 0xff80000015157808 */ /* 0x000fe40006000000 */
[----:B------:R-:W-:-:S04]  /*7150*/  ISETP.GT.AND P4, PT, R84, 0x19, P2 ;  /* 0x000000195400780c */ /* 0x000fc80001784270 */
[----:B------:R-:W-:-:S04]  /*7160*/  ISETP.LT.OR P4, PT, R85, 0x1a, P4 ;  /* 0x0000001a5500780c */ /* 0x000fc80002781670 */
[----:B------:R-:W-:Y:S02]  /*7170*/  FSEL R28, R28, -INF , !P4 ;  /* 0xff8000001c1c7808 */ /* 0x000fe40006000000 */
[----:B------:R-:W-:-:S04]  /*7180*/  ISETP.GT.AND P4, PT, R84, 0x28, P2 ;  /* 0x000000285400780c */ /* 0x000fc80001784270 */
[----:B------:R-:W-:Y:S02]  /*7190*/  ISETP.LT.OR P4, PT, R85, 0x29, P4 ;  /* 0x000000295500780c */ /* 0x000fe40002781670 */
[----:B0-----:R-:W-:Y:S02]  /*71a0*/  FMNMX.FTZ R36, R76, R83, !PT ;  /* 0x000000534c247209 */ /* 0x001fe40007810000 */
[----:B------:R-:W-:Y:S02]  /*71b0*/  FSEL R76, R9, -INF , !P5 ;  /* 0xff800000094c7808 */ /* 0x000fe40006800000 */
[C---:B------:R-:W-:Y:S01]  /*71c0*/  FSETP.NEU.FTZ.AND P6, PT, R36.reuse, -INF , PT ;  /* 0xff8000002400780b */ /* 0x040fe20003fdd000 */
[----:B------:R-:W-:-:S01]  /*71d0*/  FFMA.FTZ R82, R36, R87, -8 ;  /* 0xc100000024527423 */ /* 0x000fc20000010057 */
[----:B------:R-:W-:Y:S02]  /*71e0*/  FSEL R35, R35, -INF , !P4 ;  /* 0xff80000023237808 */ /* 0x000fe40006000000 */
[----:B------:R-:W-:-:S02]  /*71f0*/  ISETP.GT.AND P4, PT, R84, 0x30, P2 ;  /* 0x000000305400780c */ /* 0x000fc40001784270 */
[----:B------:R-:W-:Y:S02]  /*7200*/  FSEL R10, R82, RZ, P6 ;  /* 0x000000ff520a7208 */ /* 0x000fe40003000000 */
[----:B------:R-:W-:Y:S02]  /*7210*/  FMNMX.FTZ R82, R76, R5, !PT ;  /* 0x000000054c527209 */ /* 0x000fe40007810000 */
[----:B------:R-:W-:Y:S01]  /*7220*/  ISETP.LT.OR P5, PT, R85, 0x2a, P3 ;  /* 0x0000002a5500780c */ /* 0x000fe20001fa1670 */
[----:B------:R-:W-:-:S01]  /*7230*/  FFMA.FTZ R83, R15, UR10, -R10 ;  /* 0x0000000a0f537c23 */ /* 0x000fc2000801080a */
[----:B------:R-:W-:Y:S01]  /*7240*/  FMNMX.FTZ R82, R37, R82, !PT ;  /* 0x0000005225527209 */ /* 0x000fe20007810000 */
[----:B------:R-:W-:-:S01]  /*7250*/  FFMA.FTZ R7, R7, UR10, -R10 ;  /* 0x0000000a07077c23 */ /* 0x000fc2000801080a */
[----:B------:R-:W-:Y:S01]  /*7260*/  ISETP.GT.AND P3, PT, R84, 0x31, P2 ;  /* 0x000000315400780c */ /* 0x000fe20001764270 */
        /* <DEDUP_REMOVED lines=8> */
[--C-:B------:R-:W-:Y:S01]  /*72f0*/  FFMA.FTZ R20, R20, UR10, -R10.reuse ;  /* 0x0000000a14147c23 */ /* 0x100fe2000801080a */
[----:B0-----:R-:W-:-:S01]  /*7300*/  FFMA.FTZ R83, R25, UR10, -R10 ;  /* 0x0000000a19537c23 */ /* 0x001fc2000801080a */
[----:B------:R-:W-:Y:S01]  /*7310*/  FMNMX.FTZ R25, R21, R82, !PT ;  /* 0x0000005215197209 */ /* 0x000fe20007810000 */
[----:B------:R-:W-:-:S01]  /*7320*/  FFMA.FTZ R26, R26, UR10, -R10 ;  /* 0x0000000a1a1a7c23 */ /* 0x000fc2000801080a */
[----:B------:R-:W-:Y:S01]  /*7330*/  ISETP.GT.AND P5, PT, R84, 0x38, P2 ;  /* 0x000000385400780c */ /* 0x000fe200017a4270 */
[----:B------:R0:W-:Y:S01]  /*7340*/  MUFU.EX2 R15, R83 ;  /* 0x00000053000f7308 */ /* 0x0001e20000000800 */
[----:B------:R-:W-:Y:S01]  /*7350*/  FMNMX.FTZ R82, R24, R25, !PT ;  /* 0x0000001918527209 */ /* 0x000fe20007810000 */
[--C-:B------:R-:W-:Y:S01]  /*7360*/  FFMA.FTZ R30, R30, UR10, -R10.reuse ;  /* 0x0000000a1e1e7c23 */ /* 0x100fe2000801080a */
[----:B------:R-:W-:Y:S01]  /*7370*/  ISETP.LT.OR P3, PT, R85, 0x32, P3 ;  /* 0x000000325500780c */ /* 0x000fe20001f61670 */
[--C-:B------:R-:W-:Y:S01]  /*7380*/  FFMA.FTZ R34, R34, UR10, -R10.reuse ;  /* 0x0000000a22227c23 */ /* 0x100fe2000801080a */
[----:B------:R-:W-:Y:S01]  /*7390*/  FMNMX.FTZ R25, R27, R82, !PT ;  /* 0x000000521b197209 */ /* 0x000fe20007810000 */
[--C-:B------:R-:W-:Y:S01]  /*73a0*/  FFMA.FTZ R40, R40, UR10, -R10.reuse ;  /* 0x0000000a28287c23 */ /* 0x100fe2000801080a */
[----:B------:R-:W-:Y:S01]  /*73b0*/  FSEL R41, R41, -INF , !P4 ;  /* 0xff80000029297808 */ /* 0x000fe20006000000 */
[--C-:B------:R-:W-:Y:S01]  /*73c0*/  FFMA.FTZ R44, R44, UR10, -R10.reuse ;  /* 0x0000000a2c2c7c23 */ /* 0x100fe2000801080a */
[----:B------:R-:W-:Y:S01]  /*73d0*/  FMNMX.FTZ R82, R28, R25, !PT ;  /* 0x000000191c527209 */ /* 0x000fe20007810000 */
[--C-:B0-----:R-:W-:Y:S01]  /*73e0*/  FFMA.FTZ R83, R29, UR10, -R10.reuse ;  /* 0x0000000a1d537c23 */ /* 0x101fe2000801080a */
[----:B------:R-:W-:Y:S01]  /*73f0*/  ISETP.GT.AND P4, PT, R84, 0x39, P2 ;  /* 0x000000395400780c */ /* 0x000fe20001784270 */
[--C-:B------:R-:W-:Y:S01]  /*7400*/  FFMA.FTZ R48, R48, UR10, -R10.reuse ;  /* 0x0000000a30307c23 */ /* 0x100fe2000801080a */
[----:B------:R-:W-:Y:S01]  /*7410*/  FMNMX.FTZ R29, R31, R82, !PT ;  /* 0x000000521f1d7209 */ /* 0x000fe20007810000 */
[----:B------:R0:W-:Y:S01]  /*7420*/  MUFU.EX2 R25, R83 ;  /* 0x0000005300197308 */ /* 0x0001e20000000800 */
[----:B------:R-:W-:Y:S01]  /*7430*/  FSEL R42, R42, -INF , !P3 ;  /* 0xff8000002a2a7808 */ /* 0x000fe20005800000 */
[--C-:B------:R-:W-:Y:S01]  /*7440*/  FFMA.FTZ R52, R52, UR10, -R10.reuse ;  /* 0x0000000a34347c23 */ /* 0x100fe2000801080a */
[----:B------:R-:W-:Y:S01]  /*7450*/  FMNMX.FTZ R82, R32, R29, !PT ;  /* 0x0000001d20527209 */ /* 0x000fe20007810000 */
[--C-:B------:R-:W-:Y:S01]  /*7460*/  FFMA.FTZ R64, R64, UR10, -R10.reuse ;  /* 0x0000000a40407c23 */ /* 0x100fe2000801080a */
[----:B------:R-:W-:Y:S01]  /*7470*/  ISETP.LT.OR P5, PT, R85, 0x39, P5 ;  /* 0x000000395500780c */ /* 0x000fe20002fa1670 */
[--C-:B------:R-:W-:Y:S01]  /*7480*/  FFMA.FTZ R68, R68, UR10, -R10.reuse ;  /* 0x0000000a44447c23 */ /* 0x100fe2000801080a */
[----:B------:R-:W-:Y:S01]  /*7490*/  FMNMX.FTZ R29, R35, R82, !PT ;  /* 0x00000052231d7209 */ /* 0x000fe20007810000 */
[--C-:B------:R-:W-:Y:S01]  /*74a0*/  FFMA.FTZ R70, R70, UR10, -R10.reuse ;  /* 0x0000000a46467c23 */ /* 0x100fe2000801080a */
[----:B0-----:R-:W-:-:S01]  /*74b0*/  FFMA.FTZ R83, R33, UR10, -R10 ;  /* 0x0000000a21537c23 */ /* 0x001fc2000801080a */
[----:B------:R-:W-:Y:S01]  /*74c0*/  ISETP.GT.AND P3, PT, R84, 0x40, P2 ;  /* 0x000000405400780c */ /* 0x000fe20001764270 */
[----:B------:R-:W-:Y:S01]  /*74d0*/  MUFU.EX2 R7, R7 ;  /* 0x0000000700077308 */ /* 0x000fe20000000800 */
[----:B------:R-:W-:-:S02]  /*74e0*/  FMNMX.FTZ R82, R38, R29, !PT ;  /* 0x0000001d26527209 */ /* 0x000fc40007810000 */
[----:B------:R-:W-:Y:S02]  /*74f0*/  ISETP.LT.OR P4, PT, R85, 0x3a, P4 ;  /* 0x0000003a5500780c */ /* 0x000fe40002781670 */
[----:B------:R-:W-:Y:S02]  /*7500*/  FMNMX.FTZ R33, R41, R82, !PT ;  /* 0x0000005229217209 */ /* 0x000fe40007810000 */
[----:B------:R-:W-:Y:S01]  /*7510*/  FSEL R45, R45, -INF , !P5 ;  /* 0xff8000002d2d7808 */ /* 0x000fe20006800000 */
[----:B------:R0:W-:Y:S01]  /*7520*/  MUFU.EX2 R29, R83 ;  /* 0x00000053001d7308 */ /* 0x0001e20000000800 */
[----:B------:R-:W-:Y:S02]  /*7530*/  FMNMX.FTZ R82, R42, R33, !PT ;  /* 0x000000212a527209 */ /* 0x000fe40007810000 */
[----:B------:R-:W-:Y:S02]  /*7540*/  ISETP.GT.AND P5, PT, R84, 0x41, P2 ;  /* 0x000000415400780c */ /* 0x000fe400017a4270 */
[----:B------:R-:W-:-:S02]  /*7550*/  FSEL R46, R46, -INF , !P4 ;  /* 0xff8000002e2e7808 */ /* 0x000fc40006000000 */
[----:B------:R-:W-:Y:S01]  /*7560*/  ISETP.LT.OR P3, PT, R85, 0x41, P3 ;  /* 0x000000415500780c */ /* 0x000fe20001f61670 */
[----:B------:R-:W-:Y:S01]  /*7570*/  MUFU.EX2 R8, R8 ;  /* 0x0000000800087308 */ /* 0x000fe20000000800 */
[----:B------:R-:W-:Y:S01]  /*7580*/  FMNMX.FTZ R33, R45, R82, !PT ;  /* 0x000000522d217209 */ /* 0x000fe20007810000 */
[----:B0-----:R-:W-:Y:S01]  /*7590*/  FFMA.FTZ R83, R39, UR10, -R10 ;  /* 0x0000000a27537c23 */ /* 0x001fe2000801080a */
[----:B------:R-:W-:Y:S02]  /*75a0*/  ISETP.GT.AND P4, PT, R84, 0x48, P2 ;  /* 0x000000485400780c */ /* 0x000fe40001784270 */
[----:B------:R-:W-:Y:S02]  /*75b0*/  ISETP.LT.OR P5, PT, R85, 0x42, P5 ;  /* 0x000000425500780c */ /* 0x000fe40002fa1670 */
[----:B------:R-:W-:Y:S01]  /*75c0*/  FSEL R49, R49, -INF , !P3 ;  /* 0xff80000031317808 */ /* 0x000fe20005800000 */
[----:B------:R-:W-:Y:S01]  /*75d0*/  MUFU.EX2 R11, R11 ;  /* 0x0000000b000b7308 */ /* 0x000fe20000000800 */
[----:B------:R-:W-:-:S02]  /*75e0*/  FMNMX.FTZ R82, R46, R33, !PT ;  /* 0x000000212e527209 */ /* 0x000fc40007810000 */
[----:B------:R-:W-:Y:S02]  /*75f0*/  ISETP.GT.AND P3, PT, R84, 0x49, P2 ;  /* 0x000000495400780c */ /* 0x000fe40001764270 */
[----:B------:R-:W-:Y:S02]  /*7600*/  FSEL R50, R50, -INF , !P5 ;  /* 0xff80000032327808 */ /* 0x000fe40006800000 */
[----:B------:R-:W-:Y:S01]  /*7610*/  ISETP.LT.OR P4, PT, R85, 0x49, P4 ;  /* 0x000000495500780c */ /* 0x000fe20002781670 */
[----:B------:R0:W-:Y:S01]  /*7620*/  MUFU.EX2 R33, R83 ;  /* 0x0000005300217308 */ /* 0x0001e20000000800 */
[----:B------:R-:W-:Y:S02]  /*7630*/  FMNMX.FTZ R39, R49, R82, !PT ;  /* 0x0000005231277209 */ /* 0x000fe40007810000 */
[----:B------:R-:W-:Y:S02]  /*7640*/  ISETP.GT.AND P5, PT, R84, 0x50, P2 ;  /* 0x000000505400780c */ /* 0x000fe400017a4270 */
[----:B------:R-:W-:-:S02]  /*7650*/  ISETP.LT.OR P3, PT, R85, 0x4a, P3 ;  /* 0x0000004a5500780c */ /* 0x000fc40001f61670 */
[----:B------:R-:W-:Y:S01]  /*7660*/  FSEL R53, R53, -INF , !P4 ;  /* 0xff80000035357808 */ /* 0x000fe20006000000 */
[----:B------:R-:W-:Y:S01]  /*7670*/  MUFU.EX2 R12, R12 ;  /* 0x0000000c000c7308 */ /* 0x000fe20000000800 */
[----:B------:R-:W-:Y:S01]  /*7680*/  FMNMX.FTZ R82, R50, R39, !PT ;  /* 0x0000002732527209 */ /* 0x000fe20007810000 */
[----:B0-----:R-:W-:Y:S01]  /*7690*/  FFMA.FTZ R83, R43, UR10, -R10 ;  /* 0x0000000a2b537c23 */ /* 0x001fe2000801080a */
[----:B------:R-:W-:Y:S02]  /*76a0*/  ISETP.GT.AND P4, PT, R84, 0x51, P2 ;  /* 0x000000515400780c */ /* 0x000fe40001784270 */
[----:B------:R-:W-:Y:S02]  /*76b0*/  FSEL R54, R54, -INF , !P3 ;  /* 0xff80000036367808 */ /* 0x000fe40005800000 */
[----:B------:R-:W-:Y:S01]  /*76c0*/  ISETP.LT.OR P5, PT, R85, 0x51, P5 ;  /* 0x000000515500780c */ /* 0x000fe20002fa1670 */
[----:B------:R-:W-:Y:S01]  /*76d0*/  MUFU.EX2 R20, R20 ;  /* 0x0000001400147308 */ /* 0x000fe20000000800 */
[----:B------:R-:W-:-:S02]  /*76e0*/  FMNMX.FTZ R39, R53, R82, !PT ;  /* 0x0000005235277209 */ /* 0x000fc40007810000 */
[----:B------:R-:W-:Y:S02]  /*76f0*/  ISETP.GT.AND P3, PT, R84, 0x58, P2 ;  /* 0x000000585400780c */ /* 0x000fe40001764270 */
[----:B------:R-:W-:Y:S02]  /*7700*/  ISETP.LT.OR P4, PT, R85, 0x52, P4 ;  /* 0x000000525500780c */ /* 0x000fe40002781670 */
[----:B------:R-:W-:Y:S01]  /*7710*/  FSEL R55, R55, -INF , !P5 ;  /* 0xff80000037377808 */ /* 0x000fe20006800000 */
[----:B------:R-:W-:Y:S01]  /*7720*/  MUFU.EX2 R26, R26 ;  /* 0x0000001a001a7308 */ /* 0x000fe20000000800 */
[----:B------:R-:W-:Y:S02]  /*7730*/  FMNMX.FTZ R82, R54, R39, !PT ;  /* 0x0000002736527209 */ /* 0x000fe40007810000 */
[----:B------:R-:W-:Y:S02]  /*7740*/  ISETP.GT.AND P5, PT, R84, 0x59, P2 ;  /* 0x000000595400780c */ /* 0x000fe400017a4270 */
[----:B------:R-:W-:-:S02]  /*7750*/  FSEL R56, R56, -INF , !P4 ;  /* 0xff80000038387808 */ /* 0x000fc40006000000 */
[----:B------:R-:W-:Y:S01]  /*7760*/  ISETP.LT.OR P3, PT, R85, 0x59, P3 ;  /* 0x000000595500780c */ /* 0x000fe20001f61670 */
[----:B------:R0:W-:Y:S01]  /*7770*/  MUFU.EX2 R39, R83 ;  /* 0x0000005300277308 */ /* 0x0001e20000000800 */
[----:B------:R-:W-:Y:S02]  /*7780*/  FMNMX.FTZ R43, R55, R82, !PT ;  /* 0x00000052372b7209 */ /* 0x000fe40007810000 */
[----:B------:R-:W-:Y:S02]  /*7790*/  ISETP.GT.AND P4, PT, R84, 0x60, P2 ;  /* 0x000000605400780c */ /* 0x000fe40001784270 */
[----:B------:R-:W-:Y:S02]  /*77a0*/  ISETP.LT.OR P5, PT, R85, 0x5a, P5 ;  /* 0x0000005a5500780c */ /* 0x000fe40002fa1670 */
[----:B------:R-:W-:Y:S01]  /*77b0*/  FSEL R61, R61, -INF , !P3 ;  /* 0xff8000003d3d7808 */ /* 0x000fe20005800000 */
[----:B------:R-:W-:Y:S01]  /*77c0*/  MUFU.EX2 R30, R30 ;  /* 0x0000001e001e7308 */ /* 0x000fe20000000800 */
[----:B------:R-:W-:Y:S01]  /*77d0*/  FMNMX.FTZ R82, R56, R43, !PT ;  /* 0x0000002b38527209 */ /* 0x000fe20007810000 */
[----:B0-----:R-:W-:Y:S01]  /*77e0*/  FFMA.FTZ R83, R47, UR10, -R10 ;  /* 0x0000000a2f537c23 */ /* 0x001fe2000801080a */
[----:B------:R-:W-:-:S02]  /*77f0*/  ISETP.GT.AND P3, PT, R84, 0x61, P2 ;  /* 0x000000615400780c */ /* 0x000fc40001764270 */
[----:B------:R-:W-:Y:S02]  /*7800*/  FSEL R62, R62, -INF , !P5 ;  /* 0xff8000003e3e7808 */ /* 0x000fe40006800000 */
[----:B------:R-:W-:Y:S01]  /*7810*/  ISETP.LT.OR P4, PT, R85, 0x61, P4 ;  /* 0x000000615500780c */ /* 0x000fe20002781670 */
[----:B------:R-:W-:Y:S01]  /*7820*/  MUFU.EX2 R34, R34 ;  /* 0x0000002200227308 */ /* 0x000fe20000000800 */
[----:B------:R-:W-:Y:S02]  /*7830*/  FMNMX.FTZ R43, R61, R82, !PT ;  /* 0x000000523d2b7209 */ /* 0x000fe40007810000 */
        /* <DEDUP_REMOVED lines=14> */
[----:B------:R-:W-:Y:S02]  /*7920*/  FMNMX.FTZ R82, R66, R47, !PT ;  /* 0x0000002f42527209 */ /* 0x000fe40007810000 */
        /* <DEDUP_REMOVED lines=10> */
[----:B------:R-:W-:Y:S01]  /*79d0*/  ISETP.GT.AND P2, PT, R84, 0x79, P2 ;  /* 0x000000795400780c */ /* 0x000fe20001744270 */
[----:B------:R-:W-:-:S01]  /*79e0*/  FFMA.FTZ R84, R51, UR10, -R10 ;  /* 0x0000000a33547c23 */ /* 0x000fc2000801080a */
[----:B------:R-:W-:-:S02]  /*79f0*/  ISETP.LT.OR P4, PT, R85, 0x79, P4 ;  /* 0x000000795500780c */ /* 0x000fc40002781670 */
[----:B------:R-:W-:Y:S01]  /*7a00*/  FSEL R74, R74, -INF , !P5 ;  /* 0xff8000004a4a7808 */ /* 0x000fe20006800000 */
[----:B------:R1:W-:Y:S01]  /*7a10*/  MUFU.EX2 R47, R84 ;  /* 0x00000054002f7308 */ /* 0x0003e20000000800 */
[----:B------:R-:W-:Y:S02]  /*7a20*/  FMNMX.FTZ R51, R73, R82, !PT ;  /* 0x0000005249337209 */ /* 0x000fe40007810000 */
[----:B------:R-:W-:Y:S02]  /*7a30*/  ISETP.LT.OR P2, PT, R85, 0x7a, P2 ;  /* 0x0000007a5500780c */ /* 0x000fe40001741670 */
[----:B------:R-:W-:Y:S02]  /*7a40*/  FSEL R78, R78, -INF , !P4 ;  /* 0xff8000004e4e7808 */ /* 0x000fe40006000000 */
[----:B------:R-:W-:Y:S01]  /*7a50*/  FMNMX.FTZ R51, R74, R51, !PT ;  /* 0x000000334a337209 */ /* 0x000fe20007810000 */
[----:B------:R-:W-:Y:S01]  /*7a60*/  MUFU.EX2 R64, R64 ;  /* 0x0000004000407308 */ /* 0x000fe20000000800 */
[----:B------:R-:W-:-:S02]  /*7a70*/  FSEL R79, R79, -INF , !P2 ;  /* 0xff8000004f4f7808 */ /* 0x000fc40005000000 */
[----:B------:R-:W-:Y:S01]  /*7a80*/  FMNMX.FTZ R82, R78, R51, !PT ;  /* 0x000000334e527209 */ /* 0x000fe20007810000 */
[----:B------:R-:W-:-:S01]  /*7a90*/  FFMA.FTZ R51, R57, UR10, -R10 ;  /* 0x0000000a39337c23 */ /* 0x000fc2000801080a */
[--C-:B------:R-:W-:Y:S01]  /*7aa0*/  FFMA.FTZ R57, R63, UR10, -R10.reuse ;  /* 0x0000000a3f397c23 */ /* 0x100fe2000801080a */
[----:B------:R-:W-:-:S01]  /*7ab0*/  FFMA.FTZ R63, R69, UR10, -R10 ;  /* 0x0000000a453f7c23 */ /* 0x000fc2000801080a */
[----:B0-----:R-:W-:Y:S01]  /*7ac0*/  FMNMX.FTZ R83, R79, R82, !PT ;  /* 0x000000524f537209 */ /* 0x001fe20007810000 */
[----:B------:R-:W-:-:S01]  /*7ad0*/  FFMA.FTZ R82, R59, UR10, -R10 ;  /* 0x0000000a3b527c23 */ /* 0x000fc2000801080a */
[--C-:B------:R-:W-:Y:S01]  /*7ae0*/  FFMA.FTZ R59, R67, UR10, -R10.reuse ;  /* 0x0000000a433b7c23 */ /* 0x100fe2000801080a */
[----:B------:R-:W-:-:S01]  /*7af0*/  FFMA.FTZ R69, R80, UR10, -R10 ;  /* 0x0000000a50457c23 */ /* 0x000fc2000801080a */
[--C-:B------:R-:W-:Y:S01]  /*7b00*/  FFMA.FTZ R67, R75, UR10, -R10.reuse ;  /* 0x0000000a4b437c23 */ /* 0x100fe2000801080a */
[----:B-1----:R-:W0:Y:S01]  /*7b10*/  SHFL.BFLY PT, R84, R83, 0x2, 0x1f ;  /* 0x0c401f0053547f89 */ /* 0x002e2200000e0000 */
[----:B------:R-:W-:-:S01]  /*7b20*/  FFMA.FTZ R80, R81, UR10, -R10 ;  /* 0x0000000a51507c23 */ /* 0x000fc2000801080a */
[----:B------:R-:W-:Y:S01]  /*7b30*/  FSEL R75, R36, RZ, P6 ;  /* 0x000000ff244b7208 */ /* 0x000fe20003000000 */
[----:B------:R-:W-:Y:S04]  /*7b40*/  MUFU.EX2 R51, R51 ;  /* 0x0000003300337308 */ /* 0x000fe80000000800 */
[----:B------:R-:W-:-:S04]  /*7b50*/  FADD.FTZ R75, -R75, R6 ;  /* 0x000000064b4b7221 */ /* 0x000fc80000010100 */
[----:B------:R-:W-:Y:S01]  /*7b60*/  FMUL.FTZ R6, R75, UR10 ;  /* 0x0000000a4b067c20 */ /* 0x000fe20008410000 */
[----:B------:R-:W-:Y:S08]  /*7b70*/  MUFU.EX2 R82, R82 ;  /* 0x0000005200527308 */ /* 0x000ff00000000800 */
[----:B------:R-:W1:Y:S01]  /*7b80*/  MUFU.EX2 R6, R6 ;  /* 0x0000000600067308 */ /* 0x000e620000000800 */
[----:B0-----:R-:W-:Y:S01]  /*7b90*/  FMNMX.FTZ R85, R83, R84, !PT ;  /* 0x0000005453557209 */ /* 0x001fe20007810000 */
[----:B------:R-:W-:Y:S01]  /*7ba0*/  FFMA.FTZ R84, R77, UR10, -R10 ;  /* 0x0000000a4d547c23 */ /* 0x000fe2000801080a */
[----:B------:R-:W-:-:S05]  /*7bb0*/  IMAD.U32 R77, RZ, RZ, UR10 ;  /* 0x0000000aff4d7e24 */ /* 0x000fca000f8e00ff */
[----:B------:R-:W-:Y:S01]  /*7bc0*/  MUFU.EX2 R57, R57 ;  /* 0x0000003900397308 */ /* 0x000fe20000000800 */
[----:B------:R-:W0:Y:S07]  /*7bd0*/  SHFL.BFLY PT, R86, R85, 0x1, 0x1f ;  /* 0x0c201f0055567f89 */ /* 0x000e2e00000e0000 */
[----:B------:R-:W-:Y:S01]  /*7be0*/  MUFU.EX2 R59, R59 ;  /* 0x0000003b003b7308 */ /* 0x000fe20000000800 */
[----:B-1----:R-:W-:-:S07]  /*7bf0*/  FFMA.FTZ R81, R6, R4, R7 ;  /* 0x0000000406517223 */ /* 0x002fce0000010007 */
[----:B------:R-:W-:Y:S08]  /*7c00*/  MUFU.EX2 R68, R68 ;  /* 0x0000004400447308 */ /* 0x000ff00000000800 */
[----:B------:R-:W-:Y:S01]  /*7c10*/  MUFU.EX2 R63, R63 ;  /* 0x0000003f003f7308 */ /* 0x000fe20000000800 */
[----:B0-----:R-:W-:-:S04]  /*7c20*/  FMNMX.FTZ R10, R85, R86, !PT ;  /* 0x00000056550a7209 */ /* 0x001fc80007810000 */
[C---:B------:R-:W-:Y:S01]  /*7c30*/  FSETP.NEU.FTZ.AND P2, PT, R10.reuse, -INF , PT ;  /* 0xff8000000a00780b */ /* 0x040fe20003f5d000 */
[----:B------:R-:W-:-:S02]  /*7c40*/  FFMA.FTZ R77, R10, R77, -8 ;  /* 0xc10000000a4d7423 */ /* 0x000fc4000001004d */
[----:B------:R-:W-:Y:S01]  /*7c50*/  MUFU.EX2 R70, R70 ;  /* 0x0000004600467308 */ /* 0x000fe20000000800 */
[----:B------:R-:W-:Y:S02]  /*7c60*/  FSEL R86, R10, RZ, P2 ;  /* 0x000000ff0a567208 */ /* 0x000fe40001000000 */
[----:B------:R-:W-:-:S03]  /*7c70*/  FSEL R75, R77, RZ, P2 ;  /* 0x000000ff4d4b7208 */ /* 0x000fc60001000000 */
[----:B------:R-:W-:Y:S02]  /*7c80*/  FADD.FTZ R86, -R86, R5 ;  /* 0x0000000556567221 */ /* 0x000fe40000010100 */
[----:B------:R-:W-:-:S01]  /*7c90*/  FFMA.FTZ R77, R45, UR10, -R75 ;  /* 0x0000000a2d4d7c23 */ /* 0x000fc2000801084b */
[--C-:B------:R-:W-:Y:S01]  /*7ca0*/  FFMA.FTZ R76, R76, UR10, -R75.reuse ;  /* 0x0000000a4c4c7c23 */ /* 0x100fe2000801084b */
[----:B------:R-:W-:Y:S01]  /*7cb0*/  FMUL.FTZ R45, R86, UR10 ;  /* 0x0000000a562d7c20 */ /* 0x000fe20008410000 */
[--C-:B------:R-:W-:Y:S01]  /*7cc0*/  FFMA.FTZ R37, R37, UR10, -R75.reuse ;  /* 0x0000000a25257c23 */ /* 0x100fe2000801084b */
[----:B------:R-:W-:-:S01]  /*7cd0*/  FFMA.FTZ R13, R13, UR10, -R75 ;  /* 0x0000000a0d0d7c23 */ /* 0x000fc2000801084b */
[--C-:B------:R-:W-:Y:S01]  /*7ce0*/  FFMA.FTZ R14, R14, UR10, -R75.reuse ;  /* 0x0000000a0e0e7c23 */ /* 0x100fe2000801084b */
[----:B------:R-:W-:-:S01]  /*7cf0*/  FFMA.FTZ R21, R21, UR10, -R75 ;  /* 0x0000000a15157c23 */ /* 0x000fc2000801084b */
[----:B------:R-:W-:Y:S01]  /*7d00*/  MUFU.EX2 R76, R76 ;  /* 0x0000004c004c7308 */ /* 0x000fe20000000800 */
[----:B------:R-:W-:-:S01]  /*7d10*/  FFMA.FTZ R24, R24, UR10, -R75 ;  /* 0x0000000a18187c23 */ /* 0x000fc2000801084b */
[----:B------:R-:W-:Y:S01]  /*7d20*/  FFMA.FTZ R27, R27, UR10, -R75 ;  /* 0x0000000a1b1b7c23 */ /* 0x000fe2000801084b */
[----:B------:R-:W-:-:S01]  /*7d30*/  FADD.FTZ R86, R8, R81 ;  /* 0x0000005108567221 */ /* 0x000fc20000010000 */
        /* <DEDUP_REMOVED lines=22> */
[----:B------:R-:W-:Y:S01]  /*7ea0*/  FADD.FTZ R3, R11, R86 ;  /* 0x000000560b037221 */ /* 0x000fe20000010000 */
[----:B------:R-:W-:-:S01]  /*7eb0*/  FFMA.FTZ R71, R71, UR10, -R75 ;  /* 0x0000000a47477c23 */ /* 0x000fc2000801084b */
[--C-:B------:R-:W-:Y:S01]  /*7ec0*/  FFMA.FTZ R72, R72, UR10, -R75.reuse ;  /* 0x0000000a48487c23 */ /* 0x100fe2000801084b */
[----:B------:R-:W-:-:S01]  /*7ed0*/  FFMA.FTZ R73, R73, UR10, -R75 ;  /* 0x0000000a49497c23 */ /* 0x000fc2000801084b */
[----:B------:R-:W-:-:S02]  /*7ee0*/  FFMA.FTZ R74, R74, UR10, -R75 ;  /* 0x0000000a4a4a7c23 */ /* 0x000fc4000801084b */
[----:B------:R-:W0:Y:S01]  /*7ef0*/  MUFU.EX2 R14, R14 ;  /* 0x0000000e000e7308 */ /* 0x000e220000000800 */
[----:B-1----:R-:W-:-:S07]  /*7f00*/  FADD.FTZ R4, R37, R4 ;  /* 0x0000000425047221 */ /* 0x002fce0000010000 */
[----:B------:R-:W1:Y:S08]  /*7f10*/  MUFU.EX2 R21, R21 ;  /* 0x0000001500157308 */ /* 0x000e700000000800 */
[----:B------:R-:W3:Y:S08]  /*7f20*/  MUFU.EX2 R24, R24 ;  /* 0x0000001800187308 */ /* 0x000ef00000000800 */
[----:B------:R-:W4:Y:S08]  /*7f30*/  MUFU.EX2 R27, R27 ;  /* 0x0000001b001b7308 */ /* 0x000f300000000800 */
[----:B------:R2:W-:Y:S08]  /*7f40*/  MUFU.EX2 R5, R77 ;  /* 0x0000004d00057308 */ /* 0x0005f00000000800 */
[----:B------:R-:W5:Y:S01]  /*7f50*/  MUFU.EX2 R28, R28 ;  /* 0x0000001c001c7308 */ /* 0x000f620000000800 */
[----:B--2---:R-:W-:-:S01]  /*7f60*/  FADD.FTZ R77, R13, R4 ;  /* 0x000000040d4d7221 */ /* 0x004fc20000010000 */
[----:B------:R-:W-:-:S03]  /*7f70*/  FADD.FTZ R4, R12, R3 ;  /* 0x000000030c047221 */ /* 0x000fc60000010000 */
[----:B0-----:R-:W-:Y:S01]  /*7f80*/  FADD.FTZ R86, R14, R77 ;  /* 0x0000004d0e567221 */ /* 0x001fe20000010000 */
[----:B------:R-:W-:-:S02]  /*7f90*/  FADD.FTZ R3, R9, R4 ;  /* 0x0000000409037221 */ /* 0x000fc40000010000 */
[----:B------:R-:W0:Y:S01]  /*7fa0*/  MUFU.EX2 R31, R31 ;  /* 0x0000001f001f7308 */ /* 0x000e220000000800 */
[----:B-1----:R-:W-:-:S01]  /*7fb0*/  FADD.FTZ R77, R21, R86 ;  /* 0x00000056154d7221 */ /* 0x002fc20000010000 */
[----:B------:R-:W-:-:S03]  /*7fc0*/  FADD.FTZ R4, R20, R3 ;  /* 0x0000000314047221 */ /* 0x000fc60000010000 */
[----:B---3--:R-:W-:Y:S01]  /*7fd0*/  FADD.FTZ R86, R24, R77 ;  /* 0x0000004d18567221 */ /* 0x008fe20000010000 */
[----:B------:R-:W-:-:S02]  /*7fe0*/  FADD.FTZ R3, R15, R4 ;  /* 0x000000040f037221 */ /* 0x000fc40000010000 */
[----:B------:R-:W1:Y:S01]  /*7ff0*/  MUFU.EX2 R32, R32 ;  /* 0x0000002000207308 */ /* 0x000e620000000800 */
[----:B----4-:R-:W-:-:S01]  /*8000*/  FADD.FTZ R77, R27, R86 ;  /* 0x000000561b4d7221 */ /* 0x010fc20000010000 */
[----:B------:R-:W-:-:S03]  /*8010*/  FADD.FTZ R4, R26, R3 ;  /* 0x000000031a047221 */ /* 0x000fc60000010000 */
[----:B-----5:R-:W-:Y:S01]  /*8020*/  FADD.FTZ R86, R28, R77 ;  /* 0x0000004d1c567221 */ /* 0x020fe20000010000 */
[----:B------:R-:W-:-:S02]  /*8030*/  FADD.FTZ R3, R25, R4 ;  /* 0x0000000419037221 */ /* 0x000fc40000010000 */
        /* <DEDUP_REMOVED lines=9> */
[----:B--2---:R-:W-:-:S01]  /*80d0*/  FADD.FTZ R77, R35, R86 ;  /* 0x00000056234d7221 */ /* 0x004fc20000010000 */
[----:B------:R-:W-:-:S04]  /*80e0*/  FADD.FTZ R4, R40, R3 ;  /* 0x0000000328047221 */ /* 0x000fc80000010000 */
[----:B------:R-:W-:Y:S02]  /*80f0*/  FADD.FTZ R3, R39, R4 ;  /* 0x0000000427037221 */ /* 0x000fe40000010000 */
        /* <DEDUP_REMOVED lines=10> */
[----:B------:R-:W-:-:S03]  /*81a0*/  FADD.FTZ R4, R52, R3 ;  /* 0x0000000334047221 */ /* 0x000fc60000010000 */
[----:B------:R-:W-:Y:S01]  /*81b0*/  FADD.FTZ R77, R5, R86 ;  /* 0x00000056054d7221 */ /* 0x000fe20000010000 */
        /* <DEDUP_REMOVED lines=15> */
[----:B------:R-:W-:-:S06]  /*82b0*/  FADD.FTZ R4, R70, R3 ;  /* 0x0000000346047221 */ /* 0x000fcc0000010000 */
        /* <DEDUP_REMOVED lines=32> */
[----:B-1----:R-:W-:-:S03]  /*84c0*/  FADD.FTZ R4, R80, R3 ;  /* 0x0000000350047221 */ /* 0x002fc60000010000 */
[----:B--2---:R-:W-:Y:S01]  /*84d0*/  FADD.FTZ R3, R78, R75 ;  /* 0x0000004b4e037221 */ /* 0x004fe20000010000 */
[----:B------:R-:W-:Y:S06]  /*84e0*/  @!P0 BRA `(.L_x_709) ;  /* 0x0000000000048947 */ /* 0x000fec0003800000 */
[----:B------:R-:W-:Y:S01]  /*84f0*/  BPT.TRAP 0x1 ;  /* 0x000000040000795c */ /* 0x000fe20000300000 */
.L_x_709:
[----:B------:R-:W-:Y:S01]  /*8500*/  UIADD3 UR6, UR11, 0x19c60, URZ ;  /* 0x00019c600b067890 */ /* 0x000fe2000fffe03f */
[----:B------:R-:W-:Y:S01]  /*8510*/  ISETP.GT.AND P2, PT, R2, UR18, PT ;  /* 0x0000001202007c0c */ /* 0x000fe2000bf44270 */
[----:B------:R-:W-:Y:S01]  /*8520*/  UMOV UR36, UR21 ;  /* 0x0000001500247c82 */ /* 0x000fe20008000000 */
[----:B------:R-:W-:Y:S01]  /*8530*/  F2FP.SATFINITE.E4M3.F32.PACK_AB_MERGE_C R5, R46, R5, RZ ;  /* 0x000000052e05723e */ /* 0x000fe200048070ff */
[----:B------:R-:W-:Y:S01]  /*8540*/  UPRMT UR6, UR44, 0x654, UR6 ;  /* 0x000006542c067896 */ /* 0x000fe20008000006 */
        /* <DEDUP_REMOVED lines=11> */
[-C--:B------:R-:W-:Y:S01]  /*8600*/  FMUL.FTZ R93, R93, R6.reuse ;  /* 0x000000065d5d7220 */ /* 0x080fe20000410000 */
        /* <DEDUP_REMOVED lines=18> */
[----:B------:R-:W-:Y:S01]  /*8730*/  F2FP.SATFINITE.E4M3.F32.PACK_AB_MERGE_C R147, R42, R41, R5 ;  /* 0x000000292a93723e */ /* 0x000fe20004807005 */
        /* <DEDUP_REMOVED lines=12> */
[-C--:B------:R-:W-:Y:S01]  /*8800*/  FMUL.FTZ R90, R90, R45.reuse ;  /* 0x0000002d5a5a7220 */ /* 0x080fe20000410000 */
[----:B------:R-:W-:Y:S01]  /*8810*/  F2FP.SATFINITE.E4M3.F32.PACK_AB_MERGE_C R149, R37, R76, R13 ;  /* 0x0000004c2595723e */ /* 0x000fe2000480700d */
[----:B------:R-:W-:Y:S01]  /*8820*/  FMUL.FTZ R91, R91, R45 ;  /* 0x0000002d5b5b7220 */ /* 0x000fe20000410000 */
        /* <DEDUP_REMOVED lines=35> */
[----:B------:R-:W-:-:S02]  /*8a60*/  VIADD R2, R2, 0xffffffff ;  /* 0xffffffff02027836 */ /* 0x000fc40000000000 */
[----:B------:R-:W-:Y:S02]  /*8a70*/  IMAD.MOV.U32 R5, RZ, RZ, R10 ;  /* 0x000000ffff057224 */ /* 0x000fe400078e000a */
[----:B------:R-:W-:Y:S01]  /*8a80*/  IMAD.MOV.U32 R6, RZ, RZ, R36 ;  /* 0x000000ffff067224 */ /* 0x000fe200078e0024 */
[----:B------:R-:W-:Y:S06]  /*8a90*/  @P2 BRA `(.L_x_710) ;  /* 0xffffffc800e82947 */ /* 0x000fec000383ffff */
[----:B------:R-:W-:Y:S01]  /*8aa0*/  IMAD.MOV.U32 R5, RZ, RZ, R10 ;  /* 0x000000ffff057224 */ /* 0x000fe200078e000a */
[----:B------:R-:W-:Y:S01]  /*8ab0*/  UMOV UR37, UR20 ;  /* 0x0000001400257c82 */ /* 0x000fe20008000000 */
[----:B------:R-:W-:Y:S01]  /*8ac0*/  IMAD.MOV.U32 R6, RZ, RZ, R36 ;  /* 0x000000ffff067224 */ /* 0x000fe200078e0024 */
[----:B------:R-:W-:-:S06]  /*8ad0*/  UMOV UR36, UR21 ;  /* 0x0000001500247c82 */ /* 0x000fcc0008000000 */
.L_x_692:
[----:B------:R-:W0:Y:S01]  /*8ae0*/  LDC R7, c[0x0][0x448] ;  /* 0x00011200ff077b82 */ /* 0x000e220000000800 */
[----:B------:R-:W-:Y:S01]  /*8af0*/  UIADD3 UR6, UR38, 0xbf, URZ ;  /* 0x000000bf26067890 */ /* 0x000fe2000fffe03f */
[----:B------:R-:W-:-:S05]  /*8b00*/  IADD3 R11, -R60, 0x1, RZ ;  /* 0x000000013c0b7810 */ /* 0x000fca0007ffe1ff */
[----:B------:R-:W-:Y:S01]  /*8b10*/  IMAD R58, R58, UR40, R11 ;  /* 0x000000283a3a7c24 */ /* 0x000fe2000f8e020b */
[----:B------:R-:W1:Y:S01]  /*8b20*/  LDC R12, c[0x0][0x9e4] ;  /* 0x00027900ff0c7b82 */ /* 0x000e620000000800 */
[----:B0-----:R-:W-:Y:S02]  /*8b30*/  ISETP.NE.AND P5, PT, R7, 0x1, PT ;  /* 0x000000010700780c */ /* 0x001fe40003fa5270 */
[----:B-1----:R-:W-:-:S11]  /*8b40*/  ISETP.GE.AND P6, PT, R12, 0x1, PT ;  /* 0x000000010c00780c */ /* 0x002fd60003fc6270 */
[----:B------:R-:W0:Y:S08]  /*8b50*/  @P5 LDC R7, c[0x0][0x44c] ;  /* 0x00011300ff075b82 */ /* 0x000e300000000800 */
[----:B------:R-:W1:Y:S01]  /*8b60*/  @P5 LDC R9, c[0x0][0x450] ;  /* 0x00011400ff095b82 */ /* 0x000e620000000800 */
[----:B0-----:R-:W-:-:S04]  /*8b70*/  @P5 IMAD.HI.U32 R8, R7, UR6, RZ ;  /* 0x0000000607085c27 */ /* 0x001fc8000f8e00ff */
[----:B------:R-:W-:Y:S01]  /*8b80*/  IMAD.U32 R7, RZ, RZ, UR6 ;  /* 0x00000006ff077e24 */ /* 0x000fe2000f8e00ff */
[----:B------:R-:W-:Y:S01]  /*8b90*/  ULDC UR6, c[0x0][0x9dc] ;  /* 0x0002770000067ab9 */ /* 0x000fe20000000800 */
[----:B-1----:R-:W-:-:S05]  /*8ba0*/  @P5 SHF.R.U32.HI R7, RZ, R9, R8 ;  /* 0x00000009ff075219 */ /* 0x002fca0000011608 */
[----:B------:R-:W-:-:S04]  /*8bb0*/  IMAD.IADD R7, R58, 0x1, R7 ;  /* 0x000000013a077824 */ /* 0x000fc800078e0207 */
[----:B------:R-:W-:Y:S01]  /*8bc0*/  VIADD R8, R7, -UR6 ;  /* 0x8000000607087c36 */ /* 0x000fe20008000000 */
[----:B------:R-:W-:Y:S06]  /*8bd0*/  @!P6 BRA `(.L_x_711) ;  /* 0x00000000003ce947 */ /* 0x000fec0003800000 */
[----:B------:R-:W-:-:S13]  /*8be0*/  ISETP.GT.AND P2, PT, R7, -0x1, PT ;  /* 0xffffffff0700780c */ /* 0x000fda0003f44270 */
[----:B------:R-:W-:Y:S05]  /*8bf0*/  @P2 BRA `(.L_x_712) ;  /* 0x00000000001c2947 */ /* 0x000fea0003800000 */
[----:B------:R-:W-:Y:S02]  /*8c00*/  ISETP.NE.AND P2, PT, R12, 0x1, PT ;  /* 0x000000010c00780c */ /* 0x000fe40003f45270 */
[----:B------:R-:W-:-:S11]  /*8c10*/  LOP3.LUT R7, RZ, R7, RZ, 0x33, !PT ;  /* 0x00000007ff077212 */ /* 0x000fd600078e33ff */
[----:B------:R-:W0:Y:S02]  /*8c20*/  @P2 LDC.64 R10, c[0x0][0x9e8] ;  /* 0x00027a00ff0a2b82 */ /* 0x000e240000000a00 */
[----:B0-----:R-:W-:-:S05]  /*8c30*/  @P2 IMAD.HI.U32 R10, R7, R10, RZ ;  /* 0x0000000a070a2227 */ /* 0x001fca00078e00ff */
[----:B------:R-:W-:-:S04]  /*8c40*/  @P2 SHF.R.U32.HI R7, RZ, R11, R10 ;  /* 0x0000000bff072219 */ /* 0x000fc8000001160a */
[----:B------:R-:W-:Y:S01]  /*8c50*/  LOP3.LUT R7, RZ, R7, RZ, 0x33, !PT ;  /* 0x00000007ff077212 */ /* 0x000fe200078e33ff */
[----:B------:R-:W-:Y:S06]  /*8c60*/  BRA `(.L_x_713) ;  /* 0x0000000000107947 */ /* 0x000fec0003800000 */
.L_x_712:
[----:B------:R-:W-:-:S13]  /*8c70*/  ISETP.NE.AND P2, PT, R12, 0x1, PT ;  /* 0x000000010c00780c */ /* 0x000fda0003f45270 */
[----:B------:R-:W0:Y:S02]  /*8c80*/  @P2 LDC.64 R10, c[0x0][0x9e8] ;  /* 0x00027a00ff0a2b82 */ /* 0x000e240000000a00 */
[----:B0-----:R-:W-:-:S05]  /*8c90*/  @P2 IMAD.HI.U32 R10, R7, R10, RZ ;  /* 0x0000000a070a2227 */ /* 0x001fca00078e00ff */
[----:B------:R-:W-:-:S07]  /*8ca0*/  @P2 SHF.R.U32.HI R7, RZ, R11, R10 ;  /* 0x0000000bff072219 */ /* 0x000fce000001160a */
.L_x_713:
[----:B------:R-:W-:-:S05]  /*8cb0*/  IMAD R7, R7, R12, RZ ;  /* 0x0000000c07077224 */ /* 0x000fca00078e02ff */
[----:B------:R-:W-:-:S07]  /*8cc0*/  VIMNMX R8, R8, R7, !PT ;  /* 0x0000000708087248 */ /* 0x000fce0007fe0100 */
.L_x_711:
[----:B------:R-:W-:-:S05]  /*8cd0*/  VIADD R8, R8, 0x7f ;  /* 0x0000007f08087836 */ /* 0x000fca0000000000 */
[----:B------:R-:W-:-:S04]  /*8ce0*/  SHF.R.S32.HI R7, RZ, 0x1f, R8 ;  /* 0x0000001fff077819 */ /* 0x000fc80000011408 */
[----:B------:R-:W-:-:S04]  /*8cf0*/  LEA.HI R7, R7, R8, RZ, 0x7 ;  /* 0x0000000807077211 */ /* 0x000fc800078f38ff */
[----:B------:R-:W-:-:S04]  /*8d00*/  SHF.R.S32.HI R7, RZ, 0x7, R7 ;  /* 0x00000007ff077819 */ /* 0x000fc80000011407 */
[----:B------:R-:W-:-:S04]  /*8d10*/  VIMNMX R9, R7, UR43, !PT ;  /* 0x0000002b07097c48 */ /* 0x000fc8000ffe0100 */
[----:B------:R-:W-:-:S13]  /*8d20*/  ISETP.GE.AND P2, PT, R2, R9, PT ;  /* 0x000000090200720c */ /* 0x000fda0003f46270 */
[----:B------:R-:W-:Y:S05]  /*8d30*/  @!P2 BRA `(.L_x_714) ;  /* 0x0000002000f0a947 */ /* 0x000fea0003800000 */
[----:B------:R-:W-:Y:S01]  /*8d40*/  IMAD.MOV.U32 R8, RZ, RZ, R5 ;  /* 0x000000ffff087224 */ /* 0x000fe200078e0005 */
[----:B------:R-:W-:Y:S01]  /*8d50*/  UMOV UR19, UR36 ;  /* 0x0000002400137c82 */ /* 0x000fe20008000000 */
[----:B------:R-:W-:Y:S01]  /*8d60*/  IMAD.MOV.U32 R7, RZ, RZ, R6 ;  /* 0x000000ffff077224 */ /* 0x000fe200078e0006 */
[----:B------:R-:W-:Y:S01]  /*8d70*/  UMOV UR20, UR37 ;  /* 0x0000002500147c82 */ /* 0x000fe20008000000 */
[----:B------:R-:W-:-:S05]  /*8d80*/  ULDC UR18, c[0x0][0x988] ;  /* 0x0002620000127ab9 */ /* 0x000fca0000000800 */
.L_x_724:
[----:B------:R-:W-:-:S04]  /*8d90*/  UIADD3 UR37, UR20, 0x1, URZ ;  /* 0x0000000114257890 */ /* 0x000fc8000fffe03f */
[----:B------:R-:W-:-:S04]  /*8da0*/  UISETP.NE.AND UP0, UPT, UR37, 0x2, UPT ;  /* 0x000000022500788c */ /* 0x000fc8000bf05270 */
[----:B------:R-:W-:Y:S02]  /*8db0*/  USEL UR36, URZ, 0x1, UP0 ;  /* 0x000000013f247887 */ /* 0x000fe40008000000 */
[----:B------:R-:W-:Y:S02]  /*8dc0*/  USEL UR37, UR37, URZ, UP0 ;  /* 0x0000003f25257287 */ /* 0x000fe40008000000 */
[----:B------:R-:W-:Y:S01]  /*8dd0*/  ULOP3.LUT UR36, UR19, UR36, URZ, 0x3c, !UPT ;  /* 0x0000002413247292 */ /* 0x000fe2000f8e3c3f */
[----:B------:R-:W-:Y:S11]  /*8de0*/  @!P0 BRA `(.L_x_715) ;  /* 0x0000000000048947 */ /* 0x000ff60003800000 */
[----:B------:R-:W-:Y:S01]  /*8df0*/  BPT.TRAP 0x1 ;  /* 0x000000040000795c */ /* 0x000fe20000300000 */
.L_x_715:
[----:B------:R-:W-:Y:S01]  /*8e00*/  ULEA UR6, UR37, UR45, 0x3 ;  /* 0x0000002d25067291 */ /* 0x000fe2000f8e183f */
[----:B------:R-:W-:-:S05]  /*8e10*/  IMAD.U32 R5, RZ, RZ, UR36 ;  /* 0x00000024ff057e24 */ /* 0x000fca000f8e00ff */
[----:B------:R-:W-:-:S04]  /*8e20*/  SHF.L.U32 R5, R5, 0x1f, RZ ;  /* 0x0000001f05057819 */ /* 0x000fc800000006ff */
[----:B------:R0:W1:Y:S01]  /*8e30*/  SYNCS.PHASECHK.TRANS64.TRYWAIT P2, [UR6+0x19c30], R5 ;  /* 0x019c3005ff0075a7 */ /* 0x0000620008040146 */
[----:B------:R-:W-:Y:S05]  /*8e40*/  @!P0 BRA `(.L_x_716) ;  /* 0x0000000000048947 */ /* 0x000fea0003800000 */
[----:B------:R-:W-:Y:S01]  /*8e50*/  BPT.TRAP 0x1 ;  /* 0x000000040000795c */ /* 0x000fe20000300000 */
.L_x_716:
[----:B-1----:R-:W-:Y:S05]  /*8e60*/  @P2 BRA `(.L_x_717) ;  /* 0x0000000000082947 */ /* 0x002fea0003800000 */
[----:B------:R-:W1:Y:S02]  /*8e70*/  SYNCS.PHASECHK.TRANS64.TRYWAIT P2, [UR6+0x19c30], R5 ;  /* 0x019c3005ff0075a7 */ /* 0x000e640008040146 */
[----:B-1----:R-:W-:Y:S05]  /*8e80*/  @!P2 BRA `(.L_x_718) ;  /* 0x000000bc00f4a947 */ /* 0x002fea0003800000 */
.L_x_717:
        /* <DEDUP_REMOVED lines=17> */
.L_x_719:
[----:B------:R-:W-:Y:S01]  /*8fa0*/  ULEA UR14, UR20, UR45, 0x3 ;  /* 0x0000002d140e7291 */ /* 0x000fe2000f8e183f */
[----:B01----:R-:W-:-:S05]  /*8fb0*/  IMAD.U32 R5, RZ, RZ, UR19 ;  /* 0x00000013ff057e24 */ /* 0x003fca000f8e00ff */
[----:B------:R-:W-:-:S04]  /*8fc0*/  SHF.L.U32 R5, R5, 0x1f, RZ ;  /* 0x0000001f05057819 */ /* 0x000fc800000006ff */
[----:B------:R0:W1:Y:S01]  /*8fd0*/  SYNCS.PHASECHK.TRANS64.TRYWAIT P2, [UR14+0x19c50], R5 ;  /* 0x019c5005ff0075a7 */ /* 0x000062000804014e */
[----:B------:R-:W-:Y:S05]  /*8fe0*/  @!P0 BRA `(.L_x_720) ;  /* 0x0000000000048947 */ /* 0x000fea0003800000 */
[----:B------:R-:W-:Y:S01]  /*8ff0*/  BPT.TRAP 0x1 ;  /* 0x000000040000795c */ /* 0x000fe20000300000 */
.L_x_720:
[----:B-1----:R-:W-:Y:S05]  /*9000*/  @P2 BRA `(.L_x_721) ;  /* 0x0000000000082947 */ /* 0x002fea0003800000 */
[----:B------:R-:W1:Y:S02]  /*9010*/  SYNCS.PHASECHK.TRANS64.TRYWAIT P2, [UR14+0x19c50], R5 ;  /* 0x019c5005ff0075a7 */ /* 0x000e64000804014e */
[----:B-1----:R-:W-:Y:S05]  /*9020*/  @!P2 BRA `(.L_x_722) ;  /* 0x000000bc00a4a947 */ /* 0x002fea0003800000 */
.L_x_721:
[----:B------:R-:W-:Y:S01]  /*9030*/  UIADD3 UR6, UR45, 0x3000, URZ ;  /* 0x000030002d067890 */ /* 0x000fe2000fffe03f */
[----:B------:R-:W-:Y:S01]  /*9040*/  WARPGROUP.ARRIVE ;  /* 0x00000000000079c5 */ /* 0x000fe20000000000 */
[----:B------:R-:W-:Y:S01]  /*9050*/  UMOV UR7, 0x40000040 ;  /* 0x4000004000077882 */ /* 0x000fe20000000000 */
[C---:B------:R-:W-:Y:S01]  /*9060*/  FMUL.FTZ R10, R0.reuse, R24 ;  /* 0x00000018000a7220 */ /* 0x040fe20000410000 */
[----:B------:R-:W-:Y:S01]  /*9070*/  USHF.R.U32.HI UR6, URZ, 0x4, UR6 ;  /* 0x000000043f067899 */ /* 0x000fe20008011606 */
[C---:B------:R-:W-:Y:S01]  /*9080*/  FMUL.FTZ R13, R0.reuse, R26 ;  /* 0x0000001a000d7220 */ /* 0x040fe20000410000 */
[C---:B------:R-:W-:Y:S01]  /*9090*/  FMUL.FTZ R11, R0.reuse, R25 ;  /* 0x00000019000b7220 */ /* 0x040fe20000410000 */
[C---:B------:R-:W-:Y:S01]  /*90a0*/  FMUL.FTZ R12, R0.reuse, R27 ;  /* 0x0000001b000c7220 */ /* 0x040fe20000410000 */
[----:B------:R-:W-:Y:S01]  /*90b0*/  ULOP3.LUT UR6, UR6, 0x3fff, URZ, 0xc0, !UPT ;  /* 0x00003fff06067892 */ /* 0x000fe2000f8ec03f */
[----:B------:R-:W1:Y:S01]  /*90c0*/  MUFU.TANH R10, R10 ;  /* 0x0000000a000a7308 */ /* 0x000e620000002400 */
[C---:B------:R-:W-:Y:S01]  /*90d0*/  FMUL.FTZ R14, R0.reuse, R28 ;  /* 0x0000001c000e7220 */ /* 0x040fe20000410000 */
[C---:B------:R-:W-:Y:S01]  /*90e0*/  FMUL.FTZ R20, R0.reuse, R30 ;  /* 0x0000001e00147220 */ /* 0x040fe20000410000 */
[----:B------:R-:W-:Y:S01]  /*90f0*/  ULOP3.LUT UR6, UR6, 0x10000, URZ, 0xfc, !UPT ;  /* 0x0001000006067892 */ /* 0x000fe2000f8efc3f */
[C---:B------:R-:W-:Y:S01]  /*9100*/  FMUL.FTZ R15, R0.reuse, R29 ;  /* 0x0000001d000f7220 */ /* 0x040fe20000410000 */
[C---:B------:R-:W-:Y:S01]  /*9110*/  FMUL.FTZ R24, R0.reuse, R32 ;  /* 0x0000002000187220 */ /* 0x040fe20000410000 */
[C---:B------:R-:W-:Y:S01]  /*9120*/  FMUL.FTZ R21, R0.reuse, R31 ;  /* 0x0000001f00157220 */ /* 0x040fe20000410000 */
[----:B------:R-:W-:Y:S01]  /*9130*/  UIMAD UR11, UR20, 0x300, UR6 ;  /* 0x00000300140b78a4 */ /* 0x000fe2000f8e0206 */
[----:B------:R-:W0:Y:S01]  /*9140*/  MUFU.TANH R13, R13 ;  /* 0x0000000d000d7308 */ /* 0x000e220000002400 */
[C---:B------:R-:W-:Y:S01]  /*9150*/  FMUL.FTZ R25, R0.reuse, R33 ;  /* 0x0000002100197220 */ /* 0x040fe20000410000 */
[C---:B------:R-:W-:Y:S01]  /*9160*/  FMUL.FTZ R26, R0.reuse, R34 ;  /* 0x00000022001a7220 */ /* 0x040fe20000410000 */
[C---:B------:R-:W-:Y:S01]  /*9170*/  FMUL.FTZ R27, R0.reuse, R35 ;  /* 0x00000023001b7220 */ /* 0x040fe20000410000 */
[C---:B------:R-:W-:Y:S01]  /*9180*/  FMUL.FTZ R35, R0.reuse, R43 ;  /* 0x0000002b00237220 */ /* 0x040fe20000410000 */
[C---:B------:R-:W-:Y:S01]  /*9190*/  FMUL.FTZ R28, R0.reuse, R36 ;  /* 0x00000024001c7220 */ /* 0x040fe20000410000 */
[----:B------:R-:W-:Y:S01]  /*91a0*/  UMOV UR6, UR11 ;  /* 0x0000000b00067c82 */ /* 0x000fe20008000000 */
[----:B------:R-:W-:Y:S01]  /*91b0*/  FMUL.FTZ R43, R0, R51 ;  /* 0x00000033002b7220 */ /* 0x000fe20000410000 */
[----:B------:R-:W-:Y:S01]  /*91c0*/  QGMMA.64x96x32.F32.E4M3.E4M3 R88, R148, gdesc[UR4], R88, gsb0 ;  /* 0x0160000494587df3 */ /* 0x000fe20008000858 */
[----:B------:R-:W2:Y:S01]  /*91d0*/  MUFU.TANH R11, R11 ;  /* 0x0000000b000b7308 */ /* 0x000ea20000002400 */
        /* <DEDUP_REMOVED lines=36> */
[C---:B------:R-:W-:Y:S01]  /*9420*/  FMUL.FTZ R48, R0.reuse, R56 ;  /* 0x0000003800307220 */ /* 0x040fe20000410000 */
[C---:B------:R-:W-:Y:S01]  /*9430*/  FMUL.FTZ R56, R0.reuse, R64 ;  /* 0x0000004000387220 */ /* 0x040fe20000410000 */
[----:B------:R-:W-:Y:S01]  /*9440*/  FMUL.FTZ R64, R0, R72 ;  /* 0x0000004800407220 */ /* 0x000fe20000410000 */
[----:B------:R-:W0:Y:S01]  /*9450*/  MUFU.TANH R24, R24 ;  /* 0x0000001800187308 */ /* 0x000e220000002400 */
[----:B--2---:R-:W-:Y:S01]  /*9460*/  FMNMX.FTZ R68, R20, R5, !PT ;  /* 0x0000000514447209 */ /* 0x004fe20007810000 */
        /* <DEDUP_REMOVED lines=8> */
[----:B------:R-:W-:Y:S01]  /*94f0*/  FMUL.FTZ R67, R0, R75 ;  /* 0x0000004b00437220 */ /* 0x000fe20000410000 */
[----:B------:R-:W-:Y:S01]  /*9500*/  UIADD3 UR6, UR11, 0x2, URZ ;  /* 0x000000020b067890 */ /* 0x000fe2000fffe03f */
[----:B------:R-:W-:Y:S01]  /*9510*/  UMOV UR7, 0x40000040 ;  /* 0x4000004000077882 */ /* 0x000fe20000000000 */
[----:B------:R-:W-:-:S03]  /*9520*/  UMOV UR10, UR18 ;  /* 0x00000012000a7c82 */ /* 0x000fc60008000000 */
        /* <DEDUP_REMOVED lines=21> */
[----:B------:R-:W-:-:S05]  /*9680*/  UIADD3 UR6, UR11, 0x4, URZ ;  /* 0x000000040b067890 */ /* 0x000fca000fffe03f */
[----:B------:R-:W2:Y:S01]  /*9690*/  MUFU.TANH R33, R33 ;  /* 0x0000002100217308 */ /* 0x000ea20000002400 */
[----:B-1----:R-:W-:Y:S01]  /*96a0*/  FMNMX.FTZ R6, R32, R5, !PT ;  /* 0x0000000520067209 */ /* 0x002fe20007810000 */
[----:B------:R-:W-:-:S06]  /*96b0*/  UMOV UR7, 0x40000040 ;  /* 0x4000004000077882 */ /* 0x000fcc0000000000 */
[----:B------:R-:W1:Y:S01]  /*96c0*/  MUFU.TANH R34, R34 ;  /* 0x0000002200227308 */ /* 0x000e620000002400 */
[----:B0-----:R-:W-:Y:S01]  /*96d0*/  FMNMX.FTZ R71, R31, R70, !PT ;  /* 0x000000461f477209 */ /* 0x001fe20007810000 */
[----:B------:R-:W-:-:S06]  /*96e0*/  FMUL.FTZ R70, R0, R78 ;  /* 0x0000004e00467220 */ /* 0x000fcc0000410000 */
[----:B------:R-:W0:Y:S01]  /*96f0*/  MUFU.TANH R36, R36 ;  /* 0x0000002400247308 */ /* 0x000e220000002400 */
[----:B--2---:R-:W-:-:S07]  /*9700*/  FMNMX.FTZ R5, R33, R6, !PT ;  /* 0x0000000621057209 */ /* 0x004fce0007810000 */
        /* <DEDUP_REMOVED lines=101> */
[----:B--2---:R-:W-:-:S07]  /*9d60*/  FMNMX.FTZ R6, R76, R5, !PT ;  /* 0x000000054c067209 */ /* 0x004fce0007810000 */
[----:B------:R-:W2:Y:S01]  /*9d70*/  MUFU.TANH R78, R78 ;  /* 0x0000004e004e7308 */ /* 0x000ea20000002400 */
[----:B-1----:R-:W-:-:S07]  /*9d80*/  FMNMX.FTZ R81, R75, R80, !PT ;  /* 0x000000504b517209 */ /* 0x002fce0007810000 */
[----:B------:R-:W1:Y:S01]  /*9d90*/  MUFU.TANH R79, R79 ;  /* 0x0000004f004f7308 */ /* 0x000e620000002400 */
[----:B0-----:R-:W-:-:S05]  /*9da0*/  FMNMX.FTZ R5, R77, R6, !PT ;  /* 0x000000064d057209 */ /* 0x001fca0007810000 */
[----:B------:R-:W0:Y:S01]  /*9db0*/  SHFL.BFLY PT, R6, R5, 0x2, 0x1f ;  /* 0x0c401f0005067f89 */ /* 0x000e2200000e0000 */
[----:B--2---:R-:W-:-:S04]  /*9dc0*/  FMNMX.FTZ R80, R78, R81, !PT ;  /* 0x000000514e507209 */ /* 0x004fc80007810000 */
[----:B-1----:R-:W-:-:S05]  /*9dd0*/  FMNMX.FTZ R80, R79, R80, !PT ;  /* 0x000000504f507209 */ /* 0x002fca0007810000 */
[----:B------:R-:W1:Y:S01]  /*9de0*/  SHFL.BFLY PT, R83, R80, 0x2, 0x1f ;  /* 0x0c401f0050537f89 */ /* 0x000e6200000e0000 */
[----:B0-----:R-:W-:-:S05]  /*9df0*/  FMNMX.FTZ R81, R5, R6, !PT ;  /* 0x0000000605517209 */ /* 0x001fca0007810000 */
[----:B------:R-:W0:Y:S01]  /*9e00*/  SHFL.BFLY PT, R6, R81, 0x1, 0x1f ;  /* 0x0c201f0051067f89 */ /* 0x000e2200000e0000 */
[----:B-1----:R-:W-:-:S05]  /*9e10*/  FMNMX.FTZ R83, R80, R83, !PT ;  /* 0x0000005350537209 */ /* 0x002fca0007810000 */
[----:B------:R-:W1:Y:S01]  /*9e20*/  SHFL.BFLY PT, R82, R83, 0x1, 0x1f ;  /* 0x0c201f0053527f89 */ /* 0x000e6200000e0000 */
[----:B0-----:R-:W-:Y:S01]  /*9e30*/  FMNMX.FTZ R6, R81, R6, !PT ;  /* 0x0000000651067209 */ /* 0x001fe20007810000 */
[----:B------:R-:W-:-:S04]  /*9e40*/  IMAD.U32 R81, RZ, RZ, UR10 ;  /* 0x0000000aff517e24 */ /* 0x000fc8000f8e00ff */
        /* <DEDUP_REMOVED lines=9> */
[----:B-1----:R-:W-:Y:S01]  /*9ee0*/  FMNMX.FTZ R5, R83, R82, !PT ;  /* 0x0000005253057209 */ /* 0x002fe20007810000 */
[----:B------:R-:W-:Y:S02]  /*9ef0*/  IMAD.U32 R82, RZ, RZ, UR10 ;  /* 0x0000000aff527e24 */ /* 0x000fe4000f8e00ff */
        /* <DEDUP_REMOVED lines=25> */
[C---:B------:R-:W-:Y:S01]  /*a090*/  FADD.FTZ R8, -R5.reuse, R8 ;  /* 0x0000000805087221 */ /* 0x040fe20000010100 */
[----:B------:R-:W-:-:S01]  /*a0a0*/  FFMA.FTZ R80, R5, R82, -8 ;  /* 0xc100000005507423 */ /* 0x000fc20000010052 */
[----:B------:R-:W-:Y:S01]  /*a0b0*/  FMUL.FTZ R7, R7, UR10 ;  /* 0x0000000a07077c20 */ /* 0x000fe20008410000 */
[----:B------:R-:W-:Y:S01]  /*a0c0*/  MUFU.EX2 R10, R10 ;  /* 0x0000000a000a7308 */ /* 0x000fe20000000800 */
[----:B------:R-:W-:Y:S01]  /*a0d0*/  FMUL.FTZ R8, R8, UR10 ;  /* 0x0000000a08087c20 */ /* 0x000fe20008410000 */
        /* <DEDUP_REMOVED lines=36> */
[----:B------:R-:W-:-:S02]  /*a320*/  FFMA.FTZ R79, R79, UR10, -R80 ;  /* 0x0000000a4f4f7c23 */ /* 0x000fc40008010850 */
[----:B------:R-:W2:Y:S01]  /*a330*/  MUFU.EX2 R12, R12 ;  /* 0x0000000c000c7308 */ /* 0x000ea20000000800 */
[----:B-1----:R-:W-:-:S07]  /*a340*/  FFMA.FTZ R3, R8, R3, R13 ;  /* 0x0000000308037223 */ /* 0x002fce000001000d */
        /* <DEDUP_REMOVED lines=86> */
[----:B------:R-:W-:-:S05]  /*a8b0*/  IMAD.U32 R3, RZ, RZ, UR37 ;  /* 0x00000025ff037e24 */ /* 0x000fca000f8e00ff */
[----:B------:R-:W-:Y:S01]  /*a8c0*/  @!P1 LEA R3, R3, UR45, 0x3 ;  /* 0x0000002d03039c11 */ /* 0x000fe2000f8e18ff */
[----:B------:R-:W0:Y:S01]  /*a8d0*/  MUFU.EX2 R63, R63 ;  /* 0x0000003f003f7308 */ /* 0x000e220000000800 */
[----:B--2---:R-:W-:-:S03]  /*a8e0*/  FADD.FTZ R82, R62, R81 ;  /* 0x000000513e527221 */ /* 0x004fc60000010000 */
[----:B------:R-:W-:-:S04]  /*a8f0*/  @!P1 VIADD R3, R3, 0x19c40 ;  /* 0x00019c4003039836 */ /* 0x000fc80000000000 */
[----:B------:R-:W2:Y:S01]  /*a900*/  MUFU.EX2 R64, R64 ;  /* 0x0000004000407308 */ /* 0x000ea20000000800 */
[----:B-1----:R-:W-:-:S01]  /*a910*/  FADD.FTZ R81, R61, R4 ;  /* 0x000000043d517221 */ /* 0x002fc20000010000 */
[----:B------:R-:W-:-:S04]  /*a920*/  @!P1 PRMT R3, RZ, 0x654, R3 ;  /* 0x00000654ff039816 */ /* 0x000fc80000000003 */
[----:B------:R1:W-:Y:S02]  /*a930*/  @!P1 SYNCS.ARRIVE.TRANS64.RED.A1T0 RZ, [R3+URZ], RZ ;  /* 0x000000ff03ff99a7 */ /* 0x0003e4000810043f */
[----:B------:R-:W3:Y:S01]  /*a940*/  MUFU.EX2 R66, R66 ;  /* 0x0000004200427308 */ /* 0x000ee20000000800 */
[----:B0-----:R-:W-:-:S07]  /*a950*/  FADD.FTZ R83, R63, R82 ;  /* 0x000000523f537221 */ /* 0x001fce0000010000 */
[----:B------:R-:W0:Y:S01]  /*a960*/  MUFU.EX2 R65, R65 ;  /* 0x0000004100417308 */ /* 0x000e220000000800 */
[----:B--2---:R-:W-:-:S07]  /*a970*/  FADD.FTZ R4, R64, R81 ;  /* 0x0000005140047221 */ /* 0x004fce0000010000 */
[----:B------:R-:W2:Y:S01]  /*a980*/  MUFU.EX2 R67, R67 ;  /* 0x0000004300437308 */ /* 0x000ea20000000800 */
[----:B---3--:R-:W-:-:S07]  /*a990*/  FADD.FTZ R82, R66, R83 ;  /* 0x0000005342527221 */ /* 0x008fce0000010000 */
[----:B------:R-:W3:Y:S01]  /*a9a0*/  MUFU.EX2 R68, R68 ;  /* 0x0000004400447308 */ /* 0x000ee20000000800 */
[----:B0-----:R-:W-:-:S07]  /*a9b0*/  FADD.FTZ R81, R65, R4 ;  /* 0x0000000441517221 */ /* 0x001fce0000010000 */
[----:B------:R-:W0:Y:S01]  /*a9c0*/  MUFU.EX2 R70, R70 ;  /* 0x0000004600467308 */ /* 0x000e220000000800 */
[----:B--2---:R-:W-:-:S07]  /*a9d0*/  FADD.FTZ R83, R67, R82 ;  /* 0x0000005243537221 */ /* 0x004fce0000010000 */
[----:B------:R-:W1:Y:S01]  /*a9e0*/  MUFU.EX2 R69, R69 ;  /* 0x0000004500457308 */ /* 0x000e620000000800 */
[----:B---3--:R-:W-:-:S07]  /*a9f0*/  FADD.FTZ R4, R68, R81 ;  /* 0x0000005144047221 */ /* 0x008fce0000010000 */
        /* <DEDUP_REMOVED lines=18> */
[----:B0-----:R-:W-:-:S03]  /*ab20*/  FADD.FTZ R4, R77, R4 ;  /* 0x000000044d047221 */ /* 0x001fc60000010000 */
[----:B-1----:R-:W-:Y:S01]  /*ab30*/  FADD.FTZ R3, R79, R80 ;  /* 0x000000504f037221 */ /* 0x002fe20000010000 */
[----:B------:R-:W-:Y:S06]  /*ab40*/  @!P0 BRA `(.L_x_723) ;  /* 0x0000000000048947 */ /* 0x000fec0003800000 */
[----:B------:R-:W-:Y:S01]  /*ab50*/  BPT.TRAP 0x1 ;  /* 0x000000040000795c */ /* 0x000fe20000300000 */
.L_x_723:
[----:B------:R-:W-:Y:S01]  /*ab60*/  UIADD3 UR6, UR14, 0x19c60, URZ ;  /* 0x00019c600e067890 */ /* 0x000fe2000fffe03f */
[----:B------:R-:W-:Y:S01]  /*ab70*/  ISETP.GT.AND P2, PT, R2, R9, PT ;  /* 0x000000090200720c */ /* 0x000fe20003f44270 */
        /* <DEDUP_REMOVED lines=86> */
[----:B------:R-:W-:Y:S01]  /*b0e0*/  F2FP.SATFINITE.E4M3.F32.PACK_AB_MERGE_C R139, R75, R74, R78 ;  /* 0x0000004a4b8b723e */ /* 0x000fe2000480704e */
[----:B------:R-:W-:Y:S06]  /*b0f0*/  @P2 BRA `(.L_x_724) ;  /* 0xffffffdc00242947 */ /* 0x000fec000383ffff */
.L_x_714:
[----:B------:R-:W-:-:S13]  /*b100*/  ISETP.GE.AND P2, PT, R2, UR43, PT ;  /* 0x0000002b02007c0c */ /* 0x000fda000bf46270 */
[----:B------:R-:W-:Y:S05]  /*b110*/  @!P2 BRA `(.L_x_725) ;  /* 0x000000340024a947 */ /* 0x000fea0003800000 */
[----:B------:R-:W-:Y:S01]  /*b120*/  IMAD.MOV.U32 R8, RZ, RZ, R5 ;  /* 0x000000ffff087224 */ /* 0x000fe200078e0005 */
[----:B------:R-:W-:Y:S01]  /*b130*/  UMOV UR19, UR36 ;  /* 0x0000002400137c82 */ /* 0x000fe20008000000 */
[----:B------:R-:W-:Y:S01]  /*b140*/  IMAD.MOV.U32 R7, RZ, RZ, R6 ;  /* 0x000000ffff077224 */ /* 0x000fe200078e0006 */
[----:B------:R-:W-:Y:S01]  /*b150*/  UMOV UR20, UR37 ;  /* 0x0000002500147c82 */ /* 0x000fe20008000000 */
[----:B------:R-:W-:Y:S01]  /*b160*/  ULDC UR21, c[0x0][0x9e4] ;  /* 0x0002790000157ab9 */ /* 0x000fe20000000800 */
[----:B------:R-:W-:Y:S01]  /*b170*/  ULDC UR22, c[0x0][0x288] ;  /* 0x0000a20000167ab9 */ /* 0x000fe20000000800 */
[----:B------:R-:W-:Y:S01]  /*b180*/  ULDC UR18, c[0x0][0x988] ;  /* 0x0002620000127ab9 */ /* 0x000fe20000000800 */
[----:B------:R-:W-:-:S05]  /*b190*/  ULDC UR23, c[0x0][0x9e0] ;  /* 0x0002780000177ab9 */ /* 0x000fca0000000800 */
.L_x_743:
[----:B------:R-:W-:-:S04]  /*b1a0*/  UISETP.NE.AND UP0, UPT, UR20, 0x1, UPT ;  /* 0x000000011400788c */ /* 0x000fc8000bf05270 */
[----:B------:R-:W-:-:S04]  /*b1b0*/  USEL UR36, URZ, 0x1, UP0 ;  /* 0x000000013f247887 */ /* 0x000fc80008000000 */
[----:B------:R-:W-:Y:S01]  /*b1c0*/  ULOP3.LUT UR36, UR19, UR36, URZ, 0x3c, !UPT ;  /* 0x0000002413247292 */ /* 0x000fe2000f8e3c3f */
[----:B------:R-:W-:Y:S11]  /*b1d0*/  @!P0 BRA `(.L_x_726) ;  /* 0x0000000000048947 */ /* 0x000ff60003800000 */
[----:B------:R-:W-:Y:S01]  /*b1e0*/  BPT.TRAP 0x1 ;  /* 0x000000040000795c */ /* 0x000fe20000300000 */
.L_x_726:
        /* <DEDUP_REMOVED lines=9> */
.L_x_727:
[----:B-1----:R-:W-:Y:S05]  /*b280*/  @P2 BRA `(.L_x_728) ;  /* 0x0000000000082947 */ /* 0x002fea0003800000 */
[----:B------:R-:W1:Y:S02]  /*b290*/  SYNCS.PHASECHK.TRANS64.TRYWAIT P2, [UR24+0x19c30], R5 ;  /* 0x019c3005ff0075a7 */ /* 0x000e640008040158 */
[----:B-1----:R-:W-:Y:S05]  /*b2a0*/  @!P2 BRA `(.L_x_729) ;  /* 0x0000009c001ca947 */ /* 0x002fea0003800000 */
.L_x_728:
        /* <DEDUP_REMOVED lines=17> */
.L_x_730:
[----:B------:R-:W-:Y:S01]  /*b3c0*/  ULEA UR11, UR20, UR45, 0x3 ;  /* 0x0000002d140b7291 */ /* 0x000fe2000f8e183f */
[----:B01----:R-:W-:-:S05]  /*b3d0*/  IMAD.U32 R5, RZ, RZ, UR19 ;  /* 0x00000013ff057e24 */ /* 0x003fca000f8e00ff */
[----:B------:R-:W-:-:S04]  /*b3e0*/  SHF.L.U32 R5, R5, 0x1f, RZ ;  /* 0x0000001f05057819 */ /* 0x000fc800000006ff */
[----:B------:R0:W1:Y:S01]  /*b3f0*/  SYNCS.PHASECHK.TRANS64.TRYWAIT P2, [UR11+0x19c50], R5 ;  /* 0x019c5005ff0075a7 */ /* 0x000062000804014b */
[----:B------:R-:W-:Y:S05]  /*b400*/  @!P0 BRA `(.L_x_731) ;  /* 0x0000000000048947 */ /* 0x000fea0003800000 */
[----:B------:R-:W-:Y:S01]  /*b410*/  BPT.TRAP 0x1 ;  /* 0x000000040000795c */ /* 0x000fe20000300000 */
.L_x_731:
[----:B-1----:R-:W-:Y:S05]  /*b420*/  @P2 BRA `(.L_x_732) ;  /* 0x0000000000082947 */ /* 0x002fea0003800000 */
[----:B------:R-:W1:Y:S02]  /*b430*/  SYNCS.PHASECHK.TRANS64.TRYWAIT P2, [UR11+0x19c50], R5 ;  /* 0x019c5005ff0075a7 */ /* 0x000e64000804014b */
[----:B-1----:R-:W-:Y:S05]  /*b440*/  @!P2 BRA `(.L_x_733) ;  /* 0x0000009800cca947 */ /* 0x002fea0003800000 */
.L_x_732:
[----:B------:R-:W-:Y:S01]  /*b450*/  UIADD3 UR6, UR45, 0x3000, URZ ;  /* 0x000030002d067890 */ /* 0x000fe2000fffe03f */
[----:B------:R-:W-:Y:S01]  /*b460*/  WARPGROUP.ARRIVE ;  /* 0x00000000000079c5 */ /* 0x000fe20000000000 */
[----:B------:R-:W-:Y:S01]  /*b470*/  UMOV UR7, 0x40000040 ;  /* 0x4000004000077882 */ /* 0x000fe20000000000 */
[C---:B-1----:R-:W-:Y:S01]  /*b480*/  FMUL.FTZ R6, R0.reuse, R25 ;  /* 0x0000001900067220 */ /* 0x042fe20000410000 */
[----:B------:R-:W-:Y:S01]  /*b490*/  USHF.R.U32.HI UR6, URZ, 0x4, UR6 ;  /* 0x000000043f067899 */ /* 0x000fe20008011606 */
[C---:B------:R-:W-:Y:S01]  /*b4a0*/  FMUL.FTZ R25, R0.reuse, R36 ;  /* 0x0000002400197220 */ /* 0x040fe20000410000 */
[C---:B------:R-:W-:Y:S01]  /*b4b0*/  FMUL.FTZ R9, R0.reuse, R26 ;  /* 0x0000001a00097220 */ /* 0x040fe20000410000 */
[----:B------:R-:W1:Y:S01]  /*b4c0*/  @P5 LDC R36, c[0x0][0x44c] ;  /* 0x00011300ff245b82 */ /* 0x000e620000000800 */
[----:B------:R-:W-:Y:S01]  /*b4d0*/  ULOP3.LUT UR6, UR6, 0x3fff, URZ, 0xc0, !UPT ;  /* 0x00003fff06067892 */ /* 0x000fe2000f8ec03f */
[C---:B------:R-:W-:Y:S01]  /*b4e0*/  FMUL.FTZ R26, R0.reuse, R37 ;  /* 0x00000025001a7220 */ /* 0x040fe20000410000 */
[C---:B------:R-:W-:Y:S01]  /*b4f0*/  FMUL.FTZ R11, R0.reuse, R28 ;  /* 0x0000001c000b7220 */ /* 0x040fe20000410000 */
[C---:B0-----:R-:W-:Y:S01]  /*b500*/  FMUL.FTZ R5, R0.reuse, R24 ;  /* 0x0000001800057220 */ /* 0x041fe20000410000 */
[----:B------:R-:W-:Y:S01]  /*b510*/  ULOP3.LUT UR6, UR6, 0x10000, URZ, 0xfc, !UPT ;  /* 0x0001000006067892 */ /* 0x000fe2000f8efc3f */
[C---:B------:R-:W-:Y:S01]  /*b520*/  FMUL.FTZ R28, R0.reuse, R39 ;  /* 0x00000027001c7220 */ /* 0x040fe20000410000 */
[C---:B------:R-:W-:Y:S01]  /*b530*/  FMUL.FTZ R24, R0.reuse, R35 ;  /* 0x0000002300187220 */ /* 0x040fe20000410000 */
[----:B------:R-:W0:Y:S01]  /*b540*/  @P5 LDC R37, c[0x0][0x450] ;  /* 0x00011400ff255b82 */ /* 0x000e220000000800 */
[----:B------:R-:W-:Y:S01]  /*b550*/  UIMAD UR10, UR20, 0x300, UR6 ;  /* 0x00000300140a78a4 */ /* 0x000fe2000f8e0206 */
[C---:B------:R-:W-:Y:S01]  /*b560*/  FMUL.FTZ R39, R0.reuse, R48 ;  /* 0x0000003000277220 */ /* 0x040fe20000410000 */
[C---:B------:R-:W-:Y:S01]  /*b570*/  FMUL.FTZ R35, R0.reuse, R46 ;  /* 0x0000002e00237220 */ /* 0x040fe20000410000 */
[C---:B------:R-:W-:Y:S01]  /*b580*/  FMUL.FTZ R48, R0.reuse, R58 ;  /* 0x0000003a00307220 */ /* 0x040fe20000410000 */
[C---:B------:R-:W-:Y:S01]  /*b590*/  FMUL.FTZ R46, R0.reuse, R55 ;  /* 0x00000037002e7220 */ /* 0x040fe20000410000 */
[C---:B------:R-:W-:Y:S01]  /*b5a0*/  FMUL.FTZ R58, R0.reuse, R70 ;  /* 0x00000046003a7220 */ /* 0x040fe20000410000 */
[C---:B------:R-:W-:Y:S01]  /*b5b0*/  FMUL.FTZ R55, R0.reuse, R66 ;  /* 0x0000004200377220 */ /* 0x040fe20000410000 */
[----:B------:R-:W-:Y:S01]  /*b5c0*/  UMOV UR6, UR10 ;  /* 0x0000000a00067c82 */ /* 0x000fe20008000000 */
[C---:B------:R-:W-:Y:S01]  /*b5d0*/  FMUL.FTZ R70, R0.reuse, R79 ;  /* 0x0000004f00467220 */ /* 0x040fe20000410000 */
[----:B------:R-:W-:Y:S01]  /*b5e0*/  QGMMA.64x96x32.F32.E4M3.E4M3 R88, R148, gdesc[UR4], R88, gsb0 ;  /* 0x0160000494587df3 */ /* 0x000fe20008000858 */
[----:B------:R-:W-:Y:S01]  /*b5f0*/  UIADD3 UR6, UR10, 0x2, URZ ;  /* 0x000000020a067890 */ /* 0x000fe2000fffe03f */
[----:B------:R-:W-:Y:S01]  /*b600*/  FMUL.FTZ R66, R0, R73 ;  /* 0x0000004900427220 */ /* 0x000fe20000410000 */
[----:B------:R-:W-:Y:S01]  /*b610*/  UMOV UR7, 0x40000040 ;  /* 0x4000004000077882 */ /* 0x000fe20000000000 */
[----:B------:R-:W-:-:S02]  /*b620*/  VIADD R79, R17, UR38 ;  /* 0x00000026114f7c36 */ /* 0x000fc40008000000 */
[C---:B------:R-:W-:Y:S01]  /*b630*/  FMUL.FTZ R73, R0.reuse, R80 ;  /* 0x0000005000497220 */ /* 0x040fe20000410000 */
[----:B------:R-:W-:Y:S01]  /*b640*/  FMUL.FTZ R12, R0, R29 ;  /* 0x0000001d000c7220 */ /* 0x000fe20000410000 */
[----:B------:R-:W2:Y:S01]  /*b650*/  LDC R80, c[0x0][0x2f0] ;  /* 0x0000bc00ff507b82 */ /* 0x000ea20000000800 */
[----:B-1----:R-:W-:-:S04]  /*b660*/  @P5 IMAD.HI.U32 R36, R79, R36, RZ ;  /* 0x000000244f245227 */ /* 0x002fc800078e00ff */
[C---:B------:R-:W-:Y:S01]  /*b670*/  FMUL.FTZ R29, R0.reuse, R40 ;  /* 0x00000028001d7220 */ /* 0x040fe20000410000 */
[C---:B------:R-:W-:Y:S01]  /*b680*/  FMUL.FTZ R40, R0.reuse, R49 ;  /* 0x0000003100287220 */ /* 0x040fe20000410000 */
[C---:B------:R-:W-:Y:S01]  /*b690*/  FMUL.FTZ R49, R0.reuse, R57 ;  /* 0x0000003900317220 */ /* 0x040fe20000410000 */
[C---:B------:R-:W-:Y:S01]  /*b6a0*/  FMUL.FTZ R57, R0.reuse, R64 ;  /* 0x0000004000397220 */ /* 0x040fe20000410000 */
[----:B------:R-:W-:Y:S01]  /*b6b0*/  FMUL.FTZ R64, R0, R75 ;  /* 0x0000004b00407220 */ /* 0x000fe20000410000 */
[----:B0-----:R-:W-:Y:S01]  /*b6c0*/  @P5 SHF.R.U32.HI R79, RZ, R37, R36 ;  /* 0x00000025ff4f5219 */ /* 0x001fe20000011624 */
        /* <DEDUP_REMOVED lines=24> */
[----:B------:R-:W-:Y:S01]  /*b850*/  IADD3 R37, -R75, 0x1, RZ ;  /* 0x000000014b257810 */ /* 0x000fe20007ffe1ff */
        /* <DEDUP_REMOVED lines=18> */
[----:B------:R-:W-:Y:S01]  /*b980*/  IMAD.U32 R36, RZ, RZ, UR24 ;  /* 0x00000018ff247e24 */ /* 0x000fe2000f8e00ff */
[----:B------:R-:W0:Y:S01]  /*b990*/  MUFU.TANH R5, R5 ;  /* 0x0000000500057308 */ /* 0x000e220000002400 */
[----:B------:R-:W-:-:S02]  /*b9a0*/  IMAD R37, R16, -0x2, R37 ;  /* 0xfffffffe10257824 */ /* 0x000fc400078e0225 */
[----:B------:R-:W-:Y:S02]  /*b9b0*/  @!P1 VIADD R36, R36, 0x19c40 ;  /* 0x00019c4024249836 */ /* 0x000fe40000000000 */
[----:B--2---:R-:W-:-:S03]  /*b9c0*/  IMAD R37, R80, UR40, R37 ;  /* 0x0000002850257c24 */ /* 0x004fc6000f8e0225 */
[----:B------:R-:W1:Y:S01]  /*b9d0*/  MUFU.TANH R6, R6 ;  /* 0x0000000600067308 */ /* 0x000e620000002400 */
[----:B------:R-:W-:Y:S01]  /*b9e0*/  VIADD R37, R37, -UR22 ;  /* 0x8000001625257c36 */ /* 0x000fe20008000000 */
[----:B------:R-:W-:-:S03]  /*b9f0*/  @!P1 PRMT R36, RZ, 0x654, R36 ;  /* 0x00000654ff249816 */ /* 0x000fc60000000024 */
[C---:B------:R-:W-:Y:S02]  /*ba00*/  VIADD R86, R37.reuse, UR23 ;  /* 0x0000001725567c36 */ /* 0x040fe40008000000 */
[----:B------:R-:W-:Y:S01]  /*ba10*/  VIADD R85, R37, UR17 ;  /* 0x0000001125557c36 */ /* 0x000fe20008000000 */
[----:B------:R-:W2:Y:S08]  /*ba20*/  MUFU.TANH R9, R9 ;  /* 0x0000000900097308 */ /* 0x000eb00000002400 */
[----:B------:R-:W3:Y:S08]  /*ba30*/  MUFU.TANH R10, R10 ;  /* 0x0000000a000a7308 */ /* 0x000ef00000002400 */
[----:B------:R-:W4:Y:S08]  /*ba40*/  MUFU.TANH R11, R11 ;  /* 0x0000000b000b7308 */ /* 0x000f300000002400 */
        /* <DEDUP_REMOVED lines=44> */
[----:B------:R-:W-:Y:S07]  /*bd10*/  QGMMA.64x96x32.F32.E4M3.E4M3 R88, R136, gdesc[UR4], R88, gsb0 ;  /* 0x0160000488587df3 */ /* 0x000fee0008000858 */
        /* <DEDUP_REMOVED lines=15> */
[----:B------:R-:W5:Y:S01]  /*be10*/  SHFL.IDX PT, R137, R79, RZ, 0x1c1f ;  /* 0x001c1fff4f897589 */ /* 0x000f6200000e0000 */
[----:B------:R0:W-:Y:S04]  /*be20*/  @!P1 SYNCS.ARRIVE.TRANS64.RED.A1T0 RZ, [R36+URZ], RZ ;  /* 0x000000ff24ff99a7 */ /* 0x0001e8000810043f */
[----:B------:R-:W0:Y:S08]  /*be30*/  MUFU.TANH R64, R64 ;  /* 0x0000004000407308 */ /* 0x000e300000002400 */
[----:B------:R-:W0:Y:S08]  /*be40*/  MUFU.TANH R67, R67 ;  /* 0x0000004300437308 */ /* 0x000e300000002400 */
[----:B------:R-:W0:Y:S01]  /*be50*/  MUFU.TANH R69, R69 ;  /* 0x0000004500457308 */ /* 0x000e220000002400 */
[----:B-----5:R-:W-:-:S02]  /*be60*/  IMAD.IADD R84, R86, 0x1, R137 ;  /* 0x0000000156547824 */ /* 0x020fc400078e0289 */
        /* <DEDUP_REMOVED lines=11> */
[----:B-1234-:R-:W-:Y:S05]  /*bf20*/  @!P6 BRA `(.L_x_734) ;  /* 0x00000000005ce947 */ /* 0x01efea0003800000 */
[----:B0-----:R-:W-:Y:S01]  /*bf30*/  IMAD R36, R80, UR40, R137 ;  /* 0x0000002850247c24 */ /* 0x001fe2000f8e0289 */
[----:B------:R-:W-:Y:S03]  /*bf40*/  BSSY B0, `(.L_x_735) ;  /* 0x0000011000007945 */ /* 0x000fe60003800000 */
[----:B------:R-:W-:-:S05]  /*bf50*/  VIADD R82, R36, -UR22 ;  /* 0x8000001624527c36 */ /* 0x000fca0008000000 */
        /* <DEDUP_REMOVED lines=10> */
.L_x_736:
[----:B------:R-:W-:-:S05]  /*c000*/  IMAD.U32 R136, RZ, RZ, UR21 ;  /* 0x00000015ff887e24 */ /* 0x000fca000f8e00ff */
[----:B------:R-:W-:-:S13]  /*c010*/  ISETP.NE.AND P2, PT, R136, 0x1, PT ;  /* 0x000000018800780c */ /* 0x000fda0003f45270 */
[----:B------:R-:W0:Y:S02]  /*c020*/  @P2 LDC.64 R36, c[0x0][0x9e8] ;  /* 0x00027a00ff242b82 */ /* 0x000e240000000a00 */
[----:B0-----:R-:W-:-:S05]  /*c030*/  @P2 IMAD.HI.U32 R36, R82, R36, RZ ;  /* 0x0000002452242227 */ /* 0x001fca00078e00ff */
[----:B------:R-:W-:-:S07]  /*c040*/  @P2 SHF.R.U32.HI R82, RZ, R37, R36 ;  /* 0x00000025ff522219 */ /* 0x000fce0000011624 */
.L_x_737:
[----:B------:R-:W-:Y:S05]  /*c050*/  BSYNC B0 ;  /* 0x0000000000007941 */ /* 0x000fea0003800000 */
.L_x_735:
[----:B------:R-:W-:-:S04]  /*c060*/  IMAD R37, R82, R136, -R75 ;  /* 0x0000008852257224 */ /* 0x000fc800078e0a4b */
[----:B------:R-:W-:-:S05]  /*c070*/  IMAD R37, R16, -0x2, R37 ;  /* 0xfffffffe10257824 */ /* 0x000fca00078e0225 */
[----:B------:R-:W-:Y:S02]  /*c080*/  VIADDMNMX R84, R37, R136, R84, PT ;  /* 0x0000008825547246 */ /* 0x000fe40003800154 */
[----:B------:R-:W-:-:S07]  /*c090*/  VIMNMX R83, R83, R37, !PT ;  /* 0x0000002553537248 */ /* 0x000fce0007fe0100 */
.L_x_734:
[----:B------:R-:W-:Y:S01]  /*c0a0*/  ISETP.GT.AND P2, PT, R2, -0x1, PT ;  /* 0xffffffff0200780c */ /* 0x000fe20003f44270 */
[----:B------:R-:W1:Y:S03]  /*c0b0*/  SHFL.IDX PT, R79, R79, 0x1, 0x1c1f ;  /* 0x003c1f004f4f7f89 */ /* 0x000e6600000e0000 */
[C---:B------:R-:W-:Y:S02]  /*c0c0*/  ISETP.GT.AND P4, PT, R83.reuse, RZ, P2 ;  /* 0x000000ff5300720c */ /* 0x040fe40001784270 */
[----:B------:R-:W-:Y:S02]  /*c0d0*/  ISETP.GT.AND P3, PT, R83, 0x1, P2 ;  /* 0x000000015300780c */ /* 0x000fe40001764270 */
[C---:B------:R-:W-:Y:S02]  /*c0e0*/  ISETP.LT.OR P4, PT, R84.reuse, 0x1, P4 ;  /* 0x000000015400780c */ /* 0x040fe40002781670 */
[----:B------:R-:W-:-:S02]  /*c0f0*/  ISETP.LT.OR P3, PT, R84, 0x2, P3 ;  /* 0x000000025400780c */ /* 0x000fc40001f61670 */
[----:B0-----:R-:W-:Y:S02]  /*c100*/  FSEL R82, R5, -INF , !P4 ;  /* 0xff80000005527808 */ /* 0x001fe40006000000 */
[----:B------:R-:W-:Y:S02]  /*c110*/  FSEL R5, R6, -INF , !P3 ;  /* 0xff80000006057808 */ /* 0x000fe40005800000 */
[C---:B------:R-:W-:Y:S02]  /*c120*/  ISETP.GT.AND P4, PT, R83.reuse, 0x8, P2 ;  /* 0x000000085300780c */ /* 0x040fe40001784270 */
[----:B------:R-:W-:Y:S02]  /*c130*/  ISETP.GT.AND P3, PT, R83, 0x9, P2 ;  /* 0x000000095300780c */ /* 0x000fe40001764270 */
[C---:B------:R-:W-:Y:S02]  /*c140*/  ISETP.LT.OR P4, PT, R84.reuse, 0x9, P4 ;  /* 0x000000095400780c */ /* 0x040fe40002781670 */
[----:B------:R-:W-:-:S02]  /*c150*/  ISETP.LT.OR P3, PT, R84, 0xa, P3 ;  /* 0x0000000a5400780c */ /* 0x000fc40001f61670 */
[----:B------:R-:W-:Y:S01]  /*c160*/  FSEL R11, R11, -INF , !P4 ;  /* 0xff8000000b0b7808 */ /* 0x000fe20006000000 */
[--C-:B-1----:R-:W-:Y:S01]  /*c170*/  IMAD.IADD R86, R86, 0x1, R79.reuse ;  /* 0x0000000156567824 */ /* 0x102fe200078e024f */
[----:B------:R-:W-:Y:S01]  /*c180*/  FSEL R12, R12, -INF , !P3 ;  /* 0xff8000000c0c7808 */ /* 0x000fe20005800000 */
[----:B------:R-:W-:Y:S01]  /*c190*/  IMAD.IADD R85, R85, 0x1, R79 ;  /* 0x0000000155557824 */ /* 0x000fe200078e024f */
[C---:B------:R-:W-:Y:S02]  /*c1a0*/  ISETP.GT.AND P4, PT, R83.reuse, 0x10, P2 ;  /* 0x000000105300780c */ /* 0x040fe40001784270 */
[----:B------:R-:W-:Y:S02]  /*c1b0*/  ISETP.GT.AND P3, PT, R83, 0x11, P2 ;  /* 0x000000115300780c */ /* 0x000fe40001764270 */
[C---:B------:R-:W-:Y:S02]  /*c1c0*/  ISETP.LT.OR P4, PT, R84.reuse, 0x11, P4 ;  /* 0x000000115400780c */ /* 0x040fe40002781670 */
[----:B------:R-:W-:-:S02]  /*c1d0*/  ISETP.LT.OR P3, PT, R84, 0x12, P3 ;  /* 0x000000125400780c */ /* 0x000fc40001f61670 */
[----:B------:R-:W-:Y:S02]  /*c1e0*/  FSEL R15, R15, -INF , !P4 ;  /* 0xff8000000f0f7808 */ /* 0x000fe40006000000 */
[----:B------:R-:W-:Y:S02]  /*c1f0*/  FSEL R20, R20, -INF , !P3 ;  /* 0xff80000014147808 */ /* 0x000fe40005800000 */
        /* <DEDUP_REMOVED lines=77> */
[----:B------:R-:W-:Y:S01]  /*c6d0*/  FSEL R81, R81, -INF , !P3 ;  /* 0xff80000051517808 */ /* 0x000fe20005800000 */
[----:B------:R-:W-:Y:S08]  /*c6e0*/  @!P6 BRA `(.L_x_738) ;  /* 0x00000000005ce947 */ /* 0x000ff00003800000 */
[----:B------:R-:W-:Y:S01]  /*c6f0*/  IMAD R80, R80, UR40, R79 ;  /* 0x0000002850507c24 */ /* 0x000fe2000f8e024f */
        /* <DEDUP_REMOVED lines=12> */
.L_x_740:
[----:B------:R-:W-:-:S05]  /*c7c0*/  IMAD.U32 R6, RZ, RZ, UR21 ;  /* 0x00000015ff067e24 */ /* 0x000fca000f8e00ff */
[----:B------:R-:W-:-:S13]  /*c7d0*/  ISETP.NE.AND P3, PT, R6, 0x1, PT ;  /* 0x000000010600780c */ /* 0x000fda0003f65270 */
[----:B------:R-:W0:Y:S02]  /*c7e0*/  @P3 LDC.64 R36, c[0x0][0x9e8] ;  /* 0x00027a00ff243b82 */ /* 0x000e240000000a00 */
[----:B0-----:R-:W-:-:S05]  /*c7f0*/  @P3 IMAD.HI.U32 R36, R80, R36, RZ ;  /* 0x0000002450243227 */ /* 0x001fca00078e00ff */
[----:B------:R-:W-:-:S07]  /*c800*/  @P3 SHF.R.U32.HI R80, RZ, R37, R36 ;  /* 0x00000025ff503219 */ /* 0x000fce0000011624 */
.L_x_741:
[----:B------:R-:W-:Y:S05]  /*c810*/  BSYNC B0 ;  /* 0x0000000000007941 */ /* 0x000fea0003800000 */
.L_x_739:
[----:B------:R-:W-:-:S04]  /*c820*/  IMAD R75, R80, R6, -R75 ;  /* 0x00000006504b7224 */ /* 0x000fc800078e0a4b */
[----:B------:R-:W-:-:S05]  /*c830*/  IMAD R75, R16, -0x2, R75 ;  /* 0xfffffffe104b7824 */ /* 0x000fca00078e024b */
[----:B------:R-:W-:Y:S02]  /*c840*/  VIADDMNMX R86, R75, R6, R86, PT ;  /* 0x000000064b567246 */ /* 0x000fe40003800156 */
[----:B------:R-:W-:-:S07]  /*c850*/  VIMNMX R85, R85, R75, !PT ;  /* 0x0000004b55557248 */ /* 0x000fce0007fe0100 */
.L_x_738:
[----:B------:R-:W-:Y:S01]  /*c860*/  FMNMX.FTZ R6, R82, R7, !PT ;  /* 0x0000000752067209 */ /* 0x000fe20007810000 */
[----:B------:R-:W-:Y:S01]  /*c870*/  UMOV UR10, UR18 ;  /* 0x00000012000a7c82 */ /* 0x000fe20008000000 */
        /* <DEDUP_REMOVED lines=10> */
[----:B------:R-:W-:-:S02]  /*c920*/  ISETP.GT.AND P3, PT, R85, 0x1, P2 ;  /* 0x000000015500780c */ /* 0x000fc40001764270 */
[----:B------:R-:W-:Y:S02]  /*c930*/  FMNMX.FTZ R37, R25, R6, !PT ;  /* 0x0000000619257209 */ /* 0x000fe40007810000 */
[----:B------:R-:W-:Y:S02]  /*c940*/  FSEL R21, R21, -INF , !P4 ;  /* 0xff80000015157808 */ /* 0x000fe40006000000 */
[----:B------:R-:W-:Y:S02]  /*c950*/  FMNMX.FTZ R6, R26, R37, !PT ;  /* 0x000000251a067209 */ /* 0x000fe40007810000 */
[----:B------:R-:W-:Y:S02]  /*c960*/  ISETP.GT.AND P4, PT, R85, 0x18, P2 ;  /* 0x000000185500780c */ /* 0x000fe40001784270 */
[----:B------:R-:W-:Y:S02]  /*c970*/  FMNMX.FTZ R37, R29, R6, !PT ;  /* 0x000000061d257209 */ /* 0x000fe40007810000 */
[----:B------:R-:W-:-:S02]  /*c980*/  ISETP.LT.OR P3, PT, R86, 0x2, P3 ;  /* 0x000000025600780c */ /* 0x000fc40001f61670 */
[----:B------:R-:W-:Y:S02]  /*c990*/  FMNMX.FTZ R6, R30, R37, !PT ;  /* 0x000000251e067209 */ /* 0x000fe40007810000 */
[----:B------:R-:W-:Y:S02]  /*c9a0*/  ISETP.LT.OR P4, PT, R86, 0x19, P4 ;  /* 0x000000195600780c */ /* 0x000fe40002781670 */
[----:B------:R-:W-:Y:S02]  /*c9b0*/  FMNMX.FTZ R37, R33, R6, !PT ;  /* 0x0000000621257209 */ /* 0x000fe40007810000 */
[----:B------:R-:W-:Y:S02]  /*c9c0*/  FSEL R10, R10, -INF , !P3 ;  /* 0xff8000000a0a7808 */ /* 0x000fe40005800000 */
        /* <DEDUP_REMOVED lines=42> */
[C---:B------:R-:W-:Y:S01]  /*cc70*/  ISETP.LT.OR P3, PT, R86.reuse, 0x22, P3 ;  /* 0x000000225600780c */ /* 0x040fe20001f61670 */
[----:B------:R-:W0:Y:S01]  /*cc80*/  SHFL.BFLY PT, R37, R6, 0x2, 0x1f ;  /* 0x0c401f0006257f89 */ /* 0x000e2200000e0000 */
[----:B------:R-:W-:-:S02]  /*cc90*/  ISETP.LT.OR P4, PT, R86, 0x39, P4 ;  /* 0x000000395600780c */ /* 0x000fc40002781670 */
[----:B------:R-:W-:Y:S02]  /*cca0*/  FSEL R32, R32, -INF , !P3 ;  /* 0xff80000020207808 */ /* 0x000fe40005800000 */
[C---:B------:R-:W-:Y:S02]  /*ccb0*/  ISETP.GT.AND P3, PT, R85.reuse, 0x29, P2 ;  /* 0x000000295500780c */ /* 0x040fe40001764270 */
[----:B------:R-:W-:Y:S02]  /*ccc0*/  FSEL R44, R44, -INF , !P4 ;  /* 0xff8000002c2c7808 */ /* 0x000fe40006000000 */
[----:B------:R-:W-:Y:S02]  /*ccd0*/  ISETP.GT.AND P4, PT, R85, 0x40, P2 ;  /* 0x000000405500780c */ /* 0x000fe40001784270 */
[C---:B------:R-:W-:Y:S02]  /*cce0*/  ISETP.LT.OR P3, PT, R86.reuse, 0x2a, P3 ;  /* 0x0000002a5600780c */ /* 0x040fe40001f61670 */
[----:B------:R-:W-:-:S02]  /*ccf0*/  ISETP.LT.OR P4, PT, R86, 0x41, P4 ;  /* 0x000000415600780c */ /* 0x000fc40002781670 */
[----:B------:R-:W-:Y:S02]  /*cd00*/  FSEL R38, R38, -INF , !P3 ;  /* 0xff80000026267808 */ /* 0x000fe40005800000 */
[C---:B------:R-:W-:Y:S02]  /*cd10*/  ISETP.GT.AND P3, PT, R85.reuse, 0x31, P2 ;  /* 0x000000315500780c */ /* 0x040fe40001764270 */
[----:B------:R-:W-:Y:S02]  /*cd20*/  FSEL R48, R48, -INF , !P4 ;  /* 0xff80000030307808 */ /* 0x000fe40006000000 */
[----:B------:R-:W-:Y:S02]  /*cd30*/  ISETP.GT.AND P4, PT, R85, 0x41, P2 ;  /* 0x000000415500780c */ /* 0x000fe40001784270 */
[----:B------:R-:W-:Y:S02]  /*cd40*/  ISETP.LT.OR P3, PT, R86, 0x32, P3 ;  /* 0x000000325600780c */ /* 0x000fe40001f61670 */
[----:B0-----:R-:W-:-:S02]  /*cd50*/  FMNMX.FTZ R6, R6, R37, !PT ;  /* 0x0000002506067209 */ /* 0x001fc40007810000 */
[----:B------:R-:W-:Y:S02]  /*cd60*/  ISETP.LT.OR P4, PT, R86, 0x42, P4 ;  /* 0x000000425600780c */ /* 0x000fe40002781670 */
[----:B------:R-:W-:Y:S01]  /*cd70*/  FSEL R42, R42, -INF , !P3 ;  /* 0xff8000002a2a7808 */ /* 0x000fe20005800000 */
[----:B------:R-:W0:Y:S01]  /*cd80*/  SHFL.BFLY PT, R37, R6, 0x1, 0x1f ;  /* 0x0c201f0006257f89 */ /* 0x000e2200000e0000 */
[C---:B------:R-:W-:Y:S02]  /*cd90*/  ISETP.GT.AND P3, PT, R85.reuse, 0x39, P2 ;  /* 0x000000395500780c */ /* 0x040fe40001764270 */
[----:B------:R-:W-:Y:S02]  /*cda0*/  FSEL R75, R50, -INF , !P4 ;  /* 0xff800000324b7808 */ /* 0x000fe40006000000 */
[----:B------:R-:W-:Y:S02]  /*cdb0*/  ISETP.GT.AND P4, PT, R85, 0x48, P2 ;  /* 0x000000485500780c */ /* 0x000fe40001784270 */
[----:B------:R-:W-:-:S02]  /*cdc0*/  ISETP.LT.OR P3, PT, R86, 0x3a, P3 ;  /* 0x0000003a5600780c */ /* 0x000fc40001f61670 */
[----:B------:R-:W-:Y:S02]  /*cdd0*/  ISETP.LT.OR P4, PT, R86, 0x49, P4 ;  /* 0x000000495600780c */ /* 0x000fe40002781670 */
[----:B------:R-:W-:Y:S02]  /*cde0*/  FSEL R46, R46, -INF , !P3 ;  /* 0xff8000002e2e7808 */ /* 0x000fe40005800000 */
[----:B------:R-:W-:Y:S02]  /*cdf0*/  FSEL R52, R52, -INF , !P4 ;  /* 0xff80000034347808 */ /* 0x000fe40006000000 */
[----:B------:R-:W-:-:S04]  /*ce00*/  ISETP.GT.AND P4, PT, R85, RZ, P2 ;  /* 0x000000ff5500720c */ /* 0x000fc80001784270 */
[----:B------:R-:W-:Y:S02]  /*ce10*/  ISETP.LT.OR P4, PT, R86, 0x1, P4 ;  /* 0x000000015600780c */ /* 0x000fe40002781670 */
[----:B0-----:R-:W-:Y:S01]  /*ce20*/  FMNMX.FTZ R6, R6, R37, !PT ;  /* 0x0000002506067209 */ /* 0x001fe20007810000 */
[----:B------:R-:W-:-:S03]  /*ce30*/  IMAD.U32 R37, RZ, RZ, UR10 ;  /* 0x0000000aff257e24 */ /* 0x000fc6000f8e00ff */
[C---:B------:R-:W-:Y:S01]  /*ce40*/  FSETP.NEU.FTZ.AND P3, PT, R6.reuse, -INF , PT ;  /* 0xff8000000600780b */ /* 0x040fe20003f7d000 */
[----:B------:R-:W-:-:S05]  /*ce50*/  FFMA.FTZ R36, R6, R37, -8 ;  /* 0xc100000006247423 */ /* 0x000fca0000010025 */
[----:B------:R-:W-:-:S05]  /*ce60*/  FSEL R36, R36, RZ, P3 ;  /* 0x000000ff24247208 */ /* 0x000fca0001800000 */
[--C-:B------:R-:W-:Y:S01]  /*ce70*/  FFMA.FTZ R5, R5, UR10, -R36.reuse ;  /* 0x0000000a05057c23 */ /* 0x100fe20008010824 */
[----:B------:R-:W-:-:S01]  /*ce80*/  FFMA.FTZ R79, R15, UR10, -R36 ;  /* 0x0000000a0f4f7c23 */ /* 0x000fc20008010824 */
[----:B------:R-:W-:Y:S01]  /*ce90*/  FSEL R15, R9, -INF , !P4 ;  /* 0xff800000090f7808 */ /* 0x000fe20006000000 */
[----:B------:R-:W-:-:S01]  /*cea0*/  FFMA.FTZ R37, R82, UR10, -R36 ;  /* 0x0000000a52257c23 */ /* 0x000fc20008010824 */
[----:B------:R0:W-:Y:S01]  /*ceb0*/  MUFU.EX2 R50, R5 ;  /* 0x0000000500327308 */ /* 0x0001e20000000800 */
[----:B------:R-:W-:Y:S01]  /*cec0*/  ISETP.GT.AND P4, PT, R85, 0x49, P2 ;  /* 0x000000495500780c */ /* 0x000fe20001784270 */
[--C-:B------:R-:W-:Y:S01]  /*ced0*/  FFMA.FTZ R11, R11, UR10, -R36.reuse ;  /* 0x0000000a0b0b7c23 */ /* 0x100fe20008010824 */
[----:B------:R-:W-:-:S01]  /*cee0*/  FFMA.FTZ R12, R12, UR10, -R36 ;  /* 0x0000000a0c0c7c23 */ /* 0x000fc20008010824 */
[--C-:B------:R-:W-:Y:S01]  /*cef0*/  FFMA.FTZ R20, R20, UR10, -R36.reuse ;  /* 0x0000000a14147c23 */ /* 0x100fe20008010824 */
[----:B------:R-:W-:Y:S01]  /*cf00*/  ISETP.LT.OR P4, PT, R86, 0x4a, P4 ;  /* 0x0000004a5600780c */ /* 0x000fe20002781670 */
[--C-:B------:R-:W-:Y:S01]  /*cf10*/  FFMA.FTZ R25, R25, UR10, -R36.reuse ;  /* 0x0000000a19197c23 */ /* 0x100fe20008010824 */
[----:B------:R-:W-:-:S01]  /*cf20*/  FFMA.FTZ R26, R26, UR10, -R36 ;  /* 0x0000000a1a1a7c23 */ /* 0x000fc20008010824 */
[----:B------:R1:W-:Y:S01]  /*cf30*/  MUFU.EX2 R9, R79 ;  /* 0x0000004f00097308 */ /* 0x0003e20000000800 */
[----:B0-----:R-:W-:Y:S01]  /*cf40*/  FMNMX.FTZ R5, R15, R8, !PT ;  /* 0x000000080f057209 */ /* 0x001fe20007810000 */
[--C-:B------:R-:W-:Y:S01]  /*cf50*/  FFMA.FTZ R29, R29, UR10, -R36.reuse ;  /* 0x0000000a1d1d7c23 */ /* 0x100fe20008010824 */
[----:B------:R-:W-:Y:S01]  /*cf60*/  FSEL R54, R54, -INF , !P4 ;  /* 0xff80000036367808 */ /* 0x000fe20006000000 */
[--C-:B------:R-:W-:Y:S01]  /*cf70*/  FFMA.FTZ R30, R30, UR10, -R36.reuse ;  /* 0x0000000a1e1e7c23 */ /* 0x100fe20008010824 */
[----:B------:R-:W-:Y:S01]  /*cf80*/  FMNMX.FTZ R80, R10, R5, !PT ;  /* 0x000000050a507209 */ /* 0x000fe20007810000 */
[--C-:B------:R-:W-:Y:S01]  /*cf90*/  FFMA.FTZ R33, R33, UR10, -R36.reuse ;  /* 0x0000000a21217c23 */ /* 0x100fe20008010824 */
[----:B------:R-:W-:Y:S01]  /*cfa0*/  ISETP.GT.AND P4, PT, R85, 0x50, P2 ;  /* 0x000000505500780c */ /* 0x000fe20001784270 */
[--C-:B------:R-:W-:Y:S01]  /*cfb0*/  FFMA.FTZ R34, R34, UR10, -R36.reuse ;  /* 0x0000000a22227c23 */ /* 0x100fe20008010824 */
[----:B------:R-:W-:Y:S01]  /*cfc0*/  FMNMX.FTZ R5, R13, R80, !PT ;  /* 0x000000500d057209 */ /* 0x000fe20007810000 */
[--C-:B-1----:R-:W-:Y:S01]  /*cfd0*/  FFMA.FTZ R79, R45, UR10, -R36.reuse ;  /* 0x0000000a2d4f7c23 */ /* 0x102fe20008010824 */
[----:B------:R-:W-:Y:S01]  /*cfe0*/  ISETP.LT.OR P4, PT, R86, 0x51, P4 ;  /* 0x000000515600780c */ /* 0x000fe20002781670 */
[--C-:B------:R-:W-:Y:S01]  /*cff0*/  FFMA.FTZ R39, R39, UR10, -R36.reuse ;  /* 0x0000000a27277c23 */ /* 0x100fe20008010824 */
[----:B------:R-:W-:Y:S01]  /*d000*/  FMNMX.FTZ R80, R14, R5, !PT ;  /* 0x000000050e507209 */ /* 0x000fe20007810000 */
        /* <DEDUP_REMOVED lines=8> */
[----:B------:R-:W-:Y:S01]  /*d090*/  FFMA.FTZ R76, R76, UR10, -R36 ;  /* 0x0000000a4c4c7c23 */ /* 0x000fe20008010824 */
[----:B------:R-:W-:Y:S01]  /*d0a0*/  ISETP.LT.OR P4, PT, R86, 0x52, P4 ;  /* 0x000000525600780c */ /* 0x000fe20002781670 */
[----:B------:R-:W-:Y:S01]  /*d0b0*/  MUFU.EX2 R37, R37 ;  /* 0x0000002500257308 */ /* 0x000fe20000000800 */
[----:B------:R-:W-:-:S02]  /*d0c0*/  FMNMX.FTZ R5, R27, R80, !PT ;  /* 0x000000501b057209 */ /* 0x000fc40007810000 */
[----:B------:R-:W-:Y:S02]  /*d0d0*/  FSEL R56, R56, -INF , !P4 ;  /* 0xff80000038387808 */ /* 0x000fe40006000000 */
[----:B------:R-:W-:Y:S02]  /*d0e0*/  FMNMX.FTZ R80, R28, R5, !PT ;  /* 0x000000051c507209 */ /* 0x000fe40007810000 */
[----:B------:R-:W-:Y:S01]  /*d0f0*/  ISETP.GT.AND P4, PT, R85, 0x58, P2 ;  /* 0x000000585500780c */ /* 0x000fe20001784270 */
[----:B------:R-:W-:Y:S01]  /*d100*/  MUFU.EX2 R11, R11 ;  /* 0x0000000b000b7308 */ /* 0x000fe20000000800 */
[----:B------:R-:W-:Y:S02]  /*d110*/  FMNMX.FTZ R5, R31, R80, !PT ;  /* 0x000000501f057209 */ /* 0x000fe40007810000 */
[----:B------:R-:W-:Y:S02]  /*d120*/  ISETP.LT.OR P4, PT, R86, 0x59, P4 ;  /* 0x000000595600780c */ /* 0x000fe40002781670 */
[----:B------:R-:W-:-:S02]  /*d130*/  FMNMX.FTZ R80, R32, R5, !PT ;  /* 0x0000000520507209 */ /* 0x000fc40007810000 */
[----:B------:R-:W-:Y:S01]  /*d140*/  FSEL R58, R58, -INF , !P4 ;  /* 0xff8000003a3a7808 */ /* 0x000fe20006000000 */
[----:B------:R-:W-:Y:S01]  /*d150*/  MUFU.EX2 R12, R12 ;  /* 0x0000000c000c7308 */ /* 0x000fe20000000800 */
[----:B------:R-:W-:Y:S02]  /*d160*/  FMNMX.FTZ R5, R35, R80, !PT ;  /* 0x0000005023057209 */ /* 0x000fe40007810000 */
[----:B------:R-:W-:Y:S02]  /*d170*/  ISETP.GT.AND P4, PT, R85, 0x59, P2 ;  /* 0x000000595500780c */ /* 0x000fe40001784270 */
[----:B------:R-:W-:Y:S02]  /*d180*/  FMNMX.FTZ R80, R38, R5, !PT ;  /* 0x0000000526507209 */ /* 0x000fe40007810000 */
        /* <DEDUP_REMOVED lines=12> */
[----:B------:R-:W-:Y:S02]  /*d250*/  ISETP.GT.AND P4, PT, R85, 0x61, P2 ;  /* 0x000000615500780c */ /* 0x000fe40001784270 */
[----:B------:R-:W-:Y:S02]  /*d260*/  FMNMX.FTZ R80, R48, R5, !PT ;  /* 0x0000000530507209 */ /* 0x000fe40007810000 */
[----:B------:R-:W-:Y:S02]  /*d270*/  ISETP.LT.OR P4, PT, R86, 0x62, P4 ;  /* 0x000000625600780c */ /* 0x000fe40002781670 */
[----:B------:R-:W-:Y:S01]  /*d280*/  FMNMX.FTZ R5, R75, R80, !PT ;  /* 0x000000504b057209 */ /* 0x000fe20007810000 */
[----:B------:R-:W-:Y:S01]  /*d290*/  MUFU.EX2 R29, R29 ;  /* 0x0000001d001d7308 */ /* 0x000fe20000000800 */
[----:B------:R-:W-:-:S02]  /*d2a0*/  FSEL R64, R64, -INF , !P4 ;  /* 0xff80000040407808 */ /* 0x000fc40006000000 */
[----:B------:R-:W-:Y:S02]  /*d2b0*/  ISETP.GT.AND P4, PT, R85, 0x68, P2 ;  /* 0x000000685500780c */ /* 0x000fe40001784270 */
[----:B------:R-:W-:Y:S02]  /*d2c0*/  FMNMX.FTZ R5, R52, R5, !PT ;  /* 0x0000000534057209 */ /* 0x000fe40007810000 */
[----:B------:R-:W-:Y:S01]  /*d2d0*/  ISETP.LT.OR P4, PT, R86, 0x69, P4 ;  /* 0x000000695600780c */ /* 0x000fe20002781670 */
[----:B------:R-:W-:Y:S01]  /*d2e0*/  MUFU.EX2 R30, R30 ;  /* 0x0000001e001e7308 */ /* 0x000fe20000000800 */
[----:B------:R-:W-:Y:S02]  /*d2f0*/  FMNMX.FTZ R80, R54, R5, !PT ;  /* 0x0000000536507209 */ /* 0x000fe40007810000 */
[----:B------:R-:W-:Y:S02]  /*d300*/  FSEL R68, R68, -INF , !P4 ;  /* 0xff80000044447808 */ /* 0x000fe40006000000 */
[----:B------:R-:W-:Y:S01]  /*d310*/  FMNMX.FTZ R5, R55, R80, !PT ;  /* 0x0000005037057209 */ /* 0x000fe20007810000 */
[--C-:B------:R-:W-:Y:S01]  /*d320*/  FFMA.FTZ R80, R49, UR10, -R36.reuse ;  /* 0x0000000a31507c23 */ /* 0x100fe20008010824 */
[----:B------:R-:W-:Y:S01]  /*d330*/  ISETP.GT.AND P4, PT, R85, 0x69, P2 ;  /* 0x000000695500780c */ /* 0x000fe20001784270 */
[--C-:B------:R-:W-:Y:S01]  /*d340*/  FFMA.FTZ R49, R51, UR10, -R36.reuse ;  /* 0x0000000a33317c23 */ /* 0x100fe20008010824 */
[----:B------:R-:W-:Y:S01]  /*d350*/  FMNMX.FTZ R5, R56, R5, !PT ;  /* 0x0000000538057209 */ /* 0x000fe20007810000 */
[--C-:B------:R-:W-:Y:S01]  /*d360*/  FFMA.FTZ R51, R57, UR10, -R36.reuse ;  /* 0x0000000a39337c23 */ /* 0x100fe20008010824 */
[----:B------:R-:W-:Y:S01]  /*d370*/  ISETP.LT.OR P4, PT, R86, 0x6a, P4 ;  /* 0x0000006a5600780c */ /* 0x000fe20002781670 */
[----:B------:R-:W-:Y:S01]  /*d380*/  FFMA.FTZ R57, R65, UR10, -R36 ;  /* 0x0000000a41397c23 */ /* 0x000fe20008010824 */
        /* <DEDUP_REMOVED lines=9> */
[----:B------:R-:W-:-:S02]  /*d420*/  ISETP.GT.AND P4, PT, R85, 0x71, P2 ;  /* 0x000000715500780c */ /* 0x000fc40001784270 */
[----:B------:R-:W-:Y:S01]  /*d430*/  FMNMX.FTZ R5, R64, R5, !PT ;  /* 0x0000000540057209 */ /* 0x000fe20007810000 */
[----:B------:R-:W-:Y:S01]  /*d440*/  MUFU.EX2 R39, R39 ;  /* 0x0000002700277308 */ /* 0x000fe20000000800 */
[----:B------:R-:W-:Y:S02]  /*d450*/  ISETP.LT.OR P4, PT, R86, 0x72, P4 ;  /* 0x000000725600780c */ /* 0x000fe40002781670 */
[----:B------:R-:W-:Y:S02]  /*d460*/  FMNMX.FTZ R82, R68, R5, !PT ;  /* 0x0000000544527209 */ /* 0x000fe40007810000 */
[----:B------:R-:W-:Y:S02]  /*d470*/  FSEL R72, R72, -INF , !P4 ;  /* 0xff80000048487808 */ /* 0x000fe40006000000 */
[----:B------:R-:W-:Y:S01]  /*d480*/  ISETP.GT.AND P4, PT, R85, 0x78, P2 ;  /* 0x000000785500780c */ /* 0x000fe20001784270 */
[----:B------:R-:W-:Y:S01]  /*d490*/  MUFU.EX2 R40, R40 ;  /* 0x0000002800287308 */ /* 0x000fe20000000800 */
[----:B------:R-:W-:-:S02]  /*d4a0*/  FMNMX.FTZ R82, R45, R82, !PT ;  /* 0x000000522d527209 */ /* 0x000fc40007810000 */
[----:B------:R-:W-:Y:S02]  /*d4b0*/  ISETP.GT.AND P2, PT, R85, 0x79, P2 ;  /* 0x000000795500780c */ /* 0x000fe40001744270 */
[----:B------:R-:W-:Y:S02]  /*d4c0*/  ISETP.LT.OR P4, PT, R86, 0x79, P4 ;  /* 0x000000795600780c */ /* 0x000fe40002781670 */
[----:B------:R-:W-:Y:S01]  /*d4d0*/  FMNMX.FTZ R5, R71, R82, !PT ;  /* 0x0000005247057209 */ /* 0x000fe20007810000 */
[----:B------:R-:W-:-:S01]  /*d4e0*/  FFMA.FTZ R82, R53, UR10, -R36 ;  /* 0x0000000a35527c23 */ /* 0x000fc20008010824 */
[----:B------:R-:W-:Y:S01]  /*d4f0*/  ISETP.LT.OR P2, PT, R86, 0x7a, P2 ;  /* 0x0000007a5600780c */ /* 0x000fe20001741670 */
[----:B------:R-:W-:-:S01]  /*d500*/  FFMA.FTZ R86, R63, UR10, -R36 ;  /* 0x0000000a3f567c23 */ /* 0x000fc20008010824 */
[----:B------:R-:W-:Y:S01]  /*d510*/  FSEL R74, R74, -INF , !P4 ;  /* 0xff8000004a4a7808 */ /* 0x000fe20006000000 */
[----:B------:R-:W-:-:S01]  /*d520*/  FFMA.FTZ R53, R61, UR10, -R36 ;  /* 0x0000000a3d357c23 */ /* 0x000fc20008010824 */
[----:B------:R-:W-:Y:S01]  /*d530*/  FMNMX.FTZ R5, R72, R5, !PT ;  /* 0x0000000548057209 */ /* 0x000fe20007810000 */
[----:B------:R-:W-:-:S01]  /*d540*/  FFMA.FTZ R63, R78, UR10, -R36 ;  /* 0x0000000a4e3f7c23 */ /* 0x000fc20008010824 */
[----:B------:R-:W-:Y:S01]  /*d550*/  FSEL R77, R77, -INF , !P2 ;  /* 0xff8000004d4d7808 */ /* 0x000fe20005000000 */
[----:B------:R-:W-:-:S01]  /*d560*/  FFMA.FTZ R61, R73, UR10, -R36 ;  /* 0x0000000a493d7c23 */ /* 0x000fc20008010824 */
[----:B------:R-:W-:Y:S01]  /*d570*/  FMNMX.FTZ R84, R74, R5, !PT ;  /* 0x000000054a547209 */ /* 0x000fe20007810000 */
[----:B------:R-:W-:-:S01]  /*d580*/  FFMA.FTZ R78, R81, UR10, -R36 ;  /* 0x0000000a514e7c23 */ /* 0x000fc20008010824 */
[----:B------:R-:W-:Y:S02]  /*d590*/  MUFU.EX2 R43, R43 ;  /* 0x0000002b002b7308 */ /* 0x000fe40000000800 */
[----:B------:R-:W-:Y:S01]  /*d5a0*/  FMNMX.FTZ R5, R77, R84, !PT ;  /* 0x000000544d057209 */ /* 0x000fe20007810000 */
[--C-:B------:R-:W-:Y:S01]  /*d5b0*/  FFMA.FTZ R84, R59, UR10, -R36.reuse ;  /* 0x0000000a3b547c23 */ /* 0x100fe20008010824 */
[----:B------:R-:W-:-:S03]  /*d5c0*/  FFMA.FTZ R59, R67, UR10, -R36 ;  /* 0x0000000a433b7c23 */ /* 0x000fc60008010824 */
[----:B------:R-:W0:Y:S01]  /*d5d0*/  SHFL.BFLY PT, R136, R5, 0x2, 0x1f ;  /* 0x0c401f0005887f89 */ /* 0x000e2200000e0000 */
[----:B------:R-:W-:Y:S08]  /*d5e0*/  MUFU.EX2 R70, R79 ;  /* 0x0000004f00467308 */ /* 0x000ff00000000800 */
[----:B------:R-:W-:Y:S08]  /*d5f0*/  MUFU.EX2 R47, R47 ;  /* 0x0000002f002f7308 */ /* 0x000ff00000000800 */
[----:B------:R-:W-:Y:S01]  /*d600*/  MUFU.EX2 R80, R80 ;  /* 0x0000005000507308 */ /* 0x000fe20000000800 */
[----:B0-----:R-:W-:Y:S01]  /*d610*/  FMNMX.FTZ R65, R5, R136, !PT ;  /* 0x0000008805417209 */ /* 0x001fe20007810000 */
[----:B------:R-:W-:Y:S01]  /*d620*/  FFMA.FTZ R136, R69, UR10, -R36 ;  /* 0x0000000a45887c23 */ /* 0x000fe20008010824 */
[----:B------:R-:W-:-:S05]  /*d630*/  FSEL R36, R6, RZ, P3 ;  /* 0x000000ff06247208 */ /* 0x000fca0001800000 */
[----:B------:R-:W-:Y:S01]  /*d640*/  MUFU.EX2 R49, R49 ;  /* 0x0000003100317308 */ /* 0x000fe20000000800 */
[----:B------:R-:W0:Y:S01]  /*d650*/  SHFL.BFLY PT, R138, R65, 0x1, 0x1f ;  /* 0x0c201f00418a7f89 */ /* 0x000e2200000e0000 */
[----:B------:R-:W-:-:S04]  /*d660*/  FADD.FTZ R36, -R36, R7 ;  /* 0x0000000724247221 */ /* 0x000fc80000010100 */
[----:B------:R-:W-:Y:S02]  /*d670*/  FMUL.FTZ R36, R36, UR10 ;  /* 0x0000000a24247c20 */ /* 0x000fe40008410000 */
[----:B------:R-:W-:Y:S08]  /*d680*/  MUFU.EX2 R82, R82 ;  /* 0x0000005200527308 */ /* 0x000ff00000000800 */
[----:B------:R-:W1:Y:S08]  /*d690*/  MUFU.EX2 R36, R36 ;  /* 0x0000002400247308 */ /* 0x000e700000000800 */
[----:B------:R-:W-:Y:S01]  /*d6a0*/  MUFU.EX2 R51, R51 ;  /* 0x0000003300337308 */ /* 0x000fe20000000800 */
[----:B0-----:R-:W-:Y:S01]  /*d6b0*/  FMNMX.FTZ R5, R65, R138, !PT ;  /* 0x0000008a41057209 */ /* 0x001fe20007810000 */
[----:B------:R-:W-:-:S03]  /*d6c0*/  IMAD.U32 R138, RZ, RZ, UR10 ;  /* 0x0000000aff8a7e24 */ /* 0x000fc6000f8e00ff */
[C---:B------:R-:W-:Y:S01]  /*d6d0*/  FSETP.NEU.FTZ.AND P2, PT, R5.reuse, -INF , PT ;  /* 0xff8000000500780b */ /* 0x040fe20003f5d000 */
[----:B------:R-:W-:-:S02]  /*d6e0*/  FFMA.FTZ R7, R5, R138, -8 ;  /* 0xc100000005077423 */ /* 0x000fc4000001008a */
[----:B------:R-:W-:Y:S01]  /*d6f0*/  MUFU.EX2 R84, R84 ;  /* 0x0000005400547308 */ /* 0x000fe20000000800 */
[----:B------:R-:W-:Y:S01]  /*d700*/  FSEL R65, R5, RZ, P2 ;  /* 0x000000ff05417208 */ /* 0x000fe20001000000 */
[----:B-1----:R-:W-:Y:S01]  /*d710*/  FFMA.FTZ R73, R36, R4, R37 ;  /* 0x0000000424497223 */ /* 0x002fe20000010025 */
        /* <DEDUP_REMOVED lines=33> */
[----:B0-----:R-:W-:-:S01]  /*d930*/  FFMA.FTZ R4, R65, R3, R138 ;  /* 0x0000000341047223 */ /* 0x001fc2000001008a */
[----:B------:R-:W-:Y:S01]  /*d940*/  FADD.FTZ R48, R20, R55 ;  /* 0x0000003714307221 */ /* 0x000fe20000010000 */
[----:B------:R-:W-:-:S03]  /*d950*/  FFMA.FTZ R55, R56, UR10, -R7 ;  /* 0x0000000a38377c23 */ /* 0x000fc60008010807 */
[----:B------:R-:W-:Y:S01]  /*d960*/  FADD.FTZ R75, R25, R48 ;  /* 0x00000030194b7221 */ /* 0x000fe20000010000 */
[----:B------:R-:W-:-:S01]  /*d970*/  FFMA.FTZ R48, R58, UR10, -R7 ;  /* 0x0000000a3a307c23 */ /* 0x000fc20008010807 */
        /* <DEDUP_REMOVED lines=16> */
[----:B------:R-:W-:Y:S01]  /*da80*/  MUFU.EX2 R8, R44 ;  /* 0x0000002c00087308 */ /* 0x000fe20000000800 */
[----:B0-----:R-:W-:-:S07]  /*da90*/  FADD.FTZ R3, R31, R4 ;  /* 0x000000041f037221 */ /* 0x001fce0000010000 */
[----:B------:R0:W-:Y:S01]  /*daa0*/  MUFU.EX2 R44, R52 ;  /* 0x00000034002c7308 */ /* 0x0001e20000000800 */
[----:B-1----:R-:W-:-:S07]  /*dab0*/  FADD.FTZ R4, R32, R3 ;  /* 0x0000000320047221 */ /* 0x002fce0000010000 */
[----:B------:R-:W1:Y:S01]  /*dac0*/  MUFU.EX2 R35, R35 ;  /* 0x0000002300237308 */ /* 0x000e620000000800 */
[----:B0-----:R-:W-:-:S04]  /*dad0*/  FADD.FTZ R52, R26, R75 ;  /* 0x0000004b1a347221 */ /* 0x001fc80000010000 */
[----:B------:R-:W-:-:S03]  /*dae0*/  FADD.FTZ R75, R29, R52 ;  /* 0x000000341d4b7221 */ /* 0x000fc60000010000 */
[----:B------:R-:W0:Y:S01]  /*daf0*/  MUFU.EX2 R38, R38 ;  /* 0x0000002600267308 */ /* 0x000e220000000800 */
[----:B------:R-:W-:-:S01]  /*db00*/  FADD.FTZ R52, R30, R75 ;  /* 0x0000004b1e347221 */ /* 0x000fc20000010000 */
[----:B------:R-:W-:-:S03]  /*db10*/  FFMA.FTZ R75, R60, UR10, -R7 ;  /* 0x0000000a3c4b7c23 */ /* 0x000fc60008010807 */
[----:B------:R-:W-:Y:S01]  /*db20*/  FADD.FTZ R79, R33, R52 ;  /* 0x00000034214f7221 */ /* 0x000fe20000010000 */
[----:B------:R-:W-:-:S02]  /*db30*/  FFMA.FTZ R52, R62, UR10, -R7 ;  /* 0x0000000a3e347c23 */ /* 0x000fc40008010807 */
[----:B------:R-:W2:Y:S01]  /*db40*/  MUFU.EX2 R41, R41 ;  /* 0x0000002900297308 */ /* 0x000ea20000000800 */
[----:B------:R-:W-:-:S01]  /*db50*/  FADD.FTZ R54, R34, R79 ;  /* 0x0000004f22367221 */ /* 0x000fc20000010000 */
[----:B-1----:R-:W-:-:S03]  /*db60*/  FADD.FTZ R3, R35, R4 ;  /* 0x0000000423037221 */ /* 0x002fc60000010000 */
[----:B------:R-:W-:-:S03]  /*db70*/  FADD.FTZ R79, R39, R54 ;  /* 0x00000036274f7221 */ /* 0x000fc60000010000 */
[----:B------:R-:W1:Y:S01]  /*db80*/  MUFU.EX2 R67, R67 ;  /* 0x0000004300437308 */ /* 0x000e620000000800 */
[----:B0-----:R-:W-:-:S01]  /*db90*/  FADD.FTZ R4, R38, R3 ;  /* 0x0000000326047221 */ /* 0x001fc20000010000 */
[----:B------:R-:W-:Y:S01]  /*dba0*/  FADD.FTZ R54, R40, R79 ;  /* 0x0000004f28367221 */ /* 0x000fe20000010000 */
[----:B------:R-:W-:-:S03]  /*dbb0*/  FFMA.FTZ R79, R64, UR10, -R7 ;  /* 0x0000000a404f7c23 */ /* 0x000fc60008010807 */
[----:B------:R-:W-:Y:S01]  /*dbc0*/  FADD.FTZ R81, R43, R54 ;  /* 0x000000362b517221 */ /* 0x000fe20000010000 */
[----:B------:R-:W-:-:S01]  /*dbd0*/  FFMA.FTZ R54, R68, UR10, -R7 ;  /* 0x0000000a44367c23 */ /* 0x000fc20008010807 */
[----:B------:R-:W0:Y:S01]  /*dbe0*/  MUFU.EX2 R42, R42 ;  /* 0x0000002a002a7308 */ /* 0x000e220000000800 */
[----:B--2---:R-:W-:-:S01]  /*dbf0*/  FADD.FTZ R3, R41, R4 ;  /* 0x0000000429037221 */ /* 0x004fc20000010000 */
[----:B------:R-:W-:-:S03]  /*dc00*/  FADD.FTZ R56, R70, R81 ;  /* 0x0000005146387221 */ /* 0x000fc60000010000 */
[----:B------:R-:W-:Y:S01]  /*dc10*/  FADD.FTZ R4, R8, R3 ;  /* 0x0000000308047221 */ /* 0x000fe20000010000 */
[----:B------:R-:W-:-:S02]  /*dc20*/  FADD.FTZ R81, R47, R56 ;  /* 0x000000382f517221 */ /* 0x000fc40000010000 */
[----:B------:R-:W2:Y:S01]  /*dc30*/  MUFU.EX2 R69, R69 ;  /* 0x0000004500457308 */ /* 0x000ea20000000800 */
[----:B-1----:R-:W-:-:S01]  /*dc40*/  FADD.FTZ R3, R67, R4 ;  /* 0x0000000443037221 */ /* 0x002fc20000010000 */
[----:B------:R-:W-:-:S04]  /*dc50*/  FADD.FTZ R56, R80, R81 ;  /* 0x0000005150387221 */ /* 0x000fc80000010000 */
[----:B------:R-:W-:Y:S01]  /*dc60*/  FADD.FTZ R81, R49, R56 ;  /* 0x0000003831517221 */ /* 0x000fe20000010000 */
[----:B------:R-:W-:-:S01]  /*dc70*/  FFMA.FTZ R56, R71, UR10, -R7 ;  /* 0x0000000a47387c23 */ /* 0x000fc20008010807 */
[----:B------:R-:W1:Y:S01]  /*dc80*/  MUFU.EX2 R73, R73 ;  /* 0x0000004900497308 */ /* 0x000e620000000800 */
[----:B0-----:R-:W-:-:S01]  /*dc90*/  FADD.FTZ R4, R42, R3 ;  /* 0x000000032a047221 */ /* 0x001fc20000010000 */
[----:B------:R-:W-:-:S04]  /*dca0*/  FADD.FTZ R58, R82, R81 ;  /* 0x00000051523a7221 */ /* 0x000fc80000010000 */
[----:B------:R-:W-:Y:S02]  /*dcb0*/  FADD.FTZ R71, R51, R58 ;  /* 0x0000003a33477221 */ /* 0x000fe40000010000 */
[----:B------:R-:W0:Y:S01]  /*dcc0*/  MUFU.EX2 R46, R46 ;  /* 0x0000002e002e7308 */ /* 0x000e220000000800 */
[----:B--2---:R-:W-:-:S01]  /*dcd0*/  FADD.FTZ R3, R69, R4 ;  /* 0x0000000445037221 */ /* 0x004fc20000010000 */
[----:B------:R-:W-:Y:S01]  /*dce0*/  FADD.FTZ R58, R84, R71 ;  /* 0x00000047543a7221 */ /* 0x000fe20000010000 */
[----:B------:R-:W-:-:S02]  /*dcf0*/  FFMA.FTZ R71, R72, UR10, -R7 ;  /* 0x0000000a48477c23 */ /* 0x000fc40008010807 */
[----:B------:R-:W-:-:S03]  /*dd00*/  FADD.FTZ R4, R44, R3 ;  /* 0x000000032c047221 */ /* 0x000fc60000010000 */
[----:B------:R-:W2:Y:S01]  /*dd10*/  MUFU.EX2 R55, R55 ;  /* 0x0000003700377308 */ /* 0x000ea20000000800 */
[----:B-1----:R-:W-:-:S07]  /*dd20*/  FADD.FTZ R3, R73, R4 ;  /* 0x0000000449037221 */ /* 0x002fce0000010000 */
[----:B------:R-:W1:Y:S01]  /*dd30*/  MUFU.EX2 R53, R53 ;  /* 0x0000003500357308 */ /* 0x000e620000000800 */
[----:B0-----:R-:W-:-:S07]  /*dd40*/  FADD.FTZ R4, R46, R3 ;  /* 0x000000032e047221 */ /* 0x001fce0000010000 */
[----:B------:R-:W0:Y:S01]  /*dd50*/  MUFU.EX2 R48, R48 ;  /* 0x0000003000307308 */ /* 0x000e220000000800 */
[----:B--2---:R-:W-:-:S07]  /*dd60*/  FADD.FTZ R3, R55, R4 ;  /* 0x0000000437037221 */ /* 0x004fce0000010000 */
[----:B------:R-:W2:Y:S01]  /*dd70*/  MUFU.EX2 R86, R86 ;  /* 0x0000005600567308 */ /* 0x000ea20000000800 */
[----:B-1----:R-:W-:-:S01]  /*dd80*/  FADD.FTZ R81, R53, R58 ;  /* 0x0000003a35517221 */ /* 0x002fc20000010000 */
[--C-:B------:R-:W-:Y:S01]  /*dd90*/  FFMA.FTZ R58, R74, UR10, -R7.reuse ;  /* 0x0000000a4a3a7c23 */ /* 0x100fe20008010807 */
[----:B------:R-:W-:-:S05]  /*dda0*/  FFMA.FTZ R7, R77, UR10, -R7 ;  /* 0x0000000a4d077c23 */ /* 0x000fca0008010807 */
        /* <DEDUP_REMOVED lines=38> */
.L_x_742:
        /* <DEDUP_REMOVED lines=45> */
[----:B------:R-:W-:Y:S01]  /*e2e0*/  F2FP.SATFINITE.E4M3.F32.PACK_AB_MERGE_C R151, R21, R14, R24 ;  /* 0x0000000e1597723e */ /* 0x000fe20004807018 */
[-C--:B------:R-:W-:Y:S01]  /*e2f0*/  FMUL.FTZ R124, R124, R36.reuse ;  /* 0x000000247c7c7220 */ /* 0x080fe20000410000 */
        /* <DEDUP_REMOVED lines=43> */
.L_x_725:
[----:B------:R-:W-:Y:S06]  /*e5b0*/  BAR.ARV 0x8, 0x200 ;  /* 0x0208000000007b1d */ /* 0x000fec0000002000 */
[----:B------:R-:W-:Y:S05]  /*e5c0*/  @!P0 BRA `(.L_x_744) ;  /* 0x0000000000048947 */ /* 0x000fea0003800000 */
[----:B------:R-:W-:Y:S01]  /*e5d0*/  BPT.TRAP 0x1 ;  /* 0x000000040000795c */ /* 0x000fe20000300000 */
.L_x_744:
[----:B------:R-:W-:Y:S01]  /*e5e0*/  ULEA UR11, UR37, UR45, 0x3 ;  /* 0x0000002d250b7291 */ /* 0x000fe2000f8e183f */
[----:B------:R-:W-:-:S05]  /*e5f0*/  IMAD.U32 R0, RZ, RZ, UR36 ;  /* 0x00000024ff007e24 */ /* 0x000fca000f8e00ff */
[----:B------:R-:W-:-:S04]  /*e600*/  SHF.L.U32 R0, R0, 0x1f, RZ ;  /* 0x0000001f00007819 */ /* 0x000fc800000006ff */
[----:B------:R0:W1:Y:S01]  /*e610*/  SYNCS.PHASECHK.TRANS64.TRYWAIT P1, [UR11+0x19c50], R0 ;  /* 0x019c5000ff0075a7 */ /* 0x000062000802014b */
[----:B------:R-:W-:Y:S05]  /*e620*/  @!P0 BRA `(.L_x_745) ;  /* 0x0000000000048947 */ /* 0x000fea0003800000 */
[----:B------:R-:W-:Y:S01]  /*e630*/  BPT.TRAP 0x1 ;  /* 0x000000040000795c */ /* 0x000fe20000300000 */
.L_x_745:
[----:B-1----:R-:W-:Y:S05]  /*e640*/  @P1 BRA `(.L_x_746) ;  /* 0x0000000000081947 */ /* 0x002fea0003800000 */
[----:B------:R-:W1:Y:S02]  /*e650*/  SYNCS.PHASECHK.TRANS64.TRYWAIT P1, [UR11+0x19c50], R0 ;  /* 0x019c5000ff0075a7 */ /* 0x000e64000802014b */
[----:B-1----:R-:W-:Y:S05]  /*e660*/  @!P1 BRA `(.L_x_747) ;  /* 0x00000068005c9947 */ /* 0x002fea0003800000 */
.L_x_746:
[----:B------:R-:W-:Y:S01]  /*e670*/  UIADD3 UR45, UR45, 0x3000, URZ ;  /* 0x000030002d2d7890 */ /* 0x000fe2000fffe03f */
[----:B------:R-:W-:Y:S01]  /*e680*/  WARPGROUP.ARRIVE ;  /* 0x00000000000079c5 */ /* 0x000fe20000000000 */
[----:B------:R-:W-:Y:S01]  /*e690*/  UMOV UR15, 0x40000040 ;  /* 0x40000040000f7882 */ /* 0x000fe20000000000 */
[----:B------:R-:W-:Y:S01]  /*e6a0*/  ULDC.64 UR4, c[0x0][0x9a0] ;  /* 0x0002680000047ab9 */ /* 0x000fe20000000a00 */
[----:B------:R-:W-:Y:S01]  /*e6b0*/  USHF.R.U32.HI UR45, URZ, 0x4, UR45 ;  /* 0x000000043f2d7899 */ /* 0x000fe2000801162d */
[----:B-1----:R-:W-:Y:S01]  /*e6c0*/  IMAD.MOV.U32 R7, RZ, RZ, 0x3f800000 ;  /* 0x3f800000ff077424 */ /* 0x002fe200078e00ff */
[----:B------:R-:W-:Y:S02]  /*e6d0*/  UISETP.NE.U32.AND UP0, UPT, UR4, URZ, UPT ;  /* 0x0000003f0400728c */ /* 0x000fe4000bf05070 */
[----:B------:R-:W-:Y:S02]  /*e6e0*/  ULOP3.LUT UR45, UR45, 0x3fff, URZ, 0xc0, !UPT ;  /* 0x00003fff2d2d7892 */ /* 0x000fe4000f8ec03f */
[----:B------:R-:W-:-:S02]  /*e6f0*/  UISETP.NE.AND.EX UP0, UPT, UR5, URZ, UPT, UP0 ;  /* 0x0000003f0500728c */ /* 0x000fc4000bf05300 */
[----:B------:R-:W-:-:S04]  /*e700*/  ULOP3.LUT UR14, UR45, 0x10000, URZ, 0xfc, !UPT ;  /* 0x000100002d0e7892 */ /* 0x000fc8000f8efc3f */
[----:B------:R-:W-:Y:S01]  /*e710*/  UIMAD UR14, UR37, 0x300, UR14 ;  /* 0x00000300250e78a4 */ /* 0x000fe2000f8e020e */
[----:B------:R-:W-:-:S04]  /*e720*/  PLOP3.LUT P1, PT, PT, PT, UP0, 0x80, 0x0 ;  /* 0x000000000000781c */ /* 0x000fc80003f2f008 */
[----:B------:R-:W-:Y:S01]  /*e730*/  @UP0 USHF.R.S32.HI UR8, URZ, 0x1f, UR39 ;  /* 0x0000001f3f080899 */ /* 0x000fe20008011427 */
[----:B------:R-:W-:Y:S01]  /*e740*/  @UP0 ULDC.64 UR12, c[0x0][0x9c8] ;  /* 0x00027200000c0ab9 */ /* 0x000fe20000000a00 */
[----:B------:R-:W-:Y:S02]  /*e750*/  @UP0 USHF.R.S32.HI UR9, URZ, 0x1f, UR41 ;  /* 0x0000001f3f090899 */ /* 0x000fe40008011429 */
[----:B------:R-:W-:Y:S01]  /*e760*/  QGMMA.64x96x32.F32.E4M3.E4M3 R88, R148, gdesc[UR12], R88, gsb0 ;  /* 0x0160000c94587df3 */ /* 0x000fe20008000858 */
[----:B------:R-:W-:Y:S02]  /*e770*/  @UP0 UIMAD UR8, UR8, UR12, URZ ;  /* 0x0000000c080802a4 */ /* 0x000fe4000f8e023f */
[----:B------:R-:W-:Y:S02]  /*e780*/  @UP0 UIMAD.WIDE.U32 UR6, UR39, UR12, URZ ;  /* 0x0000000c270602a5 */ /* 0x000fe4000f8e003f */
[----:B------:R-:W-:-:S03]  /*e790*/  @UP0 UIMAD UR8, UR39, UR13, UR8 ;  /* 0x0000000d270802a4 */ /* 0x000fc6000f8e0208 */
[----:B------:R-:W-:Y:S01]  /*e7a0*/  @UP0 ULDC.64 UR12, c[0x0][0x9d0] ;  /* 0x00027400000c0ab9 */ /* 0x000fe20000000a00 */
[----:B------:R-:W-:Y:S02]  /*e7b0*/  @UP0 UIADD3 UR7, UR7, UR8, URZ ;  /* 0x0000000807070290 */ /* 0x000fe4000fffe03f */
[----:B------:R-:W-:Y:S02]  /*e7c0*/  @UP0 UIMAD UR9, UR9, UR12, URZ ;  /* 0x0000000c090902a4 */ /* 0x000fe4000f8e023f */
[----:B------:R-:W-:Y:S02]  /*e7d0*/  @UP0 UIMAD.WIDE.U32 UR6, UR41, UR12, UR6 ;  /* 0x0000000c290602a5 */ /* 0x000fe4000f8e0006 */
[----:B------:R-:W-:Y:S02]  /*e7e0*/  @UP0 UIMAD UR9, UR41, UR13, UR9 ;  /* 0x0000000d290902a4 */ /* 0x000fe4000f8e0209 */
[----:B------:R-:W-:Y:S02]  /*e7f0*/  @UP0 ULEA UR4, UP1, UR6, UR4, 0x2 ;  /* 0x0000000406040291 */ /* 0x000fe4000f82103f */
[----:B------:R-:W-:-:S04]  /*e800*/  @UP0 UIADD3 UR7, UR7, UR9, URZ ;  /* 0x0000000907070290 */ /* 0x000fc8000fffe03f */
[----:B------:R-:W-:Y:S01]  /*e810*/  @UP0 ULEA.HI.X UR5, UR6, UR5, UR7, 0x2, UP1 ;  /* 0x0000000506050291 */ /* 0x000fe200088f1407 */
[----:B------:R-:W-:-:S05]  /*e820*/  IMAD.U32 R8, RZ, RZ, UR4 ;  /* 0x00000004ff087e24 */ /* 0x000fca000f8e00ff */
[----:B------:R-:W-:-:S05]  /*e830*/  IMAD.U32 R9, RZ, RZ, UR5 ;  /* 0x00000005ff097e24 */ /* 0x000fca000f8e00ff */
[----:B------:R1:W2:Y:S01]  /*e840*/  @P1 LDG.E R7, desc[UR46][R8.64] ;  /* 0x0000002e08071981 */ /* 0x0002a2000c1e1900 */
[----:B------:R-:W-:Y:S01]  /*e850*/  UIADD3 UR4, UR14, 0x2, URZ ;  /* 0x000000020e047890 */ /* 0x000fe2000fffe03f */
[----:B------:R-:W-:-:S06]  /*e860*/  UMOV UR7, 0x40000040 ;  /* 0x4000004000077882 */ /* 0x000fcc0000000000 */
[----:B------:R-:W-:Y:S01]  /*e870*/  UMOV UR6, UR4 ;  /* 0x0000000400067c82 */ /* 0x000fe20008000000 */
[----:B------:R-:W-:Y:S02]  /*e880*/  WARPGROUP.DEPBAR.LE gsb0, 0x0 ;  /* 0x00008000000079c5 */ /* 0x000fe40000010000 */
[----:B------:R-:W-:-:S06]  /*e890*/  WARPGROUP.ARRIVE ;  /* 0x00000000000079c5 */ /* 0x000fcc0000000000 */
[----:B------:R-:W-:Y:S01]  /*e8a0*/  QGMMA.64x96x32.F32.E4M3.E4M3 R88, R144, gdesc[UR4], R88, gsb0 ;  /* 0x0160000490587df3 */ /* 0x000fe20008000858 */
[----:B------:R-:W-:Y:S01]  /*e8b0*/  UIADD3 UR4, UR14, 0x4, URZ ;  /* 0x000000040e047890 */ /* 0x000fe2000fffe03f */
[----:B------:R-:W-:-:S06]  /*e8c0*/  UMOV UR7, 0x40000040 ;  /* 0x4000004000077882 */ /* 0x000fcc0000000000 */
[----:B------:R-:W-:Y:S01]  /*e8d0*/  UMOV UR6, UR4 ;  /* 0x0000000400067c82 */ /* 0x000fe20008000000 */
[----:B------:R-:W3:Y:S01]  /*e8e0*/  SHFL.BFLY PT, R11, R4, 0x2, 0x1f ;  /* 0x0c401f00040b7f89 */ /* 0x000ee200000e0000 */
[----:B------:R-:W-:-:S03]  /*e8f0*/  UIADD3 UR14, UR14, 0x6, URZ ;  /* 0x000000060e0e7890 */ /* 0x000fc6000fffe03f */
[----:B------:R-:W4:Y:S01]  /*e900*/  SHFL.BFLY PT, R2, R3, 0x2, 0x1f ;  /* 0x0c401f0003027f89 */ /* 0x000f2200000e0000 */
[----:B------:R-:W-:Y:S01]  /*e910*/  UMOV UR15, 0x40000040 ;  /* 0x40000040000f7882 */ /* 0x000fe20000000000 */
[----:B------:R-:W-:Y:S02]  /*e920*/  WARPGROUP.DEPBAR.LE gsb0, 0x0 ;  /* 0x00008000000079c5 */ /* 0x000fe40000010000 */
[----:B------:R-:W-:-:S06]  /*e930*/  WARPGROUP.ARRIVE ;  /* 0x00000000000079c5 */ /* 0x000fcc0000000000 */
[----:B------:R-:W-:Y:S01]  /*e940*/  QGMMA.64x96x32.F32.E4M3.E4M3 R88, R140, gdesc[UR4], R88, gsb0 ;  /* 0x016000048c587df3 */ /* 0x000fe20008000858 */
[----:B---3--:R-:W-:-:S01]  /*e950*/  FADD.FTZ R11, R11, R4 ;  /* 0x000000040b0b7221 */ /* 0x008fc20000010000 */
[----:B----4-:R-:W-:-:S04]  /*e960*/  FADD.FTZ R2, R2, R3 ;  /* 0x0000000302027221 */ /* 0x010fc80000010000 */
[----:B0-----:R-:W0:Y:S04]  /*e970*/  SHFL.BFLY PT, R0, R11, 0x1, 0x1f ;  /* 0x0c201f000b007f89 */ /* 0x001e2800000e0000 */
[----:B-1----:R-:W1:Y:S01]  /*e980*/  SHFL.BFLY PT, R9, R2, 0x1, 0x1f ;  /* 0x0c201f0002097f89 */ /* 0x002e6200000e0000 */
[----:B------:R-:W-:Y:S02]  /*e990*/  IMAD.MOV.U32 R4, RZ, RZ, RZ ;  /* 0x000000ffff047224 */ /* 0x000fe400078e00ff */
[----:B0-----:R-:W-:Y:S01]  /*e9a0*/  FADD.FTZ R12, R11, R0 ;  /* 0x000000000b0c7221 */ /* 0x001fe20000010000 */
[----:B-1----:R-:W-:-:S04]  /*e9b0*/  FADD.FTZ R13, R2, R9 ;  /* 0x00000009020d7221 */ /* 0x002fc80000010000 */
[C---:B------:R-:W-:Y:S01]  /*e9c0*/  FSETP.NE.FTZ.AND P1, PT, R12.reuse, RZ, PT ;  /* 0x000000ff0c00720b */ /* 0x040fe20003f35000 */
[----:B------:R-:W-:Y:S01]  /*e9d0*/  FMUL.FTZ R8, R12, 0.00390625 ;  /* 0x3b8000000c087820 */ /* 0x000fe20000410000 */
[----:B------:R-:W-:-:S04]  /*e9e0*/  FMUL.FTZ R9, R13, 0.00390625 ;  /* 0x3b8000000d097820 */ /* 0x000fc80000410000 */
[----:B------:R-:W-:Y:S02]  /*e9f0*/  FSETP.NE.FTZ.AND P2, PT, R8, RZ, PT ;  /* 0x000000ff0800720b */ /* 0x000fe40003f55000 */
[----:B------:R-:W-:-:S05]  /*ea00*/  FSETP.NE.FTZ.AND P3, PT, R9, RZ, PT ;  /* 0x000000ff0900720b */ /* 0x000fca0003f75000 */
[----:B------:R-:W-:Y:S01]  /*ea10*/  @P1 MUFU.RCP R4, R12 ;  /* 0x0000000c00041308 */ /* 0x000fe20000001000 */
[----:B------:R-:W-:Y:S02]  /*ea20*/  WARPGROUP.DEPBAR.LE gsb0, 0x0 ;  /* 0x00008000000079c5 */ /* 0x000fe40000010000 */
[----:B------:R-:W-:-:S06]  /*ea30*/  WARPGROUP.ARRIVE ;  /* 0x00000000000079c5 */ /* 0x000fcc0000000000 */
[----:B------:R-:W-:Y:S01]  /*ea40*/  QGMMA.64x96x32.F32.E4M3.E4M3 R88, R136, gdesc[UR12], R88, gsb0 ;  /* 0x0160000c88587df3 */ /* 0x000fe20008000858 */
[----:B------:R-:W-:Y:S01]  /*ea50*/  FSETP.NE.FTZ.AND P1, PT, R13, RZ, PT ;  /* 0x000000ff0d00720b */ /* 0x000fe20003f35000 */
[----:B------:R-:W-:Y:S01]  /*ea60*/  IMAD.MOV.U32 R10, RZ, RZ, RZ ;  /* 0x000000ffff0a7224 */ /* 0x000fe200078e00ff */
[----:B------:R-:W0:Y:S08]  /*ea70*/  @P2 MUFU.LG2 R8, R8 ;  /* 0x0000000800082308 */ /* 0x000e300000000c00 */
[----:B------:R-:W1:Y:S08]  /*ea80*/  @P3 MUFU.LG2 R9, R9 ;  /* 0x0000000900093308 */ /* 0x000e700000000c00 */
[----:B------:R-:W3:Y:S01]  /*ea90*/  @P1 MUFU.RCP R10, R13 ;  /* 0x0000000d000a1308 */ /* 0x000ee20000001000 */
        /* <DEDUP_REMOVED lines=10> */
[-C--:B--2---:R-:W-:Y:S01]  /*eb40*/  FMUL.FTZ R4, R4, R7.reuse ;  /* 0x0000000704047220 */ /* 0x084fe20000410000 */
[----:B---3--:R-:W-:Y:S01]  /*eb50*/  FMUL.FTZ R3, R10, R7 ;  /* 0x000000070a037220 */ /* 0x008fe20000410000 */
[----:B------:R-:W-:-:S02]  /*eb60*/  WARPGROUP.DEPBAR.LE gsb0, 0x0 ;  /* 0x00008000000079c5 */ /* 0x000fc40000010000 */
[----:B------:R-:W-:Y:S05]  /*eb70*/  @!P0 BRA `(.L_x_748) ;  /* 0x0000000000048947 */ /* 0x000fea0003800000 */
[----:B------:R-:W-:Y:S01]  /*eb80*/  BPT.TRAP 0x1 ;  /* 0x000000040000795c */ /* 0x000fe20000300000 */
.L_x_748:
[----:B------:R-:W-:Y:S01]  /*eb90*/  UIADD3 UR4, UR11, 0x19c60, URZ ;  /* 0x00019c600b047890 */ /* 0x000fe2000fffe03f */
[-C--:B------:R-:W-:Y:S01]  /*eba0*/  FMUL.FTZ R35, R88, R4.reuse ;  /* 0x0000000458237220 */ /* 0x080fe20000410000 */
[----:B------:R-:W-:Y:S01]  /*ebb0*/  UIADD3 UR37, UR37, 0x1, URZ ;  /* 0x0000000125257890 */ /* 0x000fe2000fffe03f */
[-C--:B------:R-:W-:Y:S01]  /*ebc0*/  FMUL.FTZ R34, R89, R4.reuse ;  /* 0x0000000459227220 */ /* 0x080fe20000410000 */
[----:B------:R-:W-:Y:S01]  /*ebd0*/  UPRMT UR4, UR44, 0x654, UR4 ;  /* 0x000006542c047896 */ /* 0x000fe20008000004 */
[-C--:B------:R-:W-:Y:S01]  /*ebe0*/  FMUL.FTZ R92, R92, R4.reuse ;  /* 0x000000045c5c7220 */ /* 0x080fe20000410000 */
[----:B------:R-:W-:Y:S01]  /*ebf0*/  UISETP.NE.AND UP0, UPT, UR37, 0x2, UPT ;  /* 0x000000022500788c */ /* 0x000fe2000bf05270 */
[-C--:B------:R-:W-:Y:S01]  /*ec00*/  FMUL.FTZ R93, R93, R4.reuse ;  /* 0x000000045d5d7220 */ /* 0x080fe20000410000 */
[-C--:B------:R-:W-:Y:S01]  /*ec10*/  FMUL.FTZ R31, R96, R4.reuse ;  /* 0x00000004601f7220 */ /* 0x080fe20000410000 */
[-C--:B------:R-:W-:Y:S01]  /*ec20*/  FMUL.FTZ R30, R97, R4.reuse ;  /* 0x00000004611e7220 */ /* 0x080fe20000410000 */
[-C--:B------:R-:W-:Y:S01]  /*ec30*/  FMUL.FTZ R100, R100, R4.reuse ;  /* 0x0000000464647220 */ /* 0x080fe20000410000 */
[-C--:B------:R-:W-:Y:S01]  /*ec40*/  FMUL.FTZ R101, R101, R4.reuse ;  /* 0x0000000465657220 */ /* 0x080fe20000410000 */
[-C--:B------:R-:W-:Y:S01]  /*ec50*/  FMUL.FTZ R27, R104, R4.reuse ;  /* 0x00000004681b7220 */ /* 0x080fe20000410000 */
[----:B------:R-:W-:Y:S01]  /*ec60*/  SYNCS.ARRIVE.TRANS64.RED.A1T0 RZ, [UR4], RZ ;  /* 0x000000ffffff79a7 */ /* 0x000fe20008100404 */
        /* <DEDUP_REMOVED lines=43> */
[----:B------:R-:W-:-:S12]  /*ef20*/  ULOP3.LUT UR36, UR36, UR4, URZ, 0x3c, !UPT ;  /* 0x0000000424247292 */ /* 0x000fd8000f8e3c3f */
.L_x_674:
[----:B------:R-:W0:Y:S01]  /*ef30*/  S2R R4, SR_CgaCtaId ;  /* 0x0000000000047919 */ /* 0x000e220000008800 */
[----:B------:R-:W-:Y:S01]  /*ef40*/  MOV R3, 0x400 ;  /* 0x0000040000037802 */ /* 0x000fe20000000f00 */
[----:B------:R-:W-:Y:S01]  /*ef50*/  BSSY B0, `(.L_x_749) ;  /* 0x00001c7000007945 */ /* 0x000fe20003800000 */
[----:B------:R-:W-:Y:S02]  /*ef60*/  BAR.SYNC.DEFER_BLOCKING 0x5, 0x200 ;  /* 0x0148000000007b1d */ /* 0x000fe40000010000 */
[----:B0-----:R-:W-:-:S05]  /*ef70*/  LEA R3, R4, R3, 0x18 ;  /* 0x0000000304037211 */ /* 0x001fca00078ec0ff */
[----:B------:R-:W0:Y:S02]  /*ef80*/  LDS R4, [R3+0x19cd0] ;  /* 0x019cd00003047984 */ /* 0x000e240000000800 */
[----:B0-----:R-:W-:Y:S01]  /*ef90*/  R2UR UR4, R4 ;  /* 0x00000000040472ca */ /* 0x001fe200000e0000 */
[----:B------:R-:W-:Y:S06]  /*efa0*/  BAR.ARV 0x4, 0x200 ;  /* 0x0108000000007b1d */ /* 0x000fec0000002000 */
[----:B------:R-:W-:Y:S08]  /*efb0*/  @P0 BRA `(.L_x_750) ;  /* 0x0000001400040947 */ /* 0x000ff00003800000 */
[----:B------:R-:W0:Y:S01]  /*efc0*/  S2R R36, SR_TID.X ;  /* 0x0000000000247919 */ /* 0x000e220000002100 */
[----:B------:R-:W-:Y:S01]  /*efd0*/  ULDC.64 UR6, c[0x4][0x38] ;  /* 0x01000e0000067ab9 */ /* 0x000fe20000000a00 */
[----:B------:R-:W1:Y:S01]  /*efe0*/  LDC R48, c[0x0][0xbe8] ;  /* 0x0002fa00ff307b82 */ /* 0x000e620000000800 */
[----:B------:R-:W2:Y:S01]  /*eff0*/  S2R R38, SR_SWINHI ;  /* 0x0000000000267919 */ /* 0x000ea20000002f00 */
[----:B------:R-:W-:Y:S02]  /*f000*/  F2FP.BF16.F32.PACK_AB R132, R132, R9 ;  /* 0x000000098484723e */ /* 0x000fe400000010ff */
[----:B------:R-:W-:Y:S02]  /*f010*/  F2FP.BF16.F32.PACK_AB R133, R133, R8 ;  /* 0x000000088585723e */ /* 0x000fe400000010ff */
[----:B------:R-:W-:Y:S02]  /*f020*/  F2FP.BF16.F32.PACK_AB R31, R100, R31 ;  /* 0x0000001f641f723e */ /* 0x000fe400000010ff */
[----:B------:R-:W-:-:S02]  /*f030*/  F2FP.BF16.F32.PACK_AB R30, R101, R30 ;  /* 0x0000001e651e723e */ /* 0x000fc400000010ff */
[----:B------:R-:W-:Y:S02]  /*f040*/  F2FP.BF16.F32.PACK_AB R33, R94, R33 ;  /* 0x000000215e21723e */ /* 0x000fe400000010ff */
[----:B------:R-:W-:Y:S02]  /*f050*/  F2FP.BF16.F32.PACK_AB R32, R95, R32 ;  /* 0x000000205f20723e */ /* 0x000fe400000010ff */
[----:B------:R-:W-:Y:S02]  /*f060*/  F2FP.BF16.F32.PACK_AB R29, R102, R29 ;  /* 0x0000001d661d723e */ /* 0x000fe400000010ff */
[----:B------:R-:W-:Y:S02]  /*f070*/  F2FP.BF16.F32.PACK_AB R28, R103, R28 ;  /* 0x0000001c671c723e */ /* 0x000fe400000010ff */
[----:B------:R-:W-:Y:S02]  /*f080*/  F2FP.BF16.F32.PACK_AB R21, R116, R21 ;  /* 0x000000157415723e */ /* 0x000fe400000010ff */
[----:B------:R-:W-:-:S02]  /*f090*/  F2FP.BF16.F32.PACK_AB R20, R117, R20 ;  /* 0x000000147514723e */ /* 0x000fc400000010ff */
[----:B------:R-:W-:Y:S02]  /*f0a0*/  F2FP.BF16.F32.PACK_AB R27, R108, R27 ;  /* 0x0000001b6c1b723e */ /* 0x000fe400000010ff */
[----:B------:R-:W-:Y:S02]  /*f0b0*/  F2FP.BF16.F32.PACK_AB R25, R110, R25 ;  /* 0x000000196e19723e */ /* 0x000fe400000010ff */
[----:B------:R-:W-:Y:S02]  /*f0c0*/  F2FP.BF16.F32.PACK_AB R26, R109, R26 ;  /* 0x0000001a6d1a723e */ /* 0x000fe400000010ff */
[----:B------:R-:W-:Y:S01]  /*f0d0*/  F2FP.BF16.F32.PACK_AB R24, R111, R24 ;  /* 0x000000186f18723e */ /* 0x000fe200000010ff */
[----:B0-----:R-:W-:Y:S01]  /*f0e0*/  IMAD.SHL.U32 R4, R36, 0x4, RZ ;  /* 0x0000000424047824 */ /* 0x001fe200078e00ff */
[----:B------:R-:W-:Y:S02]  /*f0f0*/  F2FP.BF16.F32.PACK_AB R15, R118, R15 ;  /* 0x0000000f760f723e */ /* 0x000fe400000010ff */
[----:B------:R-:W-:-:S02]  /*f100*/  F2FP.BF16.F32.PACK_AB R14, R119, R14 ;  /* 0x0000000e770e723e */ /* 0x000fc400000010ff */
[----:B------:R-:W-:Y:S02]  /*f110*/  F2FP.BF16.F32.PACK_AB R13, R124, R13 ;  /* 0x0000000d7c0d723e */ /* 0x000fe400000010ff */
[----:B------:R-:W-:Y:S02]  /*f120*/  F2FP.BF16.F32.PACK_AB R11, R126, R11 ;  /* 0x0000000b7e0b723e */ /* 0x000fe400000010ff */
[----:B------:R-:W-:Y:S02]  /*f130*/  F2FP.BF16.F32.PACK_AB R12, R125, R12 ;  /* 0x0000000c7d0c723e */ /* 0x000fe400000010ff */
[----:B------:R-:W-:Y:S01]  /*f140*/  F2FP.BF16.F32.PACK_AB R10, R127, R10 ;  /* 0x0000000a7f0a723e */ /* 0x000fe200000010ff */
[----:B------:R-:W-:Y:S01]  /*f150*/  USHF.R.S32.HI UR12, URZ, 0x1f, UR41 ;  /* 0x0000001f3f0c7899 */ /* 0x000fe20008011429 */
[----:B------:R-:W-:Y:S01]  /*f160*/  LOP3.LUT R4, R4, 0xc, RZ, 0xc0, !PT ;  /* 0x0000000c04047812 */ /* 0x000fe200078ec0ff */
[----:B------:R-:W-:Y:S01]  /*f170*/  ULDC.64 UR8, c[0x0][0xb90] ;  /* 0x0002e40000087ab9 */ /* 0x000fe20000000a00 */
[----:B------:R-:W-:-:S02]  /*f180*/  F2FP.BF16.F32.PACK_AB R7, R134, R7 ;  /* 0x000000078607723e */ /* 0x000fc400000010ff */
[----:B------:R-:W-:Y:S02]  /*f190*/  F2FP.BF16.F32.PACK_AB R6, R135, R6 ;  /* 0x000000068706723e */ /* 0x000fe400000010ff */
[----:B------:R-:W-:Y:S02]  /*f1a0*/  F2FP.BF16.F32.PACK_AB R35, R92, R35 ;  /* 0x000000235c23723e */ /* 0x000fe400000010ff */
[----:B------:R-:W-:Y:S01]  /*f1b0*/  F2FP.BF16.F32.PACK_AB R34, R93, R34 ;  /* 0x000000225d22723e */ /* 0x000fe200000010ff */
[----:B------:R-:W-:Y:S01]  /*f1c0*/  USHF.R.S32.HI UR13, URZ, 0x1f, UR39 ;  /* 0x0000001f3f0d7899 */ /* 0x000fe20008011427 */
[----:B------:R-:W-:Y:S01]  /*f1d0*/  BAR.SYNC.DEFER_BLOCKING 0x1, 0x180 ;  /* 0x0046000000007b1d */ /* 0x000fe20000010000 */
[----:B------:R-:W-:-:S05]  /*f1e0*/  IADD3 R4, P0, R4, UR6, RZ ;  /* 0x0000000604047c10 */ /* 0x000fca000ff1e0ff */
[----:B------:R-:W-:Y:S01]  /*f1f0*/  IMAD.X R5, RZ, RZ, UR7, P0 ;  /* 0x00000007ff057e24 */ /* 0x000fe200080e06ff */
[----:B------:R-:W-:-:S04]  /*f200*/  ULDC.64 UR10, c[0x0][0xb98] ;  /* 0x0002e600000a7ab9 */ /* 0x000fc80000000a00 */
[----:B------:R0:W3:Y:S01]  /*f210*/  LDG.E.CONSTANT R4, desc[UR46][R4.64] ;  /* 0x0000002e04047981 */ /* 0x0000e2000c1e9900 */
[----:B------:R-:W-:Y:S02]  /*f220*/  MOV R8, R3 ;  /* 0x0000000300087202 */ /* 0x000fe40000000f00 */
[----:B--2---:R-:W-:Y:S01]  /*f230*/  MOV R9, R38 ;  /* 0x0000002600097202 */ /* 0x004fe20000000f00 */
[----:B------:R-:W-:Y:S02]  /*f240*/  UIMAD UR5, UR12, UR8, URZ ;  /* 0x000000080c0572a4 */ /* 0x000fe4000f8e023f */
[----:B------:R-:W-:Y:S02]  /*f250*/  UIMAD.WIDE.U32 UR6, UR41, UR8, URZ ;  /* 0x00000008290672a5 */ /* 0x000fe4000f8e003f */
[----:B------:R-:W-:Y:S02]  /*f260*/  UIMAD UR5, UR41, UR9, UR5 ;  /* 0x00000009290572a4 */ /* 0x000fe4000f8e0205 */
[----:B------:R-:W-:Y:S01]  /*f270*/  UIMAD UR8, UR13, UR10, URZ ;  /* 0x0000000a0d0872a4 */ /* 0x000fe2000f8e023f */
[----:B0-----:R-:W-:Y:S01]  /*f280*/  LOP3.LUT P0, R5, R36, 0x3, RZ, 0xc0, !PT ;  /* 0x0000000324057812 */ /* 0x001fe2000780c0ff */
[----:B------:R-:W-:-:S02]  /*f290*/  UIADD3 UR7, UR7, UR5, URZ ;  /* 0x0000000507077290 */ /* 0x000fc4000fffe03f */
[----:B------:R-:W-:Y:S01]  /*f2a0*/  UIMAD UR8, UR39, UR11, UR8 ;  /* 0x0000000b270872a4 */ /* 0x000fe2000f8e0208 */
[----:B------:R-:W-:Y:S01]  /*f2b0*/  ISETP.EQ.OR P0, PT, R5, 0x3, !P0 ;  /* 0x000000030500780c */ /* 0x000fe20004702670 */
[----:B------:R-:W-:Y:S01]  /*f2c0*/  UIMAD.WIDE.U32 UR6, UR39, UR10, UR6 ;  /* 0x0000000a270672a5 */ /* 0x000fe2000f8e0006 */
[----:B------:R-:W-:Y:S02]  /*f2d0*/  ULDC UR5, c[0x0][0xa88] ;  /* 0x0002a20000057ab9 */ /* 0x000fe40000000800 */
[----:B------:R-:W-:Y:S01]  /*f2e0*/  SEL R45, R31, R30, P0 ;  /* 0x0000001e1f2d7207 */ /* 0x000fe20000000000 */
[----:B------:R-:W-:Y:S01]  /*f2f0*/  ULDC.64 UR10, c[0x0][0xaf0] ;  /* 0x0002bc00000a7ab9 */ /* 0x000fe20000000a00 */
[----:B------:R-:W-:Y:S01]  /*f300*/  SEL R5, R30, R31, P0 ;  /* 0x0000001f1e057207 */ /* 0x000fe20000000000 */
[----:B------:R-:W-:Y:S01]  /*f310*/  IMAD.WIDE R30, R157, 0x2, R8 ;  /* 0x000000029d1e7825 */ /* 0x000fe200078e0208 */
[----:B------:R-:W-:Y:S02]  /*f320*/  SEL R55, R33, R32, P0 ;  /* 0x0000002021377207 */ /* 0x000fe40000000000 */
[----:B------:R-:W-:-:S02]  /*f330*/  SEL R57, R32, R33, P0 ;  /* 0x0000002120397207 */ /* 0x000fc40000000000 */
[----:B------:R-:W-:Y:S02]  /*f340*/  IADD3 R33, P2, R30, 0x6000, RZ ;  /* 0x000060001e217810 */ /* 0x000fe40007f5e0ff */
[----:B------:R-:W-:Y:S02]  /*f350*/  SEL R59, R29, R28, P0 ;  /* 0x0000001c1d3b7207 */ /* 0x000fe40000000000 */
[----:B------:R-:W-:Y:S01]  /*f360*/  SEL R61, R28, R29, P0 ;  /* 0x0000001d1c3d7207 */ /* 0x000fe20000000000 */
[----:B------:R-:W-:Y:S01]  /*f370*/  IMAD.X R29, RZ, RZ, R31, P2 ;  /* 0x000000ffff1d7224 */ /* 0x000fe200010e061f */
[----:B-1----:R-:W-:Y:S02]  /*f380*/  ISETP.NE.AND P2, PT, R48, 0x1, PT ;  /* 0x000000013000780c */ /* 0x002fe40003f45270 */
[----:B------:R-:W-:Y:S02]  /*f390*/  SEL R49, R21, R20, P0 ;  /* 0x0000001415317207 */ /* 0x000fe40000000000 */
[----:B------:R-:W-:-:S02]  /*f3a0*/  SEL R37, R20, R21, P0 ;  /* 0x0000001514257207 */ /* 0x000fc40000000000 */
[----:B------:R-:W-:Y:S02]  /*f3b0*/  IADD3 R21, P1, R30, 0x6020, RZ ;  /* 0x000060201e157810 */ /* 0x000fe40007f3e0ff */
[----:B------:R-:W-:Y:S02]  /*f3c0*/  SEL R47, R27, R26, P0 ;  /* 0x0000001a1b2f7207 */ /* 0x000fe40000000000 */
[----:B------:R-:W-:Y:S02]  /*f3d0*/  SEL R36, R26, R27, P0 ;  /* 0x0000001b1a247207 */ /* 0x000fe40000000000 */
[----:B------:R-:W-:Y:S01]  /*f3e0*/  SEL R63, R25, R24, P0 ;  /* 0x00000018193f7207 */ /* 0x000fe20000000000 */
[----:B------:R-:W0:Y:S01]  /*f3f0*/  @P2 LDC R40, c[0x0][0xbec] ;  /* 0x0002fb00ff282b82 */ /* 0x000e220000000800 */
[----:B------:R-:W-:Y:S02]  /*f400*/  SEL R65, R24, R25, P0 ;  /* 0x0000001918417207 */ /* 0x000fe40000000000 */
[----:B------:R-:W-:-:S02]  /*f410*/  SEL R67, R15, R14, P0 ;  /* 0x0000000e0f437207 */ /* 0x000fc40000000000 */
[----:B------:R-:W-:Y:S01]  /*f420*/  SEL R69, R14, R15, P0 ;  /* 0x0000000f0e457207 */ /* 0x000fe20000000000 */
[----:B------:R-:W-:Y:S01]  /*f430*/  IMAD.X R15, RZ, RZ, R31, P1 ;  /* 0x000000ffff0f7224 */ /* 0x000fe200008e061f */
[----:B------:R-:W-:Y:S01]  /*f440*/  LOP3.LUT R14, R21, 0x180, RZ, 0xc0, !PT ;  /* 0x00000180150e7812 */ /* 0x000fe200078ec0ff */
[----:B------:R-:W1:Y:S01]  /*f450*/  @P2 LDC R42, c[0x0][0xbf0] ;  /* 0x0002fc00ff2a2b82 */ /* 0x000e620000000800 */
[C---:B------:R-:W-:Y:S02]  /*f460*/  IADD3 R27, P3, R30.reuse, 0x3020, RZ ;  /* 0x000030201e1b7810 */ /* 0x040fe40007f7e0ff */
[----:B------:R-:W-:Y:S02]  /*f470*/  IADD3 R25, P4, R30, 0x3000, RZ ;  /* 0x000030001e197810 */ /* 0x000fe40007f9e0ff */
[----:B------:R-:W-:Y:S02]  /*f480*/  SEL R51, R13, R12, P0 ;  /* 0x0000000c0d337207 */ /* 0x000fe40000000000 */
[----:B------:R-:W-:Y:S01]  /*f490*/  SEL R38, R12, R13, P0 ;  /* 0x0000000d0c267207 */ /* 0x000fe20000000000 */
[----:B------:R-:W-:Y:S01]  /*f4a0*/  IMAD R13, R153, 0x20, R19 ;  /* 0x00000020990d7824 */ /* 0x000fe200078e0213 */
[----:B------:R-:W-:-:S02]  /*f4b0*/  SEL R71, R11, R10, P0 ;  /* 0x0000000a0b477207 */ /* 0x000fc40000000000 */
[----:B------:R-:W-:Y:S01]  /*f4c0*/  SEL R73, R10, R11, P0 ;  /* 0x0000000b0a497207 */ /* 0x000fe20000000000 */
[----:B------:R-:W-:Y:S01]  /*f4d0*/  IMAD.WIDE R8, R13, 0x2, R8 ;  /* 0x000000020d087825 */ /* 0x000fe200078e0208 */
[----:B------:R-:W-:Y:S02]  /*f4e0*/  SHF.R.U64 R14, R14, 0x3, RZ ;  /* 0x000000030e0e7819 */ /* 0x000fe400000012ff */
[----:B------:R-:W-:Y:S01]  /*f4f0*/  LOP3.LUT R12, R27, 0x180, RZ, 0xc0, !PT ;  /* 0x000001801b0c7812 */ /* 0x000fe200078ec0ff */
[--C-:B------:R-:W-:Y:S01]  /*f500*/  IMAD.X R13, RZ, RZ, R31.reuse, P3 ;  /* 0x000000ffff0d7224 */ /* 0x100fe200018e061f */
[----:B------:R-:W-:Y:S01]  /*f510*/  LOP3.LUT R10, R25, 0x180, RZ, 0xc0, !PT ;  /* 0x00000180190a7812 */ /* 0x000fe200078ec0ff */
[----:B------:R-:W-:Y:S01]  /*f520*/  IMAD.X R11, RZ, RZ, R31, P4 ;  /* 0x000000ffff0b7224 */ /* 0x000fe200020e061f */
[----:B------:R-:W-:Y:S02]  /*f530*/  LOP3.LUT R14, R14, R21, RZ, 0x3c, !PT ;  /* 0x000000150e0e7212 */ /* 0x000fe400078e3cff */
[----:B------:R-:W-:-:S02]  /*f540*/  LOP3.LUT R20, R33, 0x180, RZ, 0xc0, !PT ;  /* 0x0000018021147812 */ /* 0x000fc400078ec0ff */
[----:B------:R-:W-:Y:S02]  /*f550*/  SHF.R.U64 R12, R12, 0x3, RZ ;  /* 0x000000030c0c7819 */ /* 0x000fe400000012ff */
[----:B------:R-:W-:Y:S02]  /*f560*/  SHF.R.U64 R10, R10, 0x3, RZ ;  /* 0x000000030a0a7819 */ /* 0x000fe400000012ff */
[----:B------:R-:W-:Y:S02]  /*f570*/  IADD3 R21, P5, R30, 0x20, RZ ;  /* 0x000000201e157810 */ /* 0x000fe40007fbe0ff */
[----:B------:R-:W-:Y:S02]  /*f580*/  SEL R75, R7, R6, P0 ;  /* 0x00000006074b7207 */ /* 0x000fe40000000000 */
[----:B------:R-:W-:Y:S02]  /*f590*/  SEL R77, R6, R7, P0 ;  /* 0x00000007064d7207 */ /* 0x000fe40000000000 */
[----:B------:R-:W-:-:S02]  /*f5a0*/  LOP3.LUT R7, R30, 0x180, RZ, 0xc0, !PT ;  /* 0x000001801e077812 */ /* 0x000fc400078ec0ff */
[----:B------:R-:W-:Y:S02]  /*f5b0*/  SHF.R.U64 R20, R20, 0x3, RZ ;  /* 0x0000000314147819 */ /* 0x000fe400000012ff */
[----:B------:R-:W-:Y:S02]  /*f5c0*/  LOP3.LUT R12, R12, R27, RZ, 0x3c, !PT ;  /* 0x0000001b0c0c7212 */ /* 0x000fe400078e3cff */
[----:B------:R-:W-:Y:S02]  /*f5d0*/  LOP3.LUT R10, R10, R25, RZ, 0x3c, !PT ;  /* 0x000000190a0a7212 */ /* 0x000fe400078e3cff */
[----:B------:R-:W-:Y:S01]  /*f5e0*/  MOV R64, R14 ;  /* 0x0000000e00407202 */ /* 0x000fe20000000f00 */
[----:B------:R-:W-:Y:S01]  /*f5f0*/  VIADD R15, R17, UR38 ;  /* 0x00000026110f7c36 */ /* 0x000fe20008000000 */
[----:B------:R-:W-:Y:S01]  /*f600*/  SEL R41, R35, R34, P0 ;  /* 0x0000002223297207 */ /* 0x000fe20000000000 */
[----:B------:R-:W-:Y:S01]  /*f610*/  IMAD.U32 R14, RZ, RZ, UR8 ;  /* 0x00000008ff0e7e24 */ /* 0x000fe2000f8e00ff */
[----:B------:R-:W-:Y:S01]  /*f620*/  SEL R43, R34, R35, P0 ;  /* 0x00000023222b7207 */ /* 0x000fe20000000000 */
[----:B------:R-:W-:Y:S01]  /*f630*/  ULDC.64 UR8, c[0x0][0xae8] ;  /* 0x0002ba0000087ab9 */ /* 0x000fe20000000a00 */
[----:B------:R-:W-:-:S02]  /*f640*/  LOP3.LUT R6, R21, 0x180, RZ, 0xc0, !PT ;  /* 0x0000018015067812 */ /* 0x000fc400078ec0ff */
[----:B------:R-:W-:Y:S02]  /*f650*/  IADD3 R35, P1, R8, 0x1800, RZ ;  /* 0x0000180008237810 */ /* 0x000fe40007f3e0ff */
[----:B------:R-:W-:Y:S02]  /*f660*/  SHF.R.U64 R7, R7, 0x3, RZ ;  /* 0x0000000307077819 */ /* 0x000fe400000012ff */
[----:B------:R-:W-:Y:S02]  /*f670*/  LOP3.LUT R28, R20, R33, RZ, 0x3c, !PT ;  /* 0x00000021141c7212 */ /* 0x000fe400078e3cff */
[----:B------:R-:W-:Y:S02]  /*f680*/  MOV R68, R12 ;  /* 0x0000000c00447202 */ /* 0x000fe40000000f00 */
[----:B------:R-:W-:Y:S01]  /*f690*/  MOV R70, R10 ;  /* 0x0000000a00467202 */ /* 0x000fe20000000f00 */
[----:B0-----:R-:W-:Y:S01]  /*f6a0*/  @P2 IMAD.HI.U32 R11, R15, R40, RZ ;  /* 0x000000280f0b2227 */ /* 0x001fe200078e00ff */
[----:B------:R-:W-:-:S02]  /*f6b0*/  SHF.R.U64 R6, R6, 0x3, RZ ;  /* 0x0000000306067819 */ /* 0x000fc400000012ff */
[----:B------:R-:W-:Y:S01]  /*f6c0*/  LOP3.LUT R34, R35, 0x180, RZ, 0xc0, !PT ;  /* 0x0000018023227812 */ /* 0x000fe200078ec0ff */
[----:B------:R-:W-:Y:S01]  /*f6d0*/  IMAD.MOV.U32 R10, RZ, RZ, R15 ;  /* 0x000000ffff0a7224 */ /* 0x000fe200078e000f */
[----:B------:R-:W-:Y:S01]  /*f6e0*/  LOP3.LUT R30, R7, R30, RZ, 0x3c, !PT ;  /* 0x0000001e071e7212 */ /* 0x000fe200078e3cff */
[----:B------:R-:W-:Y:S01]  /*f6f0*/  IMAD.X R7, RZ, RZ, R31, P5 ;  /* 0x000000ffff077224 */ /* 0x000fe200028e061f */
[----:B------:R-:W-:Y:S02]  /*f700*/  MOV R66, R28 ;  /* 0x0000001c00427202 */ /* 0x000fe40000000f00 */
[----:B------:R-:W-:Y:S02]  /*f710*/  LOP3.LUT R6, R6, R21, RZ, 0x3c, !PT ;  /* 0x0000001506067212 */ /* 0x000fe400078e3cff */
[----:B------:R-:W-:Y:S02]  /*f720*/  SHF.R.U64 R34, R34, 0x3, RZ ;  /* 0x0000000322227819 */ /* 0x000fe400000012ff */
[----:B-1----:R-:W-:-:S02]  /*f730*/  @P2 SHF.R.U32.HI R10, RZ, R42, R11 ;  /* 0x0000002aff0a2219 */ /* 0x002fc4000001160b */
[----:B------:R-:W-:Y:S01]  /*f740*/  LOP3.LUT R34, R34, R35, RZ, 0x3c, !PT ;  /* 0x0000002322227212 */ /* 0x000fe200078e3cff */
[----:B------:R-:W-:Y:S01]  /*f750*/  IMAD.X R35, RZ, RZ, R9, P1 ;  /* 0x000000ffff237224 */ /* 0x000fe200008e0609 */
[----:B------:R-:W-:Y:S01]  /*f760*/  MOV R72, R6 ;  /* 0x0000000600487202 */ /* 0x000fe20000000f00 */
[--C-:B------:R-:W-:Y:S01]  /*f770*/  IMAD.MOV R7, RZ, RZ, -R10.reuse ;  /* 0x000000ffff077224 */ /* 0x100fe200078e0a0a */
[----:B------:R-:W-:Y:S02]  /*f780*/  SHF.R.S32.HI R11, RZ, 0x1f, R10 ;  /* 0x0000001fff0b7819 */ /* 0x000fe4000001140a */
[----:B------:R-:W-:Y:S01]  /*f790*/  IADD3 R10, P1, R10, UR6, RZ ;  /* 0x000000060a0a7c10 */ /* 0x000fe2000ff3e0ff */
[----:B------:R-:W-:Y:S01]  /*f7a0*/  IMAD R7, R48, R7, R15 ;  /* 0x0000000730077224 */ /* 0x000fe200078e020f */
[----:B------:R-:W-:Y:S02]  /*f7b0*/  SEL R53, R132, R133, P0 ;  /* 0x0000008584357207 */ /* 0x000fe40000000000 */
[----:B------:R-:W-:-:S02]  /*f7c0*/  SEL R39, R133, R132, P0 ;  /* 0x0000008485277207 */ /* 0x000fc40000000000 */
[----:B------:R-:W-:Y:S01]  /*f7d0*/  IADD3.X R11, R11, UR7, R14, P1, !PT ;  /* 0x000000070b0b7c10 */ /* 0x000fe20008ffe40e */
[----:B------:R-:W-:Y:S01]  /*f7e0*/  ULDC.64 UR6, c[0x0][0xb88] ;  /* 0x0002e20000067ab9 */ /* 0x000fe20000000a00 */
[----:B------:R-:W-:Y:S02]  /*f7f0*/  SHF.R.S32.HI R29, RZ, 0x1f, R7 ;  /* 0x0000001fff1d7819 */ /* 0x000fe40000011407 */
[C---:B------:R-:W-:Y:S01]  /*f800*/  IADD3 R33, P3, R8.reuse, 0x3000, RZ ;  /* 0x0000300008217810 */ /* 0x040fe20007f7e0ff */
[----:B------:R-:W-:Y:S01]  /*f810*/  IMAD.WIDE.U32 R10, R7, UR6, R10 ;  /* 0x00000006070a7c25 */ /* 0x000fe2000f8e000a */
[----:B------:R-:W-:Y:S02]  /*f820*/  IADD3 R27, P4, R8, 0x4800, RZ ;  /* 0x00004800081b7810 */ /* 0x000fe40007f9e0ff */
[----:B------:R-:W-:Y:S02]  /*f830*/  LOP3.LUT R32, R33, 0x180, RZ, 0xc0, !PT ;  /* 0x0000018021207812 */ /* 0x000fe400078ec0ff */
[----:B------:R-:W-:-:S02]  /*f840*/  LOP3.LUT R26, R27, 0x180, RZ, 0xc0, !PT ;  /* 0x000001801b1a7812 */ /* 0x000fc400078ec0ff */
[----:B------:R-:W-:Y:S02]  /*f850*/  SHF.R.U64 R32, R32, 0x3, RZ ;  /* 0x0000000320207819 */ /* 0x000fe400000012ff */
[----:B------:R-:W-:Y:S02]  /*f860*/  SHF.R.U64 R26, R26, 0x3, RZ ;  /* 0x000000031a1a7819 */ /* 0x000fe400000012ff */
[----:B------:R-:W-:Y:S02]  /*f870*/  LOP3.LUT P1, RZ, R154, 0x3, RZ, 0xc0, !PT ;  /* 0x000000039aff7812 */ /* 0x000fe4000782c0ff */
[----:B------:R-:W-:Y:S01]  /*f880*/  LOP3.LUT R32, R32, R33, RZ, 0x3c, !PT ;  /* 0x0000002120207212 */ /* 0x000fe200078e3cff */
[--C-:B------:R-:W-:Y:S01]  /*f890*/  IMAD.X R33, RZ, RZ, R9.reuse, P3 ;  /* 0x000000ffff217224 */ /* 0x100fe200018e0609 */
[----:B------:R-:W-:Y:S01]  /*f8a0*/  LOP3.LUT R26, R26, R27, RZ, 0x3c, !PT ;  /* 0x0000001b1a1a7212 */ /* 0x000fe200078e3cff */
[----:B------:R-:W-:Y:S01]  /*f8b0*/  IMAD.X R27, RZ, RZ, R9, P4 ;  /* 0x000000ffff1b7224 */ /* 0x000fe200020e0609 */
[----:B------:R-:W-:-:S02]  /*f8c0*/  MOV R31, R30 ;  /* 0x0000001e001f7202 */ /* 0x000fc40000000f00 */
[C---:B------:R-:W-:Y:S02]  /*f8d0*/  IADD3 R25, P5, R8.reuse, 0x6000, RZ ;  /* 0x0000600008197810 */ /* 0x040fe40007fbe0ff */
[C---:B------:R-:W-:Y:S02]  /*f8e0*/  IADD3 R79, P6, R8.reuse, 0x7800, RZ ;  /* 0x00007800084f7810 */ /* 0x040fe40007fde0ff */
[----:B------:R-:W-:Y:S02]  /*f8f0*/  LOP3.LUT R24, R25, 0x180, RZ, 0xc0, !PT ;  /* 0x0000018019187812 */ /* 0x000fe400078ec0ff */
[----:B------:R-:W-:Y:S02]  /*f900*/  LOP3.LUT R21, R8, 0x180, RZ, 0xc0, !PT ;  /* 0x0000018008157812 */ /* 0x000fe400078ec0ff */
[----:B------:R-:W-:Y:S02]  /*f910*/  SHF.R.U64 R24, R24, 0x3, RZ ;  /* 0x0000000318187819 */ /* 0x000fe400000012ff */
[----:B------:R-:W-:-:S02]  /*f920*/  LOP3.LUT R20, R79, 0x180, RZ, 0xc0, !PT ;  /* 0x000001804f147812 */ /* 0x000fc400078ec0ff */
[----:B------:R-:W-:Y:S01]  /*f930*/  LOP3.LUT R24, R24, R25, RZ, 0x3c, !PT ;  /* 0x0000001918187212 */ /* 0x000fe200078e3cff */
[--C-:B------:R-:W-:Y:S01]  /*f940*/  IMAD.X R25, RZ, RZ, R9.reuse, P5 ;  /* 0x000000ffff197224 */ /* 0x100fe200028e0609 */
[----:B------:R-:W-:Y:S02]  /*f950*/  SHF.R.U64 R21, R21, 0x3, RZ ;  /* 0x0000000315157819 */ /* 0x000fe400000012ff */
[----:B------:R-:W-:Y:S02]  /*f960*/  SHF.R.U64 R20, R20, 0x3, RZ ;  /* 0x0000000314147819 */ /* 0x000fe400000012ff */
[----:B------:R-:W-:Y:S01]  /*f970*/  LOP3.LUT R8, R21, R8, RZ, 0x3c, !PT ;  /* 0x0000000815087212 */ /* 0x000fe200078e3cff */
[----:B------:R-:W-:Y:S01]  /*f980*/  IMAD.X R21, RZ, RZ, R9, P6 ;  /* 0x000000ffff157224 */ /* 0x000fe200030e0609 */
[----:B------:R-:W-:Y:S02]  /*f990*/  LOP3.LUT R20, R20, R79, RZ, 0x3c, !PT ;  /* 0x0000004f14147212 */ /* 0x000fe400078e3cff */
[----:B---3--:R-:W-:Y:S01]  /*f9a0*/  LOP3.LUT R12, R4, 0x2, RZ, 0x3c, !PT ;  /* 0x00000002040c7812 */ /* 0x008fe200078e3cff */
[----:B------:R-:W-:Y:S04]  /*f9b0*/  SHFL.IDX PT, R55, R55, R4, 0x1c1f ;  /* 0x001c1f0437377589 */ /* 0x000fe800000e0000 */
[----:B------:R-:W-:Y:S04]  /*f9c0*/  SHFL.IDX PT, R28, R57, R12, 0x1c1f ;  /* 0x001c1f0c391c7589 */ /* 0x000fe800000e0000 */
[----:B------:R-:W-:Y:S04]  /*f9d0*/  SHFL.IDX PT, R41, R41, R4, 0x1c1f ;  /* 0x001c1f0429297589 */ /* 0x000fe800000e0000 */
[----:B------:R-:W-:Y:S04]  /*f9e0*/  SHFL.IDX PT, R6, R43, R12, 0x1c1f ;  /* 0x001c1f0c2b067589 */ /* 0x000fe800000e0000 */
[----:B------:R-:W-:Y:S04]  /*f9f0*/  SHFL.IDX PT, R47, R47, R4, 0x1c1f ;  /* 0x001c1f042f2f7589 */ /* 0x000fe800000e0000 */
[----:B------:R-:W0:Y:S04]  /*fa00*/  SHFL.IDX PT, R36, R36, R12, 0x1c1f ;  /* 0x001c1f0c24247589 */ /* 0x000e2800000e0000 */
[----:B------:R1:W-:Y:S04]  /*fa10*/  SHFL.IDX PT, R13, R49, R4, 0x1c1f ;  /* 0x001c1f04310d7589 */ /* 0x0003e800000e0000 */
[----:B------:R-:W2:Y:S04]  /*fa20*/  SHFL.IDX PT, R40, R37, R12, 0x1c1f ;  /* 0x001c1f0c25287589 */ /* 0x000ea800000e0000 */
[----:B------:R-:W-:Y:S01]  /*fa30*/  SHFL.IDX PT, R42, R51, R4, 0x1c1f ;  /* 0x001c1f04332a7589 */ /* 0x000fe200000e0000 */
[----:B-1----:R-:W-:-:S03]  /*fa40*/  IMAD R49, R48, UR5, RZ ;  /* 0x0000000530317c24 */ /* 0x002fc6000f8e02ff */
[----:B------:R2:W-:Y:S04]  /*fa50*/  SHFL.IDX PT, R15, R38, R12, 0x1c1f ;  /* 0x001c1f0c260f7589 */ /* 0x0005e800000e0000 */
[----:B------:R-:W-:Y:S04]  /*fa60*/  SHFL.IDX PT, R45, R45, R4, 0x1c1f ;  /* 0x001c1f042d2d7589 */ /* 0x000fe800000e0000 */
[----:B------:R1:W-:Y:S01]  /*fa70*/  SHFL.IDX PT, R14, R5, R12, 0x1c1f ;  /* 0x001c1f0c050e7589 */ /* 0x0003e200000e0000 */
[----:B0-----:R-:W-:-:S03]  /*fa80*/  SEL R30, R36, R47, P0 ;  /* 0x0000002f241e7207 */ /* 0x001fc60000000000 */
[----:B------:R-:W-:Y:S04]  /*fa90*/  SHFL.IDX PT, R59, R59, R4, 0x1c1f ;  /* 0x001c1f043b3b7589 */ /* 0x000fe800000e0000 */
[----:B------:R-:W-:Y:S01]  /*faa0*/  SHFL.IDX PT, R52, R61, R12, 0x1c1f ;  /* 0x001c1f0c3d347589 */ /* 0x000fe200000e0000 */
[----:B--2---:R-:W-:Y:S02]  /*fab0*/  SEL R38, R40, R13, P0 ;  /* 0x0000000d28267207 */ /* 0x004fe40000000000 */
[----:B-1----:R-:W-:Y:S01]  /*fac0*/  SEL R5, R55, R28, P0 ;  /* 0x0000001c37057207 */ /* 0x002fe20000000000 */
[----:B------:R-:W-:Y:S04]  /*fad0*/  SHFL.IDX PT, R63, R63, R4, 0x1c1f ;  /* 0x001c1f043f3f7589 */ /* 0x000fe800000e0000 */
[----:B------:R-:W-:Y:S04]  /*fae0*/  SHFL.IDX PT, R54, R65, R12, 0x1c1f ;  /* 0x001c1f0c41367589 */ /* 0x000fe800000e0000 */
[----:B------:R-:W-:Y:S04]  /*faf0*/  SHFL.IDX PT, R67, R67, R4, 0x1c1f ;  /* 0x001c1f0443437589 */ /* 0x000fe800000e0000 */
[----:B------:R-:W0:Y:S04]  /*fb00*/  SHFL.IDX PT, R56, R69, R12, 0x1c1f ;  /* 0x001c1f0c45387589 */ /* 0x000e2800000e0000 */
[----:B------:R-:W-:Y:S04]  /*fb10*/  SHFL.IDX PT, R53, R53, R4, 0x1c1f ;  /* 0x001c1f0435357589 */ /* 0x000fe800000e0000 */
[----:B------:R-:W-:Y:S04]  /*fb20*/  SHFL.IDX PT, R71, R71, R4, 0x1c1f ;  /* 0x001c1f0447477589 */ /* 0x000fe800000e0000 */
[----:B------:R0:W1:Y:S04]  /*fb30*/  SHFL.IDX PT, R46, R39, R12, 0x1c1f ;  /* 0x001c1f0c272e7589 */ /* 0x00006800000e0000 */
[----:B------:R-:W2:Y:S04]  /*fb40*/  SHFL.IDX PT, R58, R73, R12, 0x1c1f ;  /* 0x001c1f0c493a7589 */ /* 0x000ea800000e0000 */
[----:B------:R3:W-:Y:S04]  /*fb50*/  SHFL.IDX PT, R75, R75, R4, 0x1c1f ;  /* 0x001c1f044b4b7589 */ /* 0x0007e800000e0000 */
[----:B------:R4:W2:Y:S01]  /*fb60*/  SHFL.IDX PT, R62, R77, R12, 0x1c1f ;  /* 0x001c1f0c4d3e7589 */ /* 0x0008a200000e0000 */
[----:B0-----:R-:W-:Y:S01]  /*fb70*/  SEL R39, R56, R67, P0 ;  /* 0x0000004338277207 */ /* 0x001fe20000000000 */
[----:B---3--:R-:W-:-:S04]  /*fb80*/  IMAD R4, R29, UR6, RZ ;  /* 0x000000061d047c24 */ /* 0x008fc8000f8e02ff */
[----:B------:R-:W-:Y:S01]  /*fb90*/  IMAD R29, R7, UR7, R4 ;  /* 0x00000007071d7c24 */ /* 0x000fe2000f8e0204 */
[----:B------:R-:W-:Y:S01]  /*fba0*/  SEL R7, R28, R55, P0 ;  /* 0x000000371c077207 */ /* 0x000fe20000000000 */
[----:B------:R-:W-:Y:S01]  /*fbb0*/  VIADD R28, R156, UR38 ;  /* 0x000000269c1c7c36 */ /* 0x000fe20008000000 */
[----:B------:R-:W-:Y:S01]  /*fbc0*/  SEL R4, R41, R6, P0 ;  /* 0x0000000629047207 */ /* 0x000fe20000000000 */
[----:B------:R-:W-:Y:S01]  /*fbd0*/  ULDC.64 UR6, c[0x0][0xb50] ;  /* 0x0002d40000067ab9 */ /* 0x000fe20000000a00 */
[----:B------:R-:W-:Y:S01]  /*fbe0*/  SEL R6, R6, R41, P0 ;  /* 0x0000002906067207 */ /* 0x000fe20000000000 */
[C---:B----4-:R-:W-:Y:S01]  /*fbf0*/  VIADD R12, R28.reuse, 0x8 ;  /* 0x000000081c0c7836 */ /* 0x050fe20000000000 */
[----:B------:R-:W-:Y:S01]  /*fc00*/  ISETP.GE.OR P3, PT, R28, R49, P1 ;  /* 0x000000311c00720c */ /* 0x000fe20000f66670 */
[----:B------:R-:W-:Y:S01]  /*fc10*/  IMAD.IADD R11, R11, 0x1, R29 ;  /* 0x000000010b0b7824 */ /* 0x000fe200078e021d */
[----:B------:R-:W-:Y:S01]  /*fc20*/  LEA R37, P4, R10, UR6, 0x2 ;  /* 0x000000060a257c11 */ /* 0x000fe2000f8810ff */
[----:B------:R0:W-:Y:S01]  /*fc30*/  STSM.16.M88.4 [R31], R4 ;  /* 0x000000041f007844 */ /* 0x0001e20000000200 */
[----:B------:R-:W-:-:S02]  /*fc40*/  SEL R28, R47, R36, P0 ;  /* 0x000000242f1c7207 */ /* 0x000fc40000000000 */
[----:B------:R-:W-:Y:S01]  /*fc50*/  SEL R36, R13, R40, P0 ;  /* 0x000000280d247207 */ /* 0x000fe20000000000 */
[----:B------:R-:W-:Y:S01]  /*fc60*/  SHFL.IDX PT, R50, R37, RZ, 0x1c1f ;  /* 0x001c1fff25327589 */ /* 0x000fe200000e0000 */
[----:B------:R-:W-:Y:S02]  /*fc70*/  ISETP.GE.OR P1, PT, R12, R49, P1 ;  /* 0x000000310c00720c */ /* 0x000fe40000f26670 */
[----:B------:R-:W-:Y:S01]  /*fc80*/  SEL R40, R42, R15, P0 ;  /* 0x0000000f2a287207 */ /* 0x000fe20000000000 */
[----:B------:R3:W-:Y:S01]  /*fc90*/  SHFL.IDX PT, R60, R37, 0x1, 0x1c1f ;  /* 0x003c1f00253c7f89 */ /* 0x0007e200000e0000 */
[----:B------:R-:W-:Y:S02]  /*fca0*/  SEL R12, R45, R14, P0 ;  /* 0x0000000e2d0c7207 */ /* 0x000fe40000000000 */
[----:B------:R-:W-:Y:S02]  /*fcb0*/  SEL R42, R15, R42, P0 ;  /* 0x0000002a0f2a7207 */ /* 0x000fe40000000000 */
[----:B------:R-:W-:-:S02]  /*fcc0*/  SEL R14, R14, R45, P0 ;  /* 0x0000002d0e0e7207 */ /* 0x000fc40000000000 */
[----:B------:R-:W-:Y:S02]  /*fcd0*/  SEL R13, R59, R52, P0 ;  /* 0x000000343b0d7207 */ /* 0x000fe40000000000 */
[----:B------:R-:W-:Y:S02]  /*fce0*/  SEL R15, R52, R59, P0 ;  /* 0x0000003b340f7207 */ /* 0x000fe40000000000 */
[----:B------:R-:W-:Y:S02]  /*fcf0*/  SEL R29, R63, R54, P0 ;  /* 0x000000363f1d7207 */ /* 0x000fe40000000000 */
[----:B0-----:R-:W-:Y:S01]  /*fd00*/  SEL R31, R54, R63, P0 ;  /* 0x0000003f361f7207 */ /* 0x001fe20000000000 */
[----:B------:R-:W-:Y:S01]  /*fd10*/  STSM.16.M88.4 [R72], R12 ;  /* 0x0000000c48007844 */ /* 0x000fe20000000200 */
[----:B---3--:R-:W-:Y:S02]  /*fd20*/  SEL R37, R67, R56, P0 ;  /* 0x0000003843257207 */ /* 0x008fe40000000000 */
[----:B-1----:R-:W-:Y:S01]  /*fd30*/  SEL R44, R53, R46, P0 ;  /* 0x0000002e352c7207 */ /* 0x002fe20000000000 */
[----:B------:R-:W-:Y:S01]  /*fd40*/  STSM.16.M88.4 [R70], R28 ;  /* 0x0000001c46007844 */ /* 0x000fe20000000200 */
[----:B--2---:R-:W-:-:S02]  /*fd50*/  SEL R41, R71, R58, P0 ;  /* 0x0000003a47297207 */ /* 0x004fc40000000000 */
[----:B------:R-:W-:Y:S01]  /*fd60*/  SEL R43, R58, R71, P0 ;  /* 0x000000473a2b7207 */ /* 0x000fe20000000000 */
[----:B------:R0:W-:Y:S01]  /*fd70*/  STSM.16.M88.4 [R68], R36 ;  /* 0x0000002444007844 */ /* 0x0001e20000000200 */
[----:B------:R-:W-:Y:S02]  /*fd80*/  SEL R46, R46, R53, P0 ;  /* 0x000000352e2e7207 */ /* 0x000fe40000000000 */
[----:B------:R-:W-:Y:S01]  /*fd90*/  SEL R45, R75, R62, P0 ;  /* 0x0000003e4b2d7207 */ /* 0x000fe20000000000 */
[----:B------:R-:W-:Y:S01]  /*fda0*/  STSM.16.M88.4 [R66], R40 ;  /* 0x0000002842007844 */ /* 0x000fe20000000200 */
[----:B------:R-:W-:Y:S02]  /*fdb0*/  SEL R47, R62, R75, P0 ;  /* 0x0000004b3e2f7207 */ /* 0x000fe40000000000 */
[----:B------:R-:W-:-:S03]  /*fdc0*/  LEA.HI.X R11, R10, UR7, R11, 0x2, P4 ;  /* 0x000000070a0b7c11 */ /* 0x000fc6000a0f140b */
[----:B------:R-:W-:Y:S04]  /*fdd0*/  STSM.16.M88.4 [R64], R44 ;  /* 0x0000002c40007844 */ /* 0x000fe80000000200 */
[----:B------:R-:W1:Y:S01]  /*fde0*/  SHFL.IDX PT, R51, R11, RZ, 0x1c1f ;  /* 0x001c1fff0b337589 */ /* 0x000e6200000e0000 */
[----:B0-----:R-:W0:Y:S08]  /*fdf0*/  @P2 LDC R37, c[0x0][0xbec] ;  /* 0x0002fb00ff252b82 */ /* 0x001e300000000800 */
[----:B------:R-:W-:Y:S08]  /*fe00*/  BAR.SYNC.DEFER_BLOCKING 0x1, 0x180 ;  /* 0x0046000000007b1d */ /* 0x000ff00000010000 */
[----:B------:R-:W2:Y:S01]  /*fe10*/  @P2 LDC R39, c[0x0][0xbf0] ;  /* 0x0002fc00ff272b82 */ /* 0x000ea20000000800 */
[----:B------:R-:W3:Y:S01]  /*fe20*/  SHFL.IDX PT, R61, R11, 0x1, 0x1c1f ;  /* 0x003c1f000b3d7f89 */ /* 0x000ee200000e0000 */
[----:B------:R-:W-:-:S02]  /*fe30*/  UIMAD UR5, UR12, UR8, URZ ;  /* 0x000000080c0572a4 */ /* 0x000fc4000f8e023f */
[----:B------:R-:W-:Y:S02]  /*fe40*/  UIMAD.WIDE.U32 UR6, UR41, UR8, URZ ;  /* 0x00000008290672a5 */ /* 0x000fe4000f8e003f */
[----:B------:R-:W-:Y:S01]  /*fe50*/  UIMAD UR5, UR41, UR9, UR5 ;  /* 0x00000009290572a4 */ /* 0x000fe2000f8e0205 */
[----:B-1----:R1:W-:Y:S04]  /*fe60*/  @!P3 ST.E desc[UR46][R50.64], R0 ;  /* 0x000000003200b985 */ /* 0x0023e8000c10192e */
[----:B---3--:R3:W-:Y:S01]  /*fe70*/  @!P1 ST.E desc[UR46][R60.64], R2 ;  /* 0x000000023c009985 */ /* 0x0087e2000c10192e */
[----:B-1----:R-:W-:-:S03]  /*fe80*/  IMAD R0, R152, 0x60, R153 ;  /* 0x0000006098007824 */ /* 0x002fc600078e0299 */
[----:B------:R1:W5:Y:S01]  /*fe90*/  LD.E.128 R56, desc[UR46][R24.64] ;  /* 0x0000002e18387980 */ /* 0x000362000c101d00 */
[----:B------:R-:W-:Y:S02]  /*fea0*/  UIMAD UR8, UR13, UR10, URZ ;  /* 0x0000000a0d0872a4 */ /* 0x000fe4000f8e023f */
[----:B------:R-:W-:Y:S01]  /*feb0*/  UIADD3 UR7, UR7, UR5, URZ ;  /* 0x0000000507077290 */ /* 0x000fe2000fffe03f */
[----:B------:R4:W5:Y:S01]  /*fec0*/  LD.E.128 R12, desc[UR46][R26.64] ;  /* 0x0000002e1a0c7980 */ /* 0x000962000c101d00 */
[----:B---3--:R-:W-:-:S03]  /*fed0*/  VIADD R2, R0, UR38 ;  /* 0x0000002600027c36 */ /* 0x008fc60008000000 */
[----:B------:R3:W5:Y:S01]  /*fee0*/  LD.E.128 R52, desc[UR46][R32.64] ;  /* 0x0000002e20347980 */ /* 0x000762000c101d00 */
[----:B0-----:R-:W-:-:S03]  /*fef0*/  @P2 IMAD.HI.U32 R0, R2, R37, RZ ;  /* 0x0000002502002227 */ /* 0x001fc600078e00ff */
[----:B------:R0:W5:Y:S01]  /*ff00*/  LD.E.128 R28, desc[UR46][R20.64] ;  /* 0x0000002e141c7980 */ /* 0x000162000c101d00 */
[----:B-1----:R-:W-:Y:S01]  /*ff10*/  IMAD.MOV.U32 R25, RZ, RZ, R2 ;  /* 0x000000ffff197224 */ /* 0x002fe200078e0002 */
[----:B--2---:R-:W-:Y:S01]  /*ff20*/  @P2 SHF.R.U32.HI R25, RZ, R39, R0 ;  /* 0x00000027ff192219 */ /* 0x004fe20000011600 */
[----:B------:R-:W-:Y:S01]  /*ff30*/  UIMAD UR5, UR39, UR11, UR8 ;  /* 0x0000000b270572a4 */ /* 0x000fe2000f8e0208 */
[----:B------:R-:W5:Y:S01]  /*ff40*/  LD.E.128 R8, desc[UR46][R8.64] ;  /* 0x0000002e08087980 */ /* 0x000f62000c101d00 */
[----:B------:R-:W-:Y:S01]  /*ff50*/  UIMAD.WIDE.U32 UR6, UR39, UR10, UR6 ;  /* 0x0000000a270672a5 */ /* 0x000fe2000f8e0006 */
[--C-:B------:R-:W-:Y:S01]  /*ff60*/  SHF.R.S32.HI R0, RZ, 0x1f, R25.reuse ;  /* 0x0000001fff007819 */ /* 0x100fe20000011419 */
[----:B----4-:R-:W-:Y:S01]  /*ff70*/  IMAD.MOV R27, RZ, RZ, -R25 ;  /* 0x000000ffff1b7224 */ /* 0x010fe200078e0a19 */
[----:B------:R-:W-:Y:S01]  /*ff80*/  ULDC.64 UR8, c[0x0][0xae0] ;  /* 0x0002b80000087ab9 */ /* 0x000fe20000000a00 */
[----:B------:R-:W-:Y:S01]  /*ff90*/  UIADD3 UR5, UR7, UR5, URZ ;  /* 0x0000000507057290 */ /* 0x000fe2000fffe03f */
[----:B------:R1:W5:Y:S01]  /*ffa0*/  LD.E.128 R4, desc[UR46][R34.64] ;  /* 0x0000002e22047980 */ /* 0x000362000c101d00 */
[----:B------:R-:W-:-:S02]  /*ffb0*/  IMAD R0, R0, UR8, RZ ;  /* 0x0000000800007c24 */ /* 0x000fc4000f8e02ff */
[----:B------:R-:W-:Y:S01]  /*ffc0*/  IMAD R27, R48, R27, R2 ;  /* 0x0000001b301b7224 */ /* 0x000fe200078e0202 */
[----:B------:R-:W-:Y:S01]  /*ffd0*/  @!PT LDS RZ, [RZ] ;  /* 0x00000000fffff984 */ /* 0x000fe20000000800 */
[----:B------:R-:W-:Y:S01]  /*ffe0*/  @!PT LDS RZ, [RZ] ;  /* 0x00000000fffff984 */ /* 0x000fe20000000800 */
[----:B------:R-:W-:Y:S01]  /*fff0*/  @!PT LDS RZ, [RZ] ;  /* 0x00000000fffff984 */ /* 0x000fe20000000800 */
[----:B------:R-:W-:Y:S01]  /*10000*/  @!PT LDS RZ, [RZ] ;  /* 0x00000000fffff984 */ /* 0x000fe20000000800 */
[----:B------:R2:W-:Y:S06]  /*10010*/  MEMBAR.ALL.CTA ;  /* 0x0000000000007992 */ /* 0x0005ec0000008000 */
[----:B--2---:R-:W2:Y:S01]  /*10020*/  FENCE.VIEW.ASYNC.S ;  /* 0x00000000000073c6 */ /* 0x004ea20000000000 */
[----:B---3--:R-:W-:Y:S02]  /*10030*/  IMAD R33, R25, UR9, R0 ;  /* 0x0000000919217c24 */ /* 0x008fe4000f8e0200 */
[----:B0-----:R-:W-:Y:S01]  /*10040*/  IMAD.U32 R21, RZ, RZ, UR7 ;  /* 0x00000007ff157e24 */ /* 0x001fe2000f8e00ff */
[----:B------:R-:W-:Y:S01]  /*10050*/  SHF.R.S32.HI R0, RZ, 0x1f, R27 ;  /* 0x0000001fff007819 */ /* 0x000fe2000001141b */
[----:B------:R-:W-:Y:S01]  /*10060*/  IMAD.U32 R20, RZ, RZ, UR6 ;  /* 0x00000006ff147e24 */ /* 0x000fe2000f8e00ff */
[----:B------:R-:W-:Y:S01]  /*10070*/  ULDC.64 UR6, c[0x0][0xad8] ;  /* 0x0002b60000067ab9 */ /* 0x000fe20000000a00 */
[----:B------:R-:W-:-:S02]  /*10080*/  IMAD.U32 R21, RZ, RZ, UR5 ;  /* 0x00000005ff157e24 */ /* 0x000fc4000f8e00ff */
[----:B------:R-:W-:Y:S02]  /*10090*/  IMAD R0, R0, UR6, RZ ;  /* 0x0000000600007c24 */ /* 0x000fe4000f8e02ff */
[----:B------:R-:W-:-:S04]  /*100a0*/  IMAD.WIDE.U32 R20, R25, UR8, R20 ;  /* 0x0000000819147c25 */ /* 0x000fc8000f8e0014 */
[----:B------:R-:W-:Y:S02]  /*100b0*/  IMAD.IADD R21, R21, 0x1, R33 ;  /* 0x0000000115157824 */ /* 0x000fe400078e0221 */
[----:B------:R-:W-:Y:S02]  /*100c0*/  IMAD R25, R27, UR7, R0 ;  /* 0x000000071b197c24 */ /* 0x000fe4000f8e0200 */
[----:B------:R-:W-:Y:S02]  /*100d0*/  VIADD R0, R153, UR38 ;  /* 0x0000002699007c36 */ /* 0x000fe40008000000 */
[----:B------:R-:W-:Y:S01]  /*100e0*/  IMAD.WIDE.U32 R20, R27, UR6, R20 ;  /* 0x000000061b147c25 */ /* 0x000fe2000f8e0014 */
[----:B------:R-:W-:Y:S02]  /*100f0*/  ULDC.64 UR6, c[0x0][0xa80] ;  /* 0x0002a00000067ab9 */ /* 0x000fe40000000a00 */
[----:B------:R-:W-:Y:S01]  /*10100*/  ISETP.GE.AND P0, PT, R0, R49, PT ;  /* 0x000000310000720c */ /* 0x000fe20003f06270 */
[----:B------:R-:W-:Y:S01]  /*10110*/  IMAD.IADD R21, R21, 0x1, R25 ;  /* 0x0000000115157824 */ /* 0x000fe200078e0219 */
[----:B------:R-:W-:Y:S01]  /*10120*/  LEA R32, P1, R20, UR6, 0x1 ;  /* 0x0000000614207c11 */ /* 0x000fe2000f8208ff */
[----:B------:R-:W-:-:S03]  /*10130*/  VIADD R3, R3, 0x19c20 ;  /* 0x00019c2003037836 */ /* 0x000fc60000000000 */
[----:B------:R-:W-:Y:S02]  /*10140*/  LEA.HI.X R33, R20, UR7, R21, 0x1, P1 ;  /* 0x0000000714217c11 */ /* 0x000fe400088f0c15 */
[----:B------:R-:W-:Y:S01]  /*10150*/  PRMT R3, RZ, 0x654, R3 ;  /* 0x00000654ff037816 */ /* 0x000fe20000000003 */
[----:B--2---:R1:W0:Y:S01]  /*10160*/  SHFL.IDX PT, R20, R32, RZ, 0x1c1f ;  /* 0x001c1fff20147589 */ /* 0x00422200000e0000 */
[----:B------:R-:W-:Y:S02]  /*10170*/  BSSY B1, `(.L_x_751) ;  /* 0x0000012000017945 */ /* 0x000fe40003800000 */
[----:B------:R1:W-:Y:S01]  /*10180*/  SYNCS.ARRIVE.TRANS64.RED.A1T0 RZ, [R3+URZ], RZ ;  /* 0x000000ff03ff79a7 */ /* 0x0003e2000810043f */
[----:B------:R1:W2:Y:S01]  /*10190*/  SHFL.IDX PT, R21, R33, RZ, 0x1c1f ;  /* 0x001c1fff21157589 */ /* 0x0002a200000e0000 */
[----:B------:R-:W-:Y:S02]  /*101a0*/  SHF.R.S32.HI R74, RZ, 0x1f, R23 ;  /* 0x0000001fff4a7819 */ /* 0x000fe40000011417 */
[----:B------:R-:W-:Y:S01]  /*101b0*/  SHF.R.S32.HI R76, RZ, 0x1f, R22 ;  /* 0x0000001fff4c7819 */ /* 0x000fe20000011416 */
[----:B------:R-:W-:Y:S06]  /*101c0*/  @P0 BRA `(.L_x_752) ;  /* 0x0000000000300947 */ /* 0x000fec0003800000 */
[----:B------:R-:W-:Y:S02]  /*101d0*/  ULDC UR5, c[0x0][0xac8] ;  /* 0x0002b20000057ab9 */ /* 0x000fe40000000800 */
[----:B------:R-:W-:Y:S02]  /*101e0*/  ISETP.GE.AND P1, PT, R22, UR5, PT ;  /* 0x0000000516007c0c */ /* 0x000fe4000bf26270 */
[----:B------:R-:W-:Y:S02]  /*101f0*/  ISETP.GE.AND P2, PT, R23, UR5, PT ;  /* 0x0000000517007c0c */ /* 0x000fe4000bf46270 */
[----:B------:R-:W-:-:S09]  /*10200*/  ISETP.GE.AND P0, PT, R19, UR5, PT ;  /* 0x0000000513007c0c */ /* 0x000fd2000bf06270 */
[CC--:B0-----:R-:W-:Y:S02]  /*10210*/  @!P1 LEA R24, P3, R22.reuse, R20.reuse, 0x1 ;  /* 0x0000001416189211 */ /* 0x0c1fe400078608ff */
[----:B------:R-:W-:Y:S02]  /*10220*/  @!P2 LEA R26, P4, R23, R20, 0x1 ;  /* 0x00000014171aa211 */ /* 0x000fe400078808ff */
[----:B-12---:R-:W-:Y:S01]  /*10230*/  @!P0 IMAD.WIDE R2, R19, 0x2, R20 ;  /* 0x0000000213028825 */ /* 0x006fe200078e0214 */
[-C--:B------:R-:W-:Y:S02]  /*10240*/  @!P1 LEA.HI.X R25, R22, R21.reuse, R76, 0x1, P3 ;  /* 0x0000001516199211 */ /* 0x080fe400018f0c4c */
[----:B------:R-:W-:Y:S02]  /*10250*/  @!P2 LEA.HI.X R27, R23, R21, R74, 0x1, P4 ;  /* 0x00000015171ba211 */ /* 0x000fe400020f0c4a */
[----:B-----5:R3:W-:Y:S04]  /*10260*/  @!P0 ST.E.128 desc[UR46][R2.64], R8 ;  /* 0x0000000802008985 */ /* 0x0207e8000c101d2e */
[----:B------:R3:W-:Y:S04]  /*10270*/  @!P1 ST.E.128 desc[UR46][R24.64], R52 ;  /* 0x0000003418009985 */ /* 0x0007e8000c101d2e */
[----:B------:R3:W-:Y:S02]  /*10280*/  @!P2 ST.E.128 desc[UR46][R26.64], R56 ;  /* 0x000000381a00a985 */ /* 0x0007e4000c101d2e */
.L_x_752:
[----:B------:R-:W-:Y:S05]  /*10290*/  BSYNC B1 ;  /* 0x0000000000017941 */ /* 0x000fea0003800000 */
.L_x_751:
        /* <DEDUP_REMOVED lines=9> */
[----:B-1--4-:R-:W-:Y:S02]  /*10330*/  @!P1 IMAD.WIDE R2, R19, 0x2, R8 ;  /* 0x0000000213029825 */ /* 0x012fe400078e0208 */
        /* <DEDUP_REMOVED lines=9> */
.L_x_750:
[----:B------:R-:W0:Y:S01]  /*103d0*/  LDC R8, c[0x0][0xbe8] ;  /* 0x0002fa00ff087b82 */ /* 0x000e220000000800 */
[----:B------:R-:W1:Y:S01]  /*103e0*/  S2R R0, SR_TID.X ;  /* 0x0000000000007919 */ /* 0x000e620000002100 */
[----:B------:R-:W-:Y:S01]  /*103f0*/  USHF.R.S32.HI UR8, URZ, 0x1f, UR41 ;  /* 0x0000001f3f087899 */ /* 0x000fe20008011429 */
[----:B------:R-:W-:Y:S01]  /*10400*/  BSSY B1, `(.L_x_754) ;  /* 0x0000031000017945 */ /* 0x000fe20003800000 */
[----:B------:R-:W-:Y:S01]  /*10410*/  USHF.R.S32.HI UR9, URZ, 0x1f, UR39 ;  /* 0x0000001f3f097899 */ /* 0x000fe20008011427 */
[----:B------:R-:W-:Y:S01]  /*10420*/  IMAD R6, R152, 0x60, R153 ;  /* 0x0000006098067824 */ /* 0x000fe200078e0299 */
[----:B0-----:R-:W-:Y:S01]  /*10430*/  ISETP.NE.AND P1, PT, R8, 0x1, PT ;  /* 0x000000010800780c */ /* 0x001fe20003f25270 */
[----:B-1----:R-:W-:-:S12]  /*10440*/  VIADD R0, R0, 0xffffff80 ;  /* 0xffffff8000007836 */ /* 0x002fd80000000000 */
[----:B------:R-:W0:Y:S01]  /*10450*/  @P1 LDC R9, c[0x0][0xbec] ;  /* 0x0002fb00ff091b82 */ /* 0x000e220000000800 */
[----:B------:R-:W-:-:S07]  /*10460*/  ISETP.GE.AND P0, PT, R0, 0xc0, PT ;  /* 0x000000c00000780c */ /* 0x000fce0003f06270 */
[----:B------:R-:W1:Y:S06]  /*10470*/  @P1 LDC R11, c[0x0][0xbf0] ;  /* 0x0002fc00ff0b1b82 */ /* 0x000e6c0000000800 */
[----:B------:R-:W-:Y:S05]  /*10480*/  @P0 BRA `(.L_x_755) ;  /* 0x0000000000a00947 */ /* 0x000fea0003800000 */
[----:B------:R-:W2:Y:S01]  /*10490*/  S2R R0, SR_TID.X ;  /* 0x0000000000007919 */ /* 0x000ea20000002100 */
[----:B------:R-:W3:Y:S01]  /*104a0*/  LDC R3, c[0x0][0xbe8] ;  /* 0x0002fa00ff037b82 */ /* 0x000ee20000000800 */
[----:B------:R-:W-:Y:S01]  /*104b0*/  IMAD.U32 R4, RZ, RZ, UR38 ;  /* 0x00000026ff047e24 */ /* 0x000fe2000f8e00ff */
[----:B------:R-:W-:Y:S02]  /*104c0*/  ULDC UR5, c[0x0][0xa88] ;  /* 0x0002a20000057ab9 */ /* 0x000fe40000000800 */
[----:B---3--:R-:W-:Y:S02]  /*104d0*/  IMAD R5, R3, UR5, RZ ;  /* 0x0000000503057c24 */ /* 0x008fe4000f8e02ff */
[----:B--2---:R-:W-:-:S04]  /*104e0*/  IADD3 R4, R4, -0x80, R0 ;  /* 0xffffff8004047810 */ /* 0x004fc80007ffe000 */
[----:B------:R-:W-:-:S13]  /*104f0*/  ISETP.GE.AND P0, PT, R4, R5, PT ;  /* 0x000000050400720c */ /* 0x000fda0003f06270 */
[----:B------:R-:W-:Y:S05]  /*10500*/  @P0 BRA `(.L_x_755) ;  /* 0x0000000000800947 */ /* 0x000fea0003800000 */
[----:B------:R-:W-:Y:S01]  /*10510*/  ISETP.NE.AND P0, PT, R3, 0x1, PT ;  /* 0x000000010300780c */ /* 0x000fe20003f05270 */
[----:B------:R-:W-:Y:S01]  /*10520*/  ULDC.64 UR10, c[0x0][0xb90] ;  /* 0x0002e400000a7ab9 */ /* 0x000fe20000000a00 */
[----:B------:R-:W-:Y:S01]  /*10530*/  IMAD.MOV.U32 R2, RZ, RZ, R4 ;  /* 0x000000ffff027224 */ /* 0x000fe200078e0004 */
[----:B------:R-:W-:Y:S02]  /*10540*/  UIMAD UR5, UR8, UR10, URZ ;  /* 0x0000000a080572a4 */ /* 0x000fe4000f8e023f */
[----:B------:R-:W-:Y:S02]  /*10550*/  UIMAD.WIDE.U32 UR6, UR41, UR10, URZ ;  /* 0x0000000a290672a5 */ /* 0x000fe4000f8e003f */
[----:B------:R-:W-:-:S03]  /*10560*/  UIMAD UR5, UR41, UR11, UR5 ;  /* 0x0000000b290572a4 */ /* 0x000fc6000f8e0205 */
[----:B------:R-:W-:Y:S01]  /*10570*/  ULDC.64 UR10, c[0x0][0xb98] ;  /* 0x0002e600000a7ab9 */ /* 0x000fe20000000a00 */
[----:B------:R-:W-:Y:S02]  /*10580*/  UIADD3 UR7, UR7, UR5, URZ ;  /* 0x0000000507077290 */ /* 0x000fe4000fffe03f */
[----:B------:R-:W2:Y:S01]  /*10590*/  @P0 LDC R5, c[0x0][0xbec] ;  /* 0x0002fb00ff050b82 */ /* 0x000ea20000000800 */
[----:B------:R-:W-:Y:S02]  /*105a0*/  UIMAD UR5, UR9, UR10, URZ ;  /* 0x0000000a090572a4 */ /* 0x000fe4000f8e023f */
[----:B------:R-:W-:Y:S02]  /*105b0*/  UIMAD.WIDE.U32 UR6, UR39, UR10, UR6 ;  /* 0x0000000a270672a5 */ /* 0x000fe4000f8e0006 */
[----:B------:R-:W-:-:S03]  /*105c0*/  UIMAD UR5, UR39, UR11, UR5 ;  /* 0x0000000b270572a4 */ /* 0x000fc6000f8e0205 */
[----:B------:R-:W3:Y:S01]  /*105d0*/  @P0 LDC R7, c[0x0][0xbf0] ;  /* 0x0002fc00ff070b82 */ /* 0x000ee20000000800 */
[----:B------:R-:W-:Y:S01]  /*105e0*/  ULDC.64 UR10, c[0x0][0xb88] ;  /* 0x0002e200000a7ab9 */ /* 0x000fe20000000a00 */
[----:B--2---:R-:W-:-:S05]  /*105f0*/  @P0 IMAD.HI.U32 R0, R4, R5, RZ ;  /* 0x0000000504000227 */ /* 0x004fca00078e00ff */
[----:B---3--:R-:W-:-:S05]  /*10600*/  @P0 SHF.R.U32.HI R2, RZ, R7, R0 ;  /* 0x00000007ff020219 */ /* 0x008fca0000011600 */
[----:B------:R-:W-:-:S04]  /*10610*/  IMAD.MOV R5, RZ, RZ, -R2 ;  /* 0x000000ffff057224 */ /* 0x000fc800078e0a02 */
[----:B------:R-:W-:Y:S01]  /*10620*/  IMAD R5, R3, R5, R4 ;  /* 0x0000000503057224 */ /* 0x000fe200078e0204 */
[----:B------:R-:W-:Y:S01]  /*10630*/  SHF.R.S32.HI R3, RZ, 0x1f, R2 ;  /* 0x0000001fff037819 */ /* 0x000fe20000011402 */
[----:B------:R-:W-:Y:S01]  /*10640*/  IMAD.U32 R4, RZ, RZ, UR5 ;  /* 0x00000005ff047e24 */ /* 0x000fe2000f8e00ff */
[----:B------:R-:W-:Y:S02]  /*10650*/  IADD3 R2, P0, R2, UR6, RZ ;  /* 0x0000000602027c10 */ /* 0x000fe4000ff1e0ff */
[----:B------:R-:W-:Y:S02]  /*10660*/  SHF.R.S32.HI R0, RZ, 0x1f, R5 ;  /* 0x0000001fff007819 */ /* 0x000fe40000011405 */
[----:B------:R-:W-:Y:S01]  /*10670*/  IADD3.X R3, R3, UR7, R4, P0, !PT ;  /* 0x0000000703037c10 */ /* 0x000fe200087fe404 */
[----:B------:R-:W-:Y:S02]  /*10680*/  ULDC.64 UR6, c[0x0][0xb50] ;  /* 0x0002d40000067ab9 */ /* 0x000fe40000000a00 */
[----:B------:R-:W-:-:S02]  /*10690*/  IMAD R0, R0, UR10, RZ ;  /* 0x0000000a00007c24 */ /* 0x000fc4000f8e02ff */
[----:B------:R-:W-:-:S04]  /*106a0*/  IMAD.WIDE.U32 R2, R5, UR10, R2 ;  /* 0x0000000a05027c25 */ /* 0x000fc8000f8e0002 */
[----:B------:R-:W-:Y:S01]  /*106b0*/  IMAD R7, R5, UR11, R0 ;  /* 0x0000000b05077c24 */ /* 0x000fe2000f8e0200 */
[----:B------:R-:W-:-:S03]  /*106c0*/  LEA R4, P0, R2, UR6, 0x2 ;  /* 0x0000000602047c11 */ /* 0x000fc6000f8010ff */
[----:B------:R-:W-:-:S05]  /*106d0*/  IMAD.IADD R3, R3, 0x1, R7 ;  /* 0x0000000103037824 */ /* 0x000fca00078e0207 */
[----:B------:R-:W-:Y:S01]  /*106e0*/  LEA.HI.X R5, R2, UR7, R3, 0x2, P0 ;  /* 0x0000000702057c11 */ /* 0x000fe200080f1403 */
[----:B------:R-:W-:-:S05]  /*106f0*/  IMAD.MOV.U32 R3, RZ, RZ, -0x800000 ;  /* 0xff800000ff037424 */ /* 0x000fca00078e00ff */
[----:B------:R2:W-:Y:S02]  /*10700*/  STG.E desc[UR46][R4.64], R3 ;  /* 0x0000000304007986 */ /* 0x0005e4000c10192e */
.L_x_755:
[----:B------:R-:W-:Y:S05]  /*10710*/  BSYNC B1 ;  /* 0x0000000000017941 */ /* 0x000fea0003800000 */
.L_x_754:
[----:B------:R-:W-:Y:S01]  /*10720*/  ULDC.64 UR10, c[0x0][0xae8] ;  /* 0x0002ba00000a7ab9 */ /* 0x000fe20000000a00 */
[----:B------:R-:W-:Y:S01]  /*10730*/  VIADD R6, R6, UR38 ;  /* 0x0000002606067c36 */ /* 0x000fe20008000000 */
[----:B------:R-:W-:Y:S01]  /*10740*/  UIMAD UR5, UR8, UR10, URZ ;  /* 0x0000000a080572a4 */ /* 0x000fe2000f8e023f */
[----:B------:R-:W-:Y:S01]  /*10750*/  BSSY B1, `(.L_x_756) ;  /* 0x0000035000017945 */ /* 0x000fe20003800000 */
[----:B------:R-:W-:Y:S01]  /*10760*/  UIMAD.WIDE.U32 UR6, UR41, UR10, URZ ;  /* 0x0000000a290672a5 */ /* 0x000fe2000f8e003f */
[----:B0-----:R-:W-:Y:S01]  /*10770*/  @P1 IMAD.HI.U32 R0, R6, R9, RZ ;  /* 0x0000000906001227 */ /* 0x001fe200078e00ff */
[----:B------:R-:W-:Y:S01]  /*10780*/  UIMAD UR5, UR41, UR11, UR5 ;  /* 0x0000000b290572a4 */ /* 0x000fe2000f8e0205 */
[----:B------:R-:W-:Y:S02]  /*10790*/  SHF.R.S32.HI R14, RZ, 0x1f, R23 ;  /* 0x0000001fff0e7819 */ /* 0x000fe40000011417 */
[----:B------:R-:W-:Y:S01]  /*107a0*/  ULDC.64 UR10, c[0x0][0xaf0] ;  /* 0x0002bc00000a7ab9 */ /* 0x000fe20000000a00 */
[----:B------:R-:W-:Y:S01]  /*107b0*/  UIADD3 UR7, UR7, UR5, URZ ;  /* 0x0000000507077290 */ /* 0x000fe2000fffe03f */
[----:B--2---:R-:W-:Y:S01]  /*107c0*/  IMAD.MOV.U32 R5, RZ, RZ, R6 ;  /* 0x000000ffff057224 */ /* 0x004fe200078e0006 */
[----:B------:R-:W-:Y:S01]  /*107d0*/  UIMAD UR5, UR9, UR10, URZ ;  /* 0x0000000a090572a4 */ /* 0x000fe2000f8e023f */
[----:B-1----:R-:W-:Y:S01]  /*107e0*/  @P1 SHF.R.U32.HI R5, RZ, R11, R0 ;  /* 0x0000000bff051219 */ /* 0x002fe20000011600 */
[----:B------:R-:W-:Y:S01]  /*107f0*/  UIMAD.WIDE.U32 UR6, UR39, UR10, UR6 ;  /* 0x0000000a270672a5 */ /* 0x000fe2000f8e0006 */
[----:B------:R-:W-:Y:S01]  /*10800*/  SHF.R.S32.HI R15, RZ, 0x1f, R22 ;  /* 0x0000001fff0f7819 */ /* 0x000fe20000011416 */
[----:B------:R-:W-:Y:S01]  /*10810*/  UIMAD UR5, UR39, UR11, UR5 ;  /* 0x0000000b270572a4 */ /* 0x000fe2000f8e0205 */
[--C-:B------:R-:W-:Y:S01]  /*10820*/  SHF.R.S32.HI R0, RZ, 0x1f, R5.reuse ;  /* 0x0000001fff007819 */ /* 0x100fe20000011405 */
[----:B------:R-:W-:Y:S01]  /*10830*/  IMAD.MOV R7, RZ, RZ, -R5 ;  /* 0x000000ffff077224 */ /* 0x000fe200078e0a05 */
[----:B------:R-:W-:Y:S01]  /*10840*/  ULDC.64 UR8, c[0x0][0xae0] ;  /* 0x0002b80000087ab9 */ /* 0x000fe20000000a00 */
[----:B------:R-:W-:-:S02]  /*10850*/  UIADD3 UR5, UR7, UR5, URZ ;  /* 0x0000000507057290 */ /* 0x000fc4000fffe03f */
[----:B------:R-:W-:Y:S02]  /*10860*/  IMAD.U32 R3, RZ, RZ, UR7 ;  /* 0x00000007ff037e24 */ /* 0x000fe4000f8e00ff */
[----:B------:R-:W-:Y:S02]  /*10870*/  IMAD R7, R8, R7, R6 ;  /* 0x0000000708077224 */ /* 0x000fe400078e0206 */
[----:B------:R-:W-:Y:S02]  /*10880*/  IMAD R0, R0, UR8, RZ ;  /* 0x0000000800007c24 */ /* 0x000fe4000f8e02ff */
[----:B------:R-:W-:Y:S01]  /*10890*/  IMAD.U32 R2, RZ, RZ, UR6 ;  /* 0x00000006ff027e24 */ /* 0x000fe2000f8e00ff */
[----:B------:R-:W-:Y:S01]  /*108a0*/  ULDC.64 UR6, c[0x0][0xad8] ;  /* 0x0002b60000067ab9 */ /* 0x000fe20000000a00 */
[----:B------:R-:W-:Y:S01]  /*108b0*/  IMAD.U32 R3, RZ, RZ, UR5 ;  /* 0x00000005ff037e24 */ /* 0x000fe2000f8e00ff */
[----:B------:R-:W-:Y:S01]  /*108c0*/  ULDC UR5, c[0x0][0xa88] ;  /* 0x0002a20000057ab9 */ /* 0x000fe20000000800 */
[C---:B------:R-:W-:Y:S01]  /*108d0*/  IMAD R9, R5.reuse, UR9, R0 ;  /* 0x0000000905097c24 */ /* 0x040fe2000f8e0200 */
[----:B------:R-:W-:Y:S01]  /*108e0*/  SHF.R.S32.HI R0, RZ, 0x1f, R7 ;  /* 0x0000001fff007819 */ /* 0x000fe20000011407 */
[----:B------:R-:W-:-:S04]  /*108f0*/  IMAD.WIDE.U32 R2, R5, UR8, R2 ;  /* 0x0000000805027c25 */ /* 0x000fc8000f8e0002 */
[----:B------:R-:W-:Y:S02]  /*10900*/  IMAD R0, R0, UR6, RZ ;  /* 0x0000000600007c24 */ /* 0x000fe4000f8e02ff */
[----:B------:R-:W-:Y:S02]  /*10910*/  IMAD.IADD R3, R3, 0x1, R9 ;  /* 0x0000000103037824 */ /* 0x000fe400078e0209 */
[C---:B------:R-:W-:Y:S02]  /*10920*/  IMAD R5, R7.reuse, UR7, R0 ;  /* 0x0000000707057c24 */ /* 0x040fe4000f8e0200 */
[----:B------:R-:W-:Y:S01]  /*10930*/  IMAD.WIDE.U32 R2, R7, UR6, R2 ;  /* 0x0000000607027c25 */ /* 0x000fe2000f8e0002 */
[----:B------:R-:W-:-:S03]  /*10940*/  ULDC.64 UR6, c[0x0][0xa80] ;  /* 0x0002a00000067ab9 */ /* 0x000fc60000000a00 */
[----:B------:R-:W-:Y:S01]  /*10950*/  IMAD R7, R8, UR5, RZ ;  /* 0x0000000508077c24 */ /* 0x000fe2000f8e02ff */
[----:B------:R-:W-:Y:S01]  /*10960*/  LEA R4, P1, R2, UR6, 0x1 ;  /* 0x0000000602047c11 */ /* 0x000fe2000f8208ff */
[----:B------:R-:W-:Y:S02]  /*10970*/  VIADD R0, R153, UR38 ;  /* 0x0000002699007c36 */ /* 0x000fe40008000000 */
[----:B------:R-:W-:-:S03]  /*10980*/  IMAD.IADD R3, R3, 0x1, R5 ;  /* 0x0000000103037824 */ /* 0x000fc600078e0205 */
[----:B------:R-:W-:Y:S02]  /*10990*/  ISETP.GE.AND P0, PT, R0, R7, PT ;  /* 0x000000070000720c */ /* 0x000fe40003f06270 */
[----:B------:R-:W-:Y:S02]  /*109a0*/  LEA.HI.X R5, R2, UR7, R3, 0x1, P1 ;  /* 0x0000000702057c11 */ /* 0x000fe400088f0c03 */
[----:B------:R0:W1:Y:S04]  /*109b0*/  SHFL.IDX PT, R2, R4, RZ, 0x1c1f ;  /* 0x001c1fff04027589 */ /* 0x00006800000e0000 */
[----:B------:R0:W2:Y:S05]  /*109c0*/  SHFL.IDX PT, R3, R5, RZ, 0x1c1f ;  /* 0x001c1fff05037589 */ /* 0x0000aa00000e0000 */
        /* <DEDUP_REMOVED lines=13> */
.L_x_757:
[----:B------:R-:W-:Y:S05]  /*10aa0*/  BSYNC B1 ;  /* 0x0000000000017941 */ /* 0x000fea0003800000 */
.L_x_756:
        /* <DEDUP_REMOVED lines=9> */
[CC--:B-1----:R-:W-:Y:S02]  /*10b40*/  @!P3 LEA R6, P0, R22.reuse, R2.reuse, 0x1 ;  /* 0x000000021606b211 */ /* 0x0c2fe400078008ff */
[----:B---3--:R-:W-:Y:S02]  /*10b50*/  @!P4 LEA R8, P1, R23, R2, 0x1 ;  /* 0x000000021708c211 */ /* 0x008fe400078208ff */
[----:B0---4-:R-:W-:Y:S01]  /*10b60*/  @!P2 IMAD.WIDE R4, R19, 0x2, R2 ;  /* 0x000000021304a825 */ /* 0x011fe200078e0202 */
[-C--:B------:R-:W-:Y:S02]  /*10b70*/  @!P3 LEA.HI.X R7, R22, R3.reuse, R15, 0x1, P0 ;  /* 0x000000031607b211 */ /* 0x080fe400000f0c0f */
[----:B------:R-:W-:Y:S02]  /*10b80*/  @!P4 LEA.HI.X R9, R23, R3, R14, 0x1, P1 ;  /* 0x000000031709c211 */ /* 0x000fe400008f0c0e */
[----:B------:R0:W-:Y:S04]  /*10b90*/  @!P2 ST.E.128 desc[UR46][R4.64], RZ ;  /* 0x000000ff0400a985 */ /* 0x0001e8000c101d2e */
[----:B------:R0:W-:Y:S04]  /*10ba0*/  @!P3 ST.E.128 desc[UR46][R6.64], RZ ;  /* 0x000000ff0600b985 */ /* 0x0001e8000c101d2e */
[----:B------:R0:W-:Y:S02]  /*10bb0*/  @!P4 ST.E.128 desc[UR46][R8.64], RZ ;  /* 0x000000ff0800c985 */ /* 0x0001e4000c101d2e */
.L_x_753:
[----:B------:R-:W-:Y:S05]  /*10bc0*/  BSYNC B0 ;  /* 0x0000000000007941 */ /* 0x000fea0003800000 */
.L_x_749:
[----:B------:R-:W-:Y:S02]  /*10bd0*/  ULDC UR5, c[0x0][0xc38] ;  /* 0x00030e0000057ab9 */ /* 0x000fe40000000800 */
[----:B------:R-:W-:-:S06]  /*10be0*/  UISETP.GE.AND UP0, UPT, UR4, UR5, UPT ;  /* 0x000000050400728c */ /* 0x000fcc000bf06270 */
[----:B------:R-:W-:-:S13]  /*10bf0*/  PLOP3.LUT P0, PT, PT, PT, UP0, 0x80, 0x0 ;  /* 0x000000000000781c */ /* 0x000fda0003f0f008 */
[----:B------:R-:W-:Y:S05]  /*10c00*/  @!P0 BRA `(.L_x_758) ;  /* 0xffffff0000508947 */ /* 0x000fea000383ffff */
[----:B------:R-:W-:Y:S05]  /*10c10*/  EXIT ;  /* 0x000000000000794d */ /* 0x000fea0003800000 */
.L_x_664:
[----:B------:R-:W-:-:S08]  /*10c20*/  NOP ;  /* 0x0000000000007918 */ /* 0x000fd00000000000 */
[----:B------:R-:W0:-:S00]  /*10c30*/  USETMAXREG.DEALLOC.CTAPOOL 0x20 ;  /* 0x00000020000079c8 */ /* 0x000e0000080e0500 */
[----:B0-----:R-:W-:-:S06]  /*10c40*/  LOP3.LUT R2, R0, 0x3, RZ, 0xc0, !PT ;  /* 0x0000000300027812 */ /* 0x001fcc00078ec0ff */
[----:B------:R-:W0:Y:S01]  /*10c50*/  S2UR UR6, SR_CTAID.X ;  /* 0x00000000000679c3 */ /* 0x000e220000002500 */
[----:B------:R-:W-:Y:S01]  /*10c60*/  LOP3.LUT R18, R18, 0xfffffffb, RZ, 0xc0, !PT ;  /* 0xfffffffb12127812 */ /* 0x000fe200078ec0ff */
[----:B------:R-:W-:Y:S01]  /*10c70*/  STL [R1], RZ ;  /* 0x000000ff01007387 */ /* 0x000fe20000100800 */
[----:B------:R-:W-:Y:S02]  /*10c80*/  IMAD.MOV.U32 R19, RZ, RZ, RZ ;  /* 0x000000ffff137224 */ /* 0x000fe400078e00ff */
[----:B------:R-:W-:Y:S01]  /*10c90*/  IMAD.MOV.U32 R22, RZ, RZ, 0x1 ;  /* 0x00000001ff167424 */ /* 0x000fe200078e00ff */
[----:B------:R1:W2:Y:S02]  /*10ca0*/  SHFL.IDX PT, R3, R2, RZ, 0x1f ;  /* 0x00001fff02037589 */ /* 0x0002a400000e0000 */
[----:B-1----:R-:W0:Y:S01]  /*10cb0*/  LDC R2, c[0x0][0xc38] ;  /* 0x00030e00ff027b82 */ /* 0x002e220000000800 */
[----:B--2---:R-:W-:-:S13]  /*10cc0*/  ISETP.NE.AND P0, PT, R3, RZ, PT ;  /* 0x000000ff0300720c */ /* 0x004fda0003f05270 */
[----:B------:R-:W-:Y:S01]  /*10cd0*/  @P0 LOP3.LUT R18, R18, 0x4, RZ, 0xfc, !PT ;  /* 0x0000000412120812 */ /* 0x000fe200078efcff */
[----:B------:R-:W-:Y:S06]  /*10ce0*/  @P0 BAR.ARV 0x4, 0x200 ;  /* 0x0108000000000b1d */ /* 0x000fec0000002000 */
[----:B0-----:R-:W-:-:S13]  /*10cf0*/  ISETP.LE.AND P0, PT, R2, UR6, PT ;  /* 0x0000000602007c0c */ /* 0x001fda000bf03270 */
[----:B------:R-:W-:Y:S05]  /*10d00*/  @P0 BRA `(.L_x_759) ;  /* 0x0000003800f40947 */ /* 0x000fea0003800000 */
[----:B------:R-:W0:Y:S01]  /*10d10*/  S2R R12, SR_TID.X ;  /* 0x00000000000c7919 */ /* 0x000e220000002100 */
[----:B------:R-:W1:Y:S01]  /*10d20*/  S2UR UR5, SR_CgaCtaId ;  /* 0x00000000000579c3 */ /* 0x000e620000008800 */
[----:B------:R-:W-:Y:S01]  /*10d30*/  IMAD.SHL.U32 R7, R0, 0x800, RZ ;  /* 0x0000080000077824 */ /* 0x000fe200078e00ff */
[----:B------:R-:W-:Y:S01]  /*10d40*/  UMOV UR4, 0x400 ;  /* 0x0000040000047882 */ /* 0x000fe20000000000 */
[----:B------:R2:W-:Y:S01]  /*10d50*/  STL [R1], RZ ;  /* 0x000000ff01007387 */ /* 0x0005e20000100800 */
[----:B------:R-:W-:Y:S01]  /*10d60*/  IMAD.MOV.U32 R26, RZ, RZ, 0x40 ;  /* 0x00000040ff1a7424 */ /* 0x000fe200078e00ff */
[----:B------:R-:W-:Y:S01]  /*10d70*/  ULOP3.LUT UR38, UR42, 0x1, URZ, 0xfc, !UPT ;  /* 0x000000012a267892 */ /* 0x000fe2000f8efc3f */
[----:B------:R-:W-:Y:S01]  /*10d80*/  IMAD.U32 R28, RZ, RZ, UR6 ;  /* 0x00000006ff1c7e24 */ /* 0x000fe2000f8e00ff */
[----:B------:R-:W-:Y:S01]  /*10d90*/  ULOP3.LUT UR45, UR42, 0x2, URZ, 0xfc, !UPT ;  /* 0x000000022a2d7892 */ /* 0x000fe2000f8efc3f */
[----:B------:R-:W-:Y:S01]  /*10da0*/  IMAD.MOV.U32 R22, RZ, RZ, 0x1 ;  /* 0x00000001ff167424 */ /* 0x000fe200078e00ff */
[----:B------:R-:W-:Y:S01]  /*10db0*/  ULDC UR43, c[0x0][0xc] ;  /* 0x00000300002b7ab9 */ /* 0x000fe20000000800 */
[----:B------:R-:W-:Y:S01]  /*10dc0*/  IMAD.MOV.U32 R19, RZ, RZ, RZ ;  /* 0x000000ffff137224 */ /* 0x000fe200078e00ff */
[----:B------:R-:W-:Y:S01]  /*10dd0*/  ULDC.64 UR50, c[0x0][0x198] ;  /* 0x0000660000327ab9 */ /* 0x000fe20000000a00 */
[----:B-1----:R-:W-:-:S06]  /*10de0*/  ULEA UR4, UR5, UR4, 0x18 ;  /* 0x0000000405047291 */ /* 0x002fcc000f8ec03f */
[----:B------:R-:W-:Y:S01]  /*10df0*/  IMAD.U32 R17, RZ, RZ, UR4 ;  /* 0x00000004ff117e24 */ /* 0x000fe2000f8e00ff */
[--C-:B0-----:R-:W-:Y:S01]  /*10e00*/  SHF.R.U32.HI R3, RZ, 0x1, R12.reuse ;  /* 0x00000001ff037819 */ /* 0x101fe2000001160c */
[C---:B------:R-:W-:Y:S01]  /*10e10*/  IMAD.SHL.U32 R2, R12.reuse, 0x20, RZ ;  /* 0x000000200c027824 */ /* 0x040fe200078e00ff */
[C---:B------:R-:W-:Y:S01]  /*10e20*/  LOP3.LUT R11, R12.reuse, 0x7f, RZ, 0xc0, !PT ;  /* 0x0000007f0c0b7812 */ /* 0x040fe200078ec0ff */
[C---:B------:R-:W-:Y:S01]  /*10e30*/  IMAD.SHL.U32 R4, R12.reuse, 0x80, RZ ;  /* 0x000000800c047824 */ /* 0x040fe200078e00ff */
[----:B------:R-:W-:Y:S01]  /*10e40*/  LOP3.LUT R5, R3, 0x20, RZ, 0xc0, !PT ;  /* 0x0000002003057812 */ /* 0x000fe200078ec0ff */
[----:B------:R-:W-:Y:S01]  /*10e50*/  IMAD.SHL.U32 R10, R12, 0x4, RZ ;  /* 0x000000040c0a7824 */ /* 0x000fe200078e00ff */
[----:B------:R-:W-:Y:S01]  /*10e60*/  LOP3.LUT R0, R2, 0x80, RZ, 0xc0, !PT ;  /* 0x0000008002007812 */ /* 0x000fe200078ec0ff */
[----:B------:R-:W-:Y:S01]  /*10e70*/  IMAD.SHL.U32 R9, R12, 0x2, RZ ;  /* 0x000000020c097824 */ /* 0x000fe200078e00ff */
[----:B------:R-:W-:Y:S02]  /*10e80*/  LOP3.LUT R6, R4, 0x400, RZ, 0xc0, !PT ;  /* 0x0000040004067812 */ /* 0x000fe400078ec0ff */
[----:B------:R-:W-:-:S02]  /*10e90*/  LOP3.LUT R5, R5, 0x10, R12, 0xf8, !PT ;  /* 0x0000001005057812 */ /* 0x000fc400078ef80c */
[----:B------:R-:W-:Y:S01]  /*10ea0*/  LOP3.LUT R3, R0, 0x10, R3, 0xf8, !PT ;  /* 0x0000001000037812 */ /* 0x000fe200078ef803 */
[----:B------:R-:W-:Y:S01]  /*10eb0*/  IMAD.SHL.U32 R0, R12, 0x10, RZ ;  /* 0x000000100c007824 */ /* 0x000fe200078e00ff */
[----:B------:R-:W-:Y:S02]  /*10ec0*/  LOP3.LUT R6, R6, 0x800, R7, 0xf8, !PT ;  /* 0x0000080006067812 */ /* 0x000fe400078ef807 */
[----:B------:R-:W-:Y:S01]  /*10ed0*/  LOP3.LUT R7, R5, 0x380, R4, 0xf8, !PT ;  /* 0x0000038005077812 */ /* 0x000fe200078ef804 */
[----:B------:R-:W-:Y:S01]  /*10ee0*/  IMAD.SHL.U32 R5, R11, 0x10, RZ ;  /* 0x000000100b057824 */ /* 0x000fe200078e00ff */
[----:B------:R-:W-:Y:S02]  /*10ef0*/  LOP3.LUT R2, R2, 0x360, RZ, 0xc0, !PT ;  /* 0x0000036002027812 */ /* 0x000fe400078ec0ff */
[C---:B------:R-:W-:Y:S02]  /*10f00*/  LOP3.LUT R8, R0.reuse, 0x60, RZ, 0xc0, !PT ;  /* 0x0000006000087812 */ /* 0x040fe400078ec0ff */
[----:B------:R-:W-:-:S02]  /*10f10*/  LOP3.LUT R4, R0, 0x90, RZ, 0xc0, !PT ;  /* 0x0000009000047812 */ /* 0x000fc400078ec0ff */
[--C-:B------:R-:W-:Y:S02]  /*10f20*/  LOP3.LUT R2, R2, 0x400, R5.reuse, 0xf8, !PT ;  /* 0x0000040002027812 */ /* 0x100fe400078ef805 */
        /* <DEDUP_REMOVED lines=9> */
[----:B------:R-:W-:Y:S01]  /*10fc0*/  LOP3.LUT P0, RZ, R12, 0x4, RZ, 0xc0, !PT ;  /* 0x000000040cff7812 */ /* 0x000fe2000780c0ff */
[----:B------:R-:W-:Y:S01]  /*10fd0*/  IMAD.IADD R29, R17, 0x1, R4 ;  /* 0x00000001111d7824 */ /* 0x000fe200078e0204 */
[----:B------:R-:W-:Y:S02]  /*10fe0*/  LOP3.LUT R3, R3, 0x40, R2, 0xf8, !PT ;  /* 0x0000004003037812 */ /* 0x000fe400078ef802 */
[----:B------:R-:W-:-:S02]  /*10ff0*/  LOP3.LUT R2, R0, 0x20, RZ, 0xfc, !PT ;  /* 0x0000002000027812 */ /* 0x000fc400078efcff */
[----:B------:R-:W-:Y:S02]  /*11000*/  LOP3.LUT R25, R6, R7, RZ, 0xfc, !PT ;  /* 0x0000000706197212 */ /* 0x000fe400078efcff */
[----:B------:R-:W-:Y:S02]  /*11010*/  SEL R26, R26, 0xffffffc0, !P0 ;  /* 0xffffffc01a1a7807 */ /* 0x000fe40004000000 */
[----:B--2---:R-:W-:-:S07]  /*11020*/  LOP3.LUT R0, R0, 0x40, RZ, 0xfc, !PT ;  /* 0x0000004000007812 */ /* 0x004fce00078efcff */
.L_x_830:
[----:B------:R-:W-:Y:S01]  /*11030*/  ULDC UR8, c[0x0][0xc60] ;  /* 0x0003180000087ab9 */ /* 0x000fe20000000800 */
[C---:B------:R-:W-:Y:S01]  /*11040*/  R2UR UR7, R28.reuse ;  /* 0x000000001c0772ca */ /* 0x040fe200000e0000 */
[----:B------:R-:W-:Y:S01]  /*11050*/  UISETP.NE.AND UP0, UPT, UR8, 0x1, UPT ;  /* 0x000000010800788c */ /* 0x000fe2000bf05270 */
[----:B------:R-:W-:-:S10]  /*11060*/  R2UR UR6, R28 ;  /* 0x000000001c0672ca */ /* 0x000fd400000e0000 */
        /* <DEDUP_REMOVED lines=9> */
[----:B0123--:R-:W-:Y:S05]  /*11100*/  @!P0 BRA `(.L_x_760) ;  /* 0x0000000000208947 */ /* 0x00ffea0003800000 */
        /* <DEDUP_REMOVED lines=8> */
.L_x_760:
[----:B------:R-:W-:Y:S01]  /*11190*/  ULDC UR9, c[0x0][0xc54] ;  /* 0x0003150000097ab9 */ /* 0x000fe20000000800 */
[----:B------:R-:W-:Y:S01]  /*111a0*/  UMOV UR6, UR8 ;  /* 0x0000000800067c82 */ /* 0x000fe20008000000 */
[----:B------:R-:W-:-:S11]  /*111b0*/  UISETP.NE.AND UP0, UPT, UR9, 0x1, UPT ;  /* 0x000000010900788c */ /* 0x000fd6000bf05270 */
[----:B------:R-:W-:Y:S02]  /*111c0*/  @UP0 ULDC.64 UR10, c[0x0][0xc58] ;  /* 0x00031600000a0ab9 */ /* 0x000fe40000000a00 */
[----:B------:R-:W-:-:S04]  /*111d0*/  UIMAD.WIDE.U32 UR4, UR8, UR10, URZ ;  /* 0x0000000a080472a5 */ /* 0x000fc8000f8e003f */
[----:B------:R-:W-:-:S04]  /*111e0*/  @UP0 USHF.R.U32.HI UR6, URZ, UR11, UR5 ;  /* 0x0000000b3f060299 */ /* 0x000fc80008011605 */
[----:B------:R-:W-:-:S12]  /*111f0*/  UIMAD UR4, UR6, UR9, URZ ;  /* 0x00000009060472a4 */ /* 0x000fd8000f8e023f */
.L_x_761:
[----:B------:R-:W-:Y:S02]  /*11200*/  UIADD3 UR4, UR8, -UR4, URZ ;  /* 0x8000000408047290 */ /* 0x000fe4000fffe03f */
[----:B------:R-:W-:Y:S01]  /*11210*/  ULOP3.LUT UR5, URZ, UR6, URZ, 0x33, !UPT ;  /* 0x000000063f057292 */ /* 0x000fe2000f8e333f */
[----:B------:R-:W-:Y:S01]  /*11220*/  ULDC UR14, c[0x0][0xc48] ;  /* 0x00031200000e7ab9 */ /* 0x000fe20000000800 */
[----:B------:R-:W-:Y:S01]  /*11230*/  ULDC UR8, c[0x0][0x448] ;  /* 0x0001120000087ab9 */ /* 0x000fe20000000800 */
[----:B------:R-:W-:Y:S01]  /*11240*/  ULDC UR41, c[0x0][0xc3c] ;  /* 0x00030f0000297ab9 */ /* 0x000fe20000000800 */
[----:B------:R-:W-:Y:S02]  /*11250*/  UISETP.NE.AND UP2, UPT, UR14, 0x1, UPT ;  /* 0x000000010e00788c */ /* 0x000fe4000bf45270 */
[----:B------:R-:W-:Y:S02]  /*11260*/  UISETP.NE.AND UP1, UPT, UR8, 0x1, UPT ;  /* 0x000000010800788c */ /* 0x000fe4000bf25270 */
[----:B------:R-:W-:Y:S01]  /*11270*/  UIADD3 UR41, UR5, UR41, URZ ;  /* 0x0000002905297290 */ /* 0x000fe2000fffe03f */
[----:B------:R-:W-:Y:S01]  /*11280*/  ULDC.64 UR10, c[0x0][0x418] ;  /* 0x00010600000a7ab9 */ /* 0x000fe20000000a00 */
[----:B------:R-:W-:Y:S01]  /*11290*/  ULDC UR13, c[0x0][0xc54] ;  /* 0x00031500000d7ab9 */ /* 0x000fe20000000800 */
[----:B------:R-:W-:-:S02]  /*112a0*/  UISETP.NE.U32.AND UP0, UPT, UR10, URZ, UPT ;  /* 0x0000003f0a00728c */ /* 0x000fc4000bf05070 */
[----:B------:R-:W-:Y:S02]  /*112b0*/  UIMAD UR13, UR7, UR13, UR4 ;  /* 0x0000000d070d72a4 */ /* 0x000fe4000f8e0204 */
[----:B------:R-:W-:Y:S01]  /*112c0*/  UIMAD UR41, UR41, 0xc0, URZ ;  /* 0x000000c0292978a4 */ /* 0x000fe2000f8e023f */
[----:B------:R-:W-:Y:S01]  /*112d0*/  ULDC.64 UR4, c[0x0][0x9e0] ;  /* 0x0002780000047ab9 */ /* 0x000fe20000000a00 */
[----:B------:R-:W-:Y:S02]  /*112e0*/  UISETP.NE.AND.EX UP0, UPT, UR11, URZ, UPT, UP0 ;  /* 0x0000003f0b00728c */ /* 0x000fe4000bf05300 */
[----:B------:R-:W-:Y:S02]  /*112f0*/  UISETP.GE.AND UP3, UPT, UR5, 0x1, UPT ;  /* 0x000000010500788c */ /* 0x000fe4000bf66270 */
[----:B------:R-:W-:Y:S01]  /*11300*/  UIADD3 UR12, UR41, 0xbf, URZ ;  /* 0x000000bf290c7890 */ /* 0x000fe2000fffe03f */
[----:B------:R-:W-:Y:S01]  /*11310*/  ULDC UR10, c[0x0][0x424] ;  /* 0x00010900000a7ab9 */ /* 0x000fe20000000800 */
[----:B------:R-:W-:Y:S01]  /*11320*/  ULDC UR6, c[0x0][0x288] ;  /* 0x0000a20000067ab9 */ /* 0x000fe20000000800 */
[----:B------:R-:W-:Y:S01]  /*11330*/  @UP2 ULDC UR8, c[0x0][0xc4c] ;  /* 0x0003130000082ab9 */ /* 0x000fe20000000800 */
[----:B------:R-:W-:Y:S01]  /*11340*/  @UP1 ULDC UR11, c[0x0][0x44c] ;  /* 0x00011300000b1ab9 */ /* 0x000fe20000000800 */
[----:B------:R-:W-:Y:S01]  /*11350*/  USEL UR15, UR10, 0x1, UP0 ;  /* 0x000000010a0f7887 */ /* 0x000fe20008000000 */
[----:B------:R-:W-:Y:S01]  /*11360*/  PLOP3.LUT P1, PT, PT, PT, UP3, 0x80, 0x0 ;  /* 0x000000000000781c */ /* 0x000fe20003f2f038 */
[----:B------:R-:W-:-:S02]  /*11370*/  UIADD3 UR16, -UR6, 0x1, URZ ;  /* 0x0000000106107890 */ /* 0x000fc4000fffe13f */
[----:B------:R-:W-:Y:S02]  /*11380*/  UIMAD.WIDE.U32 UR8, UR13, UR8, URZ ;  /* 0x000000080d0872a5 */ /* 0x000fe4000f8e003f */
[----:B------:R-:W-:Y:S01]  /*11390*/  UIMAD.WIDE.U32 UR10, UR12, UR11, URZ ;  /* 0x0000000b0c0a72a5 */ /* 0x000fe2000f8e003f */
[----:B------:R-:W-:Y:S01]  /*113a0*/  ULDC UR7, c[0x0][0x2f0] ;  /* 0x0000bc0000077ab9 */ /* 0x000fe20000000800 */
[----:B------:R-:W-:Y:S01]  /*113b0*/  @UP2 ULDC UR17, c[0x0][0xc50] ;  /* 0x0003140000112ab9 */ /* 0x000fe20000000800 */
[----:B------:R-:W-:Y:S01]  /*113c0*/  @UP1 ULDC UR18, c[0x0][0x450] ;  /* 0x0001140000121ab9 */ /* 0x000fe20000000800 */
[----:B------:R-:W-:Y:S01]  /*113d0*/  UMOV UR44, UR13 ;  /* 0x0000000d002c7c82 */ /* 0x000fe20008000000 */
[----:B------:R-:W-:Y:S02]  /*113e0*/  UIMAD UR16, UR15, UR7, UR16 ;  /* 0x000000070f1072a4 */ /* 0x000fe4000f8e0210 */
[----:B------:R-:W-:Y:S02]  /*113f0*/  @UP2 USHF.R.U32.HI UR44, URZ, UR17, UR9 ;  /* 0x000000113f2c2299 */ /* 0x000fe40008011609 */
[----:B------:R-:W-:-:S02]  /*11400*/  @UP1 USHF.R.U32.HI UR12, URZ, UR18, UR11 ;  /* 0x000000123f0c1299 */ /* 0x000fc4000801160b */
[----:B------:R-:W-:Y:S02]  /*11410*/  UIADD3 UR36, -UR44, URZ, URZ ;  /* 0x0000003f2c247290 */ /* 0x000fe4000fffe13f */
[----:B------:R-:W-:Y:S02]  /*11420*/  UIADD3 UR12, UR16, UR12, URZ ;  /* 0x0000000c100c7290 */ /* 0x000fe4000fffe03f */
[----:B------:R-:W-:Y:S02]  /*11430*/  UIMAD UR36, UR14, UR36, UR13 ;  /* 0x000000240e2472a4 */ /* 0x000fe4000f8e020d */
[----:B------:R-:W-:Y:S01]  /*11440*/  UIADD3 UR4, UR12, UR4, URZ ;  /* 0x000000040c047290 */ /* 0x000fe2000fffe03f */
[----:B------:R-:W-:Y:S11]  /*11450*/  @!P1 BRA `(.L_x_762) ;  /* 0x0000000000449947 */ /* 0x000ff60003800000 */
        /* <DEDUP_REMOVED lines=10> */
.L_x_763:
[----:B------:R-:W-:-:S11]  /*11500*/  UISETP.NE.AND UP0, UPT, UR5, 0x1, UPT ;  /* 0x000000010500788c */ /* 0x000fd6000bf05270 */
[----:B------:R-:W-:Y:S02]  /*11510*/  @UP0 ULDC.64 UR12, c[0x0][0x9e8] ;  /* 0x00027a00000c0ab9 */ /* 0x000fe40000000a00 */
[----:B------:R-:W-:-:S04]  /*11520*/  UIMAD.WIDE.U32 UR8, UR10, UR12, URZ ;  /* 0x0000000c0a0872a5 */ /* 0x000fc8000f8e003f */
[----:B------:R-:W-:-:S12]  /*11530*/  @UP0 USHF.R.U32.HI UR10, URZ, UR13, UR9 ;  /* 0x0000000d3f0a0299 */ /* 0x000fd80008011609 */
.L_x_764:
[----:B------:R-:W-:-:S04]  /*11540*/  UIMAD UR10, UR10, UR5, UR5 ;  /* 0x000000050a0a72a4 */ /* 0x000fc8000f8e0205 */
[----:B------:R-:W-:-:S04]  /*11550*/  UISETP.LT.AND UP0, UPT, UR4, UR10, UPT ;  /* 0x0000000a0400728c */ /* 0x000fc8000bf01270 */
[----:B------:R-:W-:-:S12]  /*11560*/  USEL UR4, UR4, UR10, UP0 ;  /* 0x0000000a04047287 */ /* 0x000fd80008000000 */
.L_x_762:
[----:B------:R-:W-:Y:S02]  /*11570*/  UIMAD UR12, UR15, UR7, 0x7f ;  /* 0x0000007f0f0c74a4 */ /* 0x000fe4000f8e0207 */
[----:B------:R-:W-:Y:S02]  /*11580*/  UIADD3 UR4, UR4, 0x7f, URZ ;  /* 0x0000007f04047890 */ /* 0x000fe4000fffe03f */
[----:B------:R-:W-:Y:S02]  /*11590*/  USHF.R.S32.HI UR13, URZ, 0x1f, UR12 ;  /* 0x0000001f3f0d7899 */ /* 0x000fe4000801140c */
[----:B------:R-:W-:Y:S01]  /*115a0*/  USHF.R.S32.HI UR10, URZ, 0x1f, UR4 ;  /* 0x0000001f3f0a7899 */ /* 0x000fe20008011404 */
[----:B------:R-:W-:Y:S01]  /*115b0*/  @UP1 ULDC UR8, c[0x0][0x44c] ;  /* 0x0001130000081ab9 */ /* 0x000fe20000000800 */
[----:B------:R-:W-:Y:S02]  /*115c0*/  ULEA.HI UR13, UR13, UR12, URZ, 0x7 ;  /* 0x0000000c0d0d7291 */ /* 0x000fe4000f8f383f */
[----:B------:R-:W-:-:S02]  /*115d0*/  UIMAD.WIDE.U32 UR8, UR41, UR8, URZ ;  /* 0x00000008290872a5 */ /* 0x000fc4000f8e003f */
[----:B------:R-:W-:Y:S01]  /*115e0*/  ULEA.HI UR10, UR10, UR4, URZ, 0x7 ;  /* 0x000000040a0a7291 */ /* 0x000fe2000f8f383f */
[----:B------:R-:W-:Y:S01]  /*115f0*/  @UP1 ULDC UR14, c[0x0][0x450] ;  /* 0x00011400000e1ab9 */ /* 0x000fe20000000800 */
[----:B------:R-:W-:Y:S01]  /*11600*/  UMOV UR11, UR41 ;  /* 0x00000029000b7c82 */ /* 0x000fe20008000000 */
[----:B------:R-:W-:Y:S02]  /*11610*/  UIMAD UR4, UR15, UR7, -UR6 ;  /* 0x000000070f0472a4 */ /* 0x000fe4000f8e0a06 */
[----:B------:R-:W-:Y:S02]  /*11620*/  USHF.R.S32.HI UR13, URZ, 0x7, UR13 ;  /* 0x000000073f0d7899 */ /* 0x000fe4000801140d */
[----:B------:R-:W-:Y:S02]  /*11630*/  USHF.R.S32.HI UR10, URZ, 0x7, UR10 ;  /* 0x000000073f0a7899 */ /* 0x000fe4000801140a */
[----:B------:R-:W-:Y:S02]  /*11640*/  @UP1 USHF.R.U32.HI UR11, URZ, UR14, UR9 ;  /* 0x0000000e3f0b1299 */ /* 0x000fe40008011609 */
[----:B------:R-:W-:-:S02]  /*11650*/  UISETP.LT.AND UP0, UPT, UR13, UR10, UPT ;  /* 0x0000000a0d00728c */ /* 0x000fc4000bf01270 */
[----:B------:R-:W-:Y:S01]  /*11660*/  UIADD3 UR4, UR4, UR11, URZ ;  /* 0x0000000b04047290 */ /* 0x000fe2000fffe03f */
[----:B------:R-:W-:Y:S01]  /*11670*/  ULDC UR8, c[0x0][0x9dc] ;  /* 0x0002770000087ab9 */ /* 0x000fe20000000800 */
[----:B------:R-:W-:Y:S02]  /*11680*/  USEL UR40, UR13, UR10, UP0 ;  /* 0x0000000a0d287287 */ /* 0x000fe40008000000 */
        /* <DEDUP_REMOVED lines=12> */
.L_x_766:
[----:B------:R-:W-:-:S11]  /*11750*/  UISETP.NE.AND UP0, UPT, UR5, 0x1, UPT ;  /* 0x000000010500788c */ /* 0x000fd6000bf05270 */
[----:B------:R-:W-:Y:S02]  /*11760*/  @UP0 ULDC.64 UR10, c[0x0][0x9e8] ;  /* 0x00027a00000a0ab9 */ /* 0x000fe40000000a00 */
[----:B------:R-:W-:-:S04]  /*11770*/  UIMAD.WIDE.U32 UR6, UR4, UR10, URZ ;  /* 0x0000000a040672a5 */ /* 0x000fc8000f8e003f */
[----:B------:R-:W-:-:S12]  /*11780*/  @UP0 USHF.R.U32.HI UR4, URZ, UR11, UR7 ;  /* 0x0000000b3f040299 */ /* 0x000fd80008011607 */
.L_x_767:
[----:B------:R-:W-:-:S04]  /*11790*/  UIMAD UR4, UR4, UR5, URZ ;  /* 0x00000005040472a4 */ /* 0x000fc8000f8e023f */
[----:B------:R-:W-:-:S04]  /*117a0*/  UISETP.LT.AND UP0, UPT, UR8, UR4, UPT ;  /* 0x000000040800728c */ /* 0x000fc8000bf01270 */
[----:B------:R-:W-:-:S12]  /*117b0*/  USEL UR8, UR8, UR4, !UP0 ;  /* 0x0000000408087287 */ /* 0x000fd8000c000000 */
.L_x_765:
[----:B------:R-:W-:Y:S01]  /*117c0*/  USHF.R.S32.HI UR4, URZ, 0x1f, UR8 ;  /* 0x0000001f3f047899 */ /* 0x000fe20008011408 */
[----:B------:R-:W-:Y:S03]  /*117d0*/  BSSY B7, `(.L_x_768) ;  /* 0x00002fb000077945 */ /* 0x000fe60003800000 */
[----:B------:R-:W-:-:S04]  /*117e0*/  ULEA.HI UR4, UR4, UR8, URZ, 0x7 ;  /* 0x0000000804047291 */ /* 0x000fc8000f8f383f */
[----:B------:R-:W-:-:S04]  /*117f0*/  USHF.R.S32.HI UR4, URZ, 0x7, UR4 ;  /* 0x000000073f047899 */ /* 0x000fc80008011404 */
[----:B------:R-:W-:-:S04]  /*11800*/  UISETP.LT.AND UP0, UPT, URZ, UR4, UPT ;  /* 0x000000043f00728c */ /* 0x000fc8000bf01270 */
[----:B------:R-:W-:-:S04]  /*11810*/  USEL UR39, URZ, UR4, !UP0 ;  /* 0x000000043f277287 */ /* 0x000fc8000c000000 */
[----:B------:R-:W-:-:S06]  /*11820*/  UISETP.GT.AND UP0, UPT, UR40, UR39, UPT ;  /* 0x000000272800728c */ /* 0x000fcc000bf04270 */
[----:B------:R-:W-:-:S13]  /*11830*/  PLOP3.LUT P0, PT, PT, PT, UP0, 0x80, 0x0 ;  /* 0x000000000000781c */ /* 0x000fda0003f0f008 */
        /* <DEDUP_REMOVED lines=18> */
.L_x_769:
        /* <DEDUP_REMOVED lines=20> */
.L_x_772:
[----:B------:R-:W-:Y:S05]  /*11aa0*/  BSYNC B6 ;  /* 0x0000000000067941 */ /* 0x000fea0003800000 */
.L_x_771:
        /* <DEDUP_REMOVED lines=22> */
.L_x_774:
[----:B------:R-:W-:Y:S05]  /*11c10*/  BSYNC B6 ;  /* 0x0000000000067941 */ /* 0x000fea0003800000 */
.L_x_773:
        /* <DEDUP_REMOVED lines=20> */
.L_x_776:
[----:B------:R-:W-:Y:S05]  /*11d60*/  BSYNC B6 ;  /* 0x0000000000067941 */ /* 0x000fea0003800000 */
.L_x_775:
        /* <DEDUP_REMOVED lines=19> */
.L_x_778:
[----:B------:R-:W-:Y:S05]  /*11ea0*/  BSYNC B6 ;  /* 0x0000000000067941 */ /* 0x000fea0003800000 */
.L_x_777:
        /* <DEDUP_REMOVED lines=23> */
.L_x_849:
[----:B-1----:R-:W-:Y:S02]  /*12020*/  ISETP.NE.AND P0, PT, R14, RZ, PT ;  /* 0x000000ff0e00720c */ /* 0x002fe40003f05270 */
[----:B------:R-:W-:Y:S02]  /*12030*/  PLOP3.LUT P2, PT, PT, PT, PT, 0x8, 0x0 ;  /* 0x000000000000781c */ /* 0x000fe40003f4e170 */
[----:B------:R-:W-:-:S11]  /*12040*/  LOP3.LUT R18, R18, 0xfffffffd, RZ, 0xc0, !PT ;  /* 0xfffffffd12127812 */ /* 0x000fd600078ec0ff */
[----:B------:R-:W-:Y:S01]  /*12050*/  @P2 LOP3.LUT R18, R18, 0x2, RZ, 0xfc, !PT ;  /* 0x0000000212122812 */ /* 0x000fe200078efcff */
[----:B------:R-:W-:Y:S06]  /*12060*/  @P0 BRA `(.L_x_780) ;  /* 0x0000000400b40947 */ /* 0x000fec0003800000 */
[----:B------:R-:W-:-:S06]  /*12070*/  UIADD3 UR4, UR40, -0x1, URZ ;  /* 0xffffffff28047890 */ /* 0x000fcc000fffe03f */
[----:B------:R-:W-:Y:S01]  /*12080*/  IMAD.U32 R0, RZ, RZ, UR4 ;  /* 0x00000004ff007e24 */ /* 0x000fe2000f8e00ff */
[----:B------:R-:W-:-:S03]  /*12090*/  UMOV UR4, 0xffffffff ;  /* 0xffffffff00047882 */ /* 0x000fc60000000000 */
[----:B------:R-:W-:Y:S05]  /*120a0*/  BRA.DIV UR4, `(.L_x_781) ;  /* 0x0000003204047947 */ /* 0x000fea000b800000 */
[----:B------:R-:W-:-:S13]  /*120b0*/  ELECT P6, URZ, PT ;  /* 0x00000000003f782f */ /* 0x000fda00038c0000 */
.L_x_852:
[----:B------:R-:W-:Y:S05]  /*120c0*/  @!P6 BRA `(.L_x_780) ;  /* 0x00000004009ce947 */ /* 0x000fea0003800000 */
[----:B------:R-:W-:Y:S01]  /*120d0*/  IMAD.MOV.U32 R16, RZ, RZ, R23 ;  /* 0x000000ffff107224 */ /* 0x000fe200078e0017 */
[----:B------:R-:W-:Y:S06]  /*120e0*/  @!P1 BRA `(.L_x_782) ;  /* 0x0000000000449947 */ /* 0x000fec0003800000 */
        /* <DEDUP_REMOVED lines=8> */
[----:B------:R-:W-:-:S04]  /*12170*/  IMAD.MOV R5, RZ, RZ, -R4 ;  /* 0x000000ffff057224 */ /* 0x000fc800078e0a04 */
[----:B------:R-:W-:Y:S01]  /*12180*/  IMAD R0, R7, R5, R0 ;  /* 0x0000000507007224 */ /* 0x000fe200078e0200 */
[----:B------:R-:W-:Y:S01]  /*12190*/  SHF.R.S32.HI R5, RZ, 0x1f, R4 ;  /* 0x0000001fff057819 */ /* 0x000fe20000011404 */
[C---:B------:R-:W-:Y:S02]  /*121a0*/  IMAD R7, R23.reuse, UR5, R6 ;  /* 0x0000000517077c24 */ /* 0x040fe4000f8e0206 */
[----:B------:R-:W-:-:S04]  /*121b0*/  IMAD.WIDE.U32 R4, R23, UR4, R4 ;  /* 0x0000000417047c25 */ /* 0x000fc8000f8e0004 */
[----:B------:R-:W-:Y:S01]  /*121c0*/  IMAD.IADD R5, R5, 0x1, R7 ;  /* 0x0000000105057824 */ /* 0x000fe200078e0207 */
[----:B------:R-:W-:-:S04]  /*121d0*/  LEA R2, P0, R4, R2, 0x2 ;  /* 0x0000000204027211 */ /* 0x000fc800078010ff */
[----:B------:R-:W-:-:S05]  /*121e0*/  LEA.HI.X R3, R4, R3, R5, 0x2, P0 ;  /* 0x0000000304037211 */ /* 0x000fca00000f1405 */
[----:B------:R1:W5:Y:S04]  /*121f0*/  LDG.E R16, desc[UR46][R2.64] ;  /* 0x0000002e02107981 */ /* 0x000368000c1e1900 */
.L_x_782:
[----:B-1----:R-:W1:Y:S01]  /*12200*/  S2R R2, SR_TID.X ;  /* 0x0000000000027919 */ /* 0x002e620000002100 */
[----:B------:R-:W-:Y:S01]  /*12210*/  IMAD R5, R19, 0x8, R17 ;  /* 0x0000000813057824 */ /* 0x000fe200078e0211 */
[----:B-1----:R-:W-:Y:S02]  /*12220*/  LOP3.LUT R3, R2, 0x7f, RZ, 0xc0, !PT ;  /* 0x0000007f02037812 */ /* 0x002fe400078ec0ff */
[----:B------:R-:W-:Y:S02]  /*12230*/  SHF.L.U32 R2, R22, 0x1f, RZ ;  /* 0x0000001f16027819 */ /* 0x000fe400000006ff */
[----:B------:R-:W-:Y:S02]  /*12240*/  ISETP.NE.AND P0, PT, R3, RZ, PT ;  /* 0x000000ff0300720c */ /* 0x000fe40003f05270 */
[----:B------:R-:W1:Y:S02]  /*12250*/  SYNCS.PHASECHK.TRANS64.TRYWAIT P1, [R5+URZ+0x19c80], R2 ;  /* 0x019c8002050075a7 */ /* 0x000e64000802017f */
[----:B-1----:R-:W-:Y:S09]  /*12260*/  @!P1 BRA `(.L_x_783) ;  /* 0x0000002c00b49947 */ /* 0x002ff20003800000 */
.L_x_853:
        /* <DEDUP_REMOVED lines=8> */
.L_x_784:
[----:B------:R-:W-:Y:S01]  /*122f0*/  IMAD R3, R19, 0x3000, R17 ;  /* 0x0000300013037824 */ /* 0x000fe200078e0211 */
[----:B------:R-:W-:Y:S01]  /*12300*/  R2UR UR33, R5 ;  /* 0x00000000052172ca */ /* 0x000fe200000e0000 */
[----:B------:R-:W-:Y:S01]  /*12310*/  IMAD.SHL.U32 R0, R0, 0x80, RZ ;  /* 0x0000008000007824 */ /* 0x000fe200078e00ff */
[----:B-----5:R-:W-:Y:S01]  /*12320*/  R2UR UR37, R16 ;  /* 0x00000000102572ca */ /* 0x020fe200000e0000 */
[----:B------:R-:W-:Y:S01]  /*12330*/  UIADD3 UR4, UP0, UR50, 0x470, URZ ;  /* 0x0000047032047890 */ /* 0x000fe2000ff1e03f */
[----:B------:R-:W-:Y:S01]  /*12340*/  R2UR UR8, R3 ;  /* 0x00000000030872ca */ /* 0x000fe200000e0000 */
[----:B------:R-:W-:Y:S01]  /*12350*/  UMOV UR6, 0x0 ;  /* 0x0000000000067882 */ /* 0x000fe20000000000 */
[----:B------:R-:W-:Y:S01]  /*12360*/  R2UR UR35, R0 ;  /* 0x00000000002372ca */ /* 0x000fe200000e0000 */
[----:B------:R-:W-:Y:S01]  /*12370*/  UIADD3.X UR5, URZ, UR51, URZ, UP0, !UPT ;  /* 0x000000333f057290 */ /* 0x000fe200087fe43f */
[----:B------:R-:W-:Y:S01]  /*12380*/  UMOV UR7, 0x14f00000 ;  /* 0x14f0000000077882 */ /* 0x000fe20000000000 */
[----:B------:R-:W-:Y:S01]  /*12390*/  UMOV UR34, URZ ;  /* 0x0000003f00227c82 */ /* 0x000fe20008000000 */
[----:B------:R-:W-:Y:S01]  /*123a0*/  UMOV UR18, 0x20 ;  /* 0x0000002000127882 */ /* 0x000fe20000000000 */
[----:B------:R-:W-:-:S02]  /*123b0*/  UMOV UR20, UR36 ;  /* 0x0000002400147c82 */ /* 0x000fc40008000000 */
[----:B------:R-:W-:Y:S02]  /*123c0*/  UIADD3 UR33, UR33, 0x19c70, URZ ;  /* 0x00019c7021217890 */ /* 0x000fe4000fffe03f */
[----:B------:R-:W-:Y:S01]  /*123d0*/  UMOV UR21, UR37 ;  /* 0x0000002500157c82 */ /* 0x000fe20008000000 */
[----:B------:R-:W-:Y:S01]  /*123e0*/  UMOV UR10, 0x40 ;  /* 0x00000040000a7882 */ /* 0x000fe20000000000 */
        /* <DEDUP_REMOVED lines=14> */
.L_x_854:
        /* <DEDUP_REMOVED lines=8> */
.L_x_786:
        /* <DEDUP_REMOVED lines=31> */
.L_x_780:
[----:B------:R-:W-:Y:S05]  /*12740*/  WARPSYNC.ALL ;  /* 0x0000000000007948 */ /* 0x000fea0003800000 */
[----:B------:R-:W-:Y:S01]  /*12750*/  VIADD R0, R17, 0xf000 ;  /* 0x0000f00011007836 */ /* 0x000fe20000000000 */
[----:B------:R-:W-:Y:S01]  /*12760*/  USHF.R.S32.HI UR4, URZ, 0x1f, UR36 ;  /* 0x0000001f3f047899 */ /* 0x000fe20008011424 */
[----:B------:R-:W-:Y:S01]  /*12770*/  BAR.SYNC.DEFER_BLOCKING 0x8, 0x200 ;  /* 0x0208000000007b1d */ /* 0x000fe20000010000 */
[----:B------:R-:W-:Y:S02]  /*12780*/  USHF.R.S32.HI UR37, URZ, 0x1f, UR44 ;  /* 0x0000001f3f257899 */ /* 0x000fe4000801142c */
[----:B------:R-:W-:-:S03]  /*12790*/  LOP3.LUT P0, RZ, R0, 0x9f, RZ, 0xc0, !PT ;  /* 0x0000009f00ff7812 */ /* 0x000fc6000780c0ff */
[----:B------:R-:W-:Y:S01]  /*127a0*/  ULDC.64 UR6, c[0x0][0x2d8] ;  /* 0x0000b60000067ab9 */ /* 0x000fe20000000a00 */
[----:B------:R-:W-:Y:S01]  /*127b0*/  BSSY B6, `(.L_x_787) ;  /* 0x0000016000067945 */ /* 0x000fe20003800000 */
[----:B------:R-:W-:Y:S02]  /*127c0*/  UIMAD UR4, UR4, UR6, URZ ;  /* 0x00000006040472a4 */ /* 0x000fe4000f8e023f */
[----:B------:R-:W-:Y:S02]  /*127d0*/  UIMAD.WIDE.U32 UR52, UR36, UR6, URZ ;  /* 0x00000006243472a5 */ /* 0x000fe4000f8e003f */
[----:B------:R-:W-:-:S04]  /*127e0*/  UIMAD UR4, UR36, UR7, UR4 ;  /* 0x00000007240472a4 */ /* 0x000fc8000f8e0204 */
[----:B------:R-:W-:Y:S01]  /*127f0*/  UIADD3 UR49, UR53, UR4, URZ ;  /* 0x0000000435317290 */ /* 0x000fe2000fffe03f */
        /* <DEDUP_REMOVED lines=17> */
.L_x_788:
[----:B------:R-:W-:Y:S05]  /*12910*/  BSYNC B6 ;  /* 0x0000000000067941 */ /* 0x000fea0003800000 */
.L_x_787:
[----:B------:R-:W3:Y:S01]  /*12920*/  LDC R7, c[0x0][0x448] ;  /* 0x00011200ff077b82 */ /* 0x000ee20000000800 */
[----:B0-----:R-:W0:Y:S01]  /*12930*/  S2R R20, SR_TID.X ;  /* 0x0000000000147919 */ /* 0x001e220000002100 */
[----:B------:R-:W-:Y:S01]  /*12940*/  ULDC.64 UR8, c[0x0][0x2e0] ;  /* 0x0000b80000087ab9 */ /* 0x000fe20000000a00 */
[----:B------:R-:W-:Y:S01]  /*12950*/  UMOV UR48, UR52 ;  /* 0x0000003400307c82 */ /* 0x000fe20008000000 */
[----:B------:R-:W-:Y:S01]  /*12960*/  UIMAD UR6, UR37, UR8, URZ ;  /* 0x00000008250672a4 */ /* 0x000fe2000f8e023f */
[----:B------:R-:W4:Y:S01]  /*12970*/  S2R R10, SR_TID.X ;  /* 0x00000000000a7919 */ /* 0x000f220000002100 */
[----:B------:R-:W-:Y:S02]  /*12980*/  UIMAD.WIDE.U32 UR4, UR44, UR8, UR48 ;  /* 0x000000082c0472a5 */ /* 0x000fe4000f8e0030 */
[----:B------:R-:W-:-:S03]  /*12990*/  UIMAD UR6, UR44, UR9, UR6 ;  /* 0x000000092c0672a4 */ /* 0x000fc6000f8e0206 */
[----:B------:R-:W-:Y:S01]  /*129a0*/  ULDC.64 UR8, c[0x0][0x280] ;  /* 0x0000a00000087ab9 */ /* 0x000fe20000000a00 */
[----:B------:R-:W-:Y:S01]  /*129b0*/  UIADD3 UR6, UR5, UR6, URZ ;  /* 0x0000000605067290 */ /* 0x000fe2000fffe03f */
[----:B------:R-:W-:-:S04]  /*129c0*/  IMAD.U32 R4, RZ, RZ, UR4 ;  /* 0x00000004ff047e24 */ /* 0x000fc8000f8e00ff */
[----:B-12---:R-:W-:Y:S01]  /*129d0*/  IMAD.MOV.U32 R2, RZ, RZ, R4 ;  /* 0x000000ffff027224 */ /* 0x006fe200078e0004 */
[----:B---3--:R-:W-:Y:S02]  /*129e0*/  ISETP.NE.AND P1, PT, R7, 0x1, PT ;  /* 0x000000010700780c */ /* 0x008fe40003f25270 */
[C---:B0-----:R-:W-:Y:S01]  /*129f0*/  LOP3.LUT R21, R20.reuse, 0x7f, RZ, 0xc0, !PT ;  /* 0x0000007f14157812 */ /* 0x041fe200078ec0ff */
[----:B------:R-:W-:-:S10]  /*12a00*/  IMAD.SHL.U32 R20, R20, 0x40, RZ ;  /* 0x0000004014147824 */ /* 0x000fd400078e00ff */
[----:B------:R-:W0:Y:S01]  /*12a10*/  @P1 LDC R3, c[0x0][0x44c] ;  /* 0x00011300ff031b82 */ /* 0x000e220000000800 */
[----:B------:R-:W-:Y:S01]  /*12a20*/  SHF.R.U32.HI R21, RZ, 0x1, R21 ;  /* 0x00000001ff157819 */ /* 0x000fe20000011615 */
[----:B----4-:R-:W-:-:S03]  /*12a30*/  IMAD.SHL.U32 R10, R10, 0x10, RZ ;  /* 0x000000100a0a7824 */ /* 0x010fc600078e00ff */
[----:B------:R-:W-:Y:S02]  /*12a40*/  LOP3.LUT R20, R21, 0x40, R20, 0xf8, !PT ;  /* 0x0000004015147812 */ /* 0x000fe400078ef814 */
[----:B------:R-:W1:Y:S01]  /*12a50*/  S2R R21, SR_TID.X ;  /* 0x0000000000157919 */ /* 0x000e620000002100 */
[----:B------:R-:W2:Y:S01]  /*12a60*/  @P1 LDC R5, c[0x0][0x450] ;  /* 0x00011400ff051b82 */ /* 0x000ea20000000800 */
[----:B------:R-:W-:Y:S01]  /*12a70*/  LOP3.LUT R10, R10, 0x10, RZ, 0xc0, !PT ;  /* 0x000000100a0a7812 */ /* 0x000fe200078ec0ff */
[----:B------:R-:W-:-:S03]  /*12a80*/  VIADD R6, R20, UR41 ;  /* 0x0000002914067c36 */ /* 0x000fc60008000000 */
[C---:B------:R-:W-:Y:S01]  /*12a90*/  LOP3.LUT R11, R10.reuse, 0x20, RZ, 0xfc, !PT ;  /* 0x000000200a0b7812 */ /* 0x040fe200078efcff */
[----:B------:R-:W-:Y:S01]  /*12aa0*/  IMAD.MOV.U32 R8, RZ, RZ, R6 ;  /* 0x000000ffff087224 */ /* 0x000fe200078e0006 */
[----:B------:R-:W-:Y:S01]  /*12ab0*/  LOP3.LUT R10, R10, 0x40, RZ, 0xfc, !PT ;  /* 0x000000400a0a7812 */ /* 0x000fe200078efcff */
[----:B0-----:R-:W-:-:S04]  /*12ac0*/  @P1 IMAD.HI.U32 R0, R6, R3, RZ ;  /* 0x0000000306001227 */ /* 0x001fc800078e00ff */
[----:B------:R-:W-:Y:S01]  /*12ad0*/  IMAD.U32 R3, RZ, RZ, UR6 ;  /* 0x00000006ff037e24 */ /* 0x000fe2000f8e00ff */
[----:B------:R-:W-:Y:S01]  /*12ae0*/  ULDC.64 UR6, c[0x0][0x2c8] ;  /* 0x0000b20000067ab9 */ /* 0x000fe20000000a00 */
[----:B--2---:R-:W-:Y:S01]  /*12af0*/  @P1 SHF.R.U32.HI R8, RZ, R5, R0 ;  /* 0x00000005ff081219 */ /* 0x004fe20000011600 */
[----:B------:R-:W-:Y:S01]  /*12b00*/  IMAD.U32 R5, RZ, RZ, UR5 ;  /* 0x00000005ff057e24 */ /* 0x000fe2000f8e00ff */
[----:B------:R-:W-:Y:S02]  /*12b10*/  ULDC.64 UR4, c[0x0][0x2d0] ;  /* 0x0000b40000047ab9 */ /* 0x000fe40000000a00 */
[----:B------:R-:W-:Y:S01]  /*12b20*/  SHF.R.S32.HI R0, RZ, 0x1f, R8 ;  /* 0x0000001fff007819 */ /* 0x000fe20000011408 */
[----:B------:R-:W-:-:S04]  /*12b30*/  IMAD.WIDE.U32 R4, R8, UR4, R2 ;  /* 0x0000000408047c25 */ /* 0x000fc8000f8e0002 */
[----:B------:R-:W-:Y:S02]  /*12b40*/  IMAD R9, R0, UR4, RZ ;  /* 0x0000000400097c24 */ /* 0x000fe4000f8e02ff */
[----:B------:R-:W-:Y:S02]  /*12b50*/  IMAD.MOV R0, RZ, RZ, -R8 ;  /* 0x000000ffff007224 */ /* 0x000fe400078e0a08 */
[----:B------:R-:W-:Y:S02]  /*12b60*/  IMAD R9, R8, UR5, R9 ;  /* 0x0000000508097c24 */ /* 0x000fe4000f8e0209 */
[----:B------:R-:W-:Y:S02]  /*12b70*/  IMAD R0, R7, R0, R6 ;  /* 0x0000000007007224 */ /* 0x000fe400078e0206 */
[----:B------:R-:W-:Y:S02]  /*12b80*/  IMAD.IADD R5, R5, 0x1, R9 ;  /* 0x0000000105057824 */ /* 0x000fe400078e0209 */
[C---:B-1----:R-:W-:Y:S01]  /*12b90*/  IMAD.SHL.U32 R20, R21.reuse, 0x10, RZ ;  /* 0x0000001015147824 */ /* 0x042fe200078e00ff */
[----:B------:R-:W-:Y:S01]  /*12ba0*/  SHF.R.S32.HI R8, RZ, 0x1f, R0 ;  /* 0x0000001fff087819 */ /* 0x000fe20000011400 */
[----:B------:R-:W-:Y:S01]  /*12bb0*/  IMAD.WIDE.U32 R4, R0, UR6, R4 ;  /* 0x0000000600047c25 */ /* 0x000fe2000f8e0004 */
[----:B------:R-:W-:-:S02]  /*12bc0*/  LOP3.LUT R21, R21, 0x7f, RZ, 0xc0, !PT ;  /* 0x0000007f15157812 */ /* 0x000fc400078ec0ff */
[----:B------:R-:W-:Y:S01]  /*12bd0*/  LOP3.LUT R20, R20, 0x10, RZ, 0xc0, !PT ;  /* 0x0000001014147812 */ /* 0x000fe200078ec0ff */
[----:B------:R-:W-:-:S04]  /*12be0*/  IMAD R8, R8, UR6, RZ ;  /* 0x0000000608087c24 */ /* 0x000fc8000f8e02ff */
[----:B------:R-:W-:Y:S01]  /*12bf0*/  IMAD R9, R0, UR7, R8 ;  /* 0x0000000700097c24 */ /* 0x000fe2000f8e0208 */
[----:B------:R-:W-:Y:S01]  /*12c00*/  IADD3 R0, P0, R4, UR8, RZ ;  /* 0x0000000804007c10 */ /* 0x000fe2000ff1e0ff */
[----:B------:R-:W-:-:S03]  /*12c10*/  VIADD R8, R6, 0x80 ;  /* 0x0000008006087836 */ /* 0x000fc60000000000 */
[----:B------:R-:W-:Y:S01]  /*12c20*/  IADD3.X R4, R5, UR9, R9, P0, !PT ;  /* 0x0000000905047c10 */ /* 0x000fe200087fe409 */
[----:B------:R-:W-:Y:S01]  /*12c30*/  IMAD.MOV.U32 R6, RZ, RZ, R8 ;  /* 0x000000ffff067224 */ /* 0x000fe200078e0008 */
[----:B------:R-:W0:Y:S08]  /*12c40*/  @P1 LDC R9, c[0x0][0x44c] ;  /* 0x00011300ff091b82 */ /* 0x000e300000000800 */
[----:B------:R-:W1:Y:S01]  /*12c50*/  @P1 LDC R5, c[0x0][0x450] ;  /* 0x00011400ff051b82 */ /* 0x000e620000000800 */
[----:B0-----:R-:W-:-:S05]  /*12c60*/  @P1 IMAD.HI.U32 R9, R8, R9, RZ ;  /* 0x0000000908091227 */ /* 0x001fca00078e00ff */
[----:B-1----:R-:W-:-:S05]  /*12c70*/  @P1 SHF.R.U32.HI R6, RZ, R5, R9 ;  /* 0x00000005ff061219 */ /* 0x002fca0000011609 */
[----:B------:R-:W-:Y:S02]  /*12c80*/  IMAD.MOV R5, RZ, RZ, -R6 ;  /* 0x000000ffff057224 */ /* 0x000fe400078e0a06 */
[----:B------:R-:W-:-:S04]  /*12c90*/  IMAD.WIDE.U32 R2, R6, UR4, R2 ;  /* 0x0000000406027c25 */ /* 0x000fc8000f8e0002 */
[----:B------:R-:W-:Y:S01]  /*12ca0*/  IMAD R5, R7, R5, R8 ;  /* 0x0000000507057224 */ /* 0x000fe200078e0208 */
[----:B------:R-:W-:-:S05]  /*12cb0*/  SHF.R.S32.HI R8, RZ, 0x1f, R6 ;  /* 0x0000001fff087819 */ /* 0x000fca0000011406 */
[----:B------:R-:W-:Y:S01]  /*12cc0*/  IMAD R8, R8, UR4, RZ ;  /* 0x0000000408087c24 */ /* 0x000fe2000f8e02ff */
[----:B------:R-:W-:Y:S02]  /*12cd0*/  ULDC UR4, c[0x0][0x2b8] ;  /* 0x0000ae0000047ab9 */ /* 0x000fe40000000800 */
[----:B------:R-:W-:Y:S01]  /*12ce0*/  ISETP.GE.AND P1, PT, R11, UR4, PT ;  /* 0x000000040b007c0c */ /* 0x000fe2000bf26270 */
[----:B------:R-:W-:Y:S01]  /*12cf0*/  IMAD R9, R6, UR5, R8 ;  /* 0x0000000506097c24 */ /* 0x000fe2000f8e0208 */
[----:B------:R-:W-:Y:S02]  /*12d00*/  SHF.R.S32.HI R6, RZ, 0x1f, R5 ;  /* 0x0000001fff067819 */ /* 0x000fe40000011405 */
[----:B------:R-:W-:Y:S01]  /*12d10*/  ISETP.GE.AND P2, PT, R10, UR4, PT ;  /* 0x000000040a007c0c */ /* 0x000fe2000bf46270 */
[----:B------:R-:W-:Y:S01]  /*12d20*/  IMAD.IADD R3, R3, 0x1, R9 ;  /* 0x0000000103037824 */ /* 0x000fe200078e0209 */
[----:B------:R-:W-:Y:S01]  /*12d30*/  SHF.R.U32.HI R10, RZ, 0x1, R21 ;  /* 0x00000001ff0a7819 */ /* 0x000fe20000011615 */
[----:B------:R-:W-:-:S02]  /*12d40*/  IMAD R6, R6, UR6, RZ ;  /* 0x0000000606067c24 */ /* 0x000fc4000f8e02ff */
[----:B------:R-:W-:-:S04]  /*12d50*/  IMAD.WIDE.U32 R2, R5, UR6, R2 ;  /* 0x0000000605027c25 */ /* 0x000fc8000f8e0002 */
[----:B------:R-:W-:Y:S01]  /*12d60*/  IMAD R9, R5, UR7, R6 ;  /* 0x0000000705097c24 */ /* 0x000fe2000f8e0206 */
[----:B------:R-:W-:-:S04]  /*12d70*/  IADD3 R5, P0, R2, UR8, RZ ;  /* 0x0000000802057c10 */ /* 0x000fc8000ff1e0ff */
[----:B------:R-:W-:Y:S02]  /*12d80*/  IADD3.X R6, R3, UR9, R9, P0, !PT ;  /* 0x0000000903067c10 */ /* 0x000fe400087fe409 */
[----:B------:R-:W-:Y:S01]  /*12d90*/  ISETP.GE.AND P0, PT, R20, UR4, PT ;  /* 0x0000000414007c0c */ /* 0x000fe2000bf06270 */
[----:B------:R-:W-:-:S03]  /*12da0*/  UMOV UR4, 0xffffffff ;  /* 0xffffffff00047882 */ /* 0x000fc60000000000 */
[----:B------:R-:W-:Y:S09]  /*12db0*/  BRA.DIV UR4, `(.L_x_789) ;  /* 0x0000002604087947 */ /* 0x000ff2000b800000 */
[----:B------:R-:W0:Y:S01]  /*12dc0*/  SHFL.IDX PT, R3, R0, RZ, 0x1e1f ;  /* 0x001e1fff00037589 */ /* 0x000e2200000e0000 */
[----:B------:R-:W-:Y:S01]  /*12dd0*/  ULDC UR4, c[0x0][0x288] ;  /* 0x0000a20000047ab9 */ /* 0x000fe20000000800 */
[----:B------:R-:W-:Y:S02]  /*12de0*/  VIADD R8, R10, UR41 ;  /* 0x000000290a087c36 */ /* 0x000fe40008000000 */
        /* <DEDUP_REMOVED lines=8> */
[----:B-1----:R-:W-:Y:S02]  /*12e70*/  @!P4 IMAD.X R3, RZ, RZ, R2, P3 ;  /* 0x000000ffff03c224 */ /* 0x002fe400018e0602 */
[----:B------:R-:W-:-:S05]  /*12e80*/  @!P4 IMAD.MOV.U32 R2, RZ, RZ, R9 ;  /* 0x000000ffff02c224 */ /* 0x000fca00078e0009 */
[----:B------:R-:W-:Y:S04]  /*12e90*/  @!P4 LDGSTS.E.BYPASS.LTC128B.128 [R29+0xf000], desc[UR46][R2.64], !P0 ;  /* 0x0f000000021dcfae */ /* 0x000fe8000c101d6e */
        /* <DEDUP_REMOVED lines=11> */
.L_x_861:
        /* <DEDUP_REMOVED lines=12> */
.L_x_791:
[----:B------:R-:W-:Y:S05]  /*13010*/  BSYNC B0 ;  /* 0x0000000000007941 */ /* 0x000fea0003800000 */
.L_x_790:
[----:B------:R-:W-:Y:S01]  /*13020*/  NOP ;  /* 0x0000000000007918 */ /* 0x000fe20000000000 */
[----:B------:R-:W-:-:S13]  /*13030*/  PLOP3.LUT P0, PT, PT, PT, PT, 0x80, 0x0 ;  /* 0x000000000000781c */ /* 0x000fda0003f0f070 */
.L_x_792:
[----:B------:R-:W-:Y:S02]  /*13040*/  PLOP3.LUT P1, PT, P1, P0, PT, 0xa2, 0x0 ;  /* 0x000000000000781c */ /* 0x000fe40000f21472 */
[----:B------:R-:W-:-:S08]  /*13050*/  @P0 R2UR P1, UR4, R17 ;  /* 0x00000000110402ca */ /* 0x000fd00000020000 */
[----:B------:R-:W-:-:S05]  /*13060*/  @P0 PLOP3.LUT P0, PT, P1, PT, PT, 0x80, 0x0 ;  /* 0x000000000000081c */ /* 0x000fca0000f0f070 */
[----:B------:R-:W-:Y:S01]  /*13070*/  @!P1 SYNCS.ARRIVE.TRANS64.RED.A0T1 RZ, [UR4+0x19c00], RZ ;  /* 0x019c00ffffff99a7 */ /* 0x000fe20008200404 */
[----:B------:R-:W-:Y:S07]  /*13080*/  @!P1 ARRIVES.LDGSTSBAR.64.TRANSCNT [UR4+0x19c00] ;  /* 0x019c0000ff0099b0 */ /* 0x000fee0008000a84 */
[----:B------:R-:W-:Y:S05]  /*13090*/  @P0 BRA.U.ANY `(.L_x_792) ;  /* 0xfffffffd00e80947 */ /* 0x000fea000393ffff */
[----:B0-2---:R-:W2:Y:S02]  /*130a0*/  LDL.LU R2, [R1] ;  /* 0x0000000001027983 */ /* 0x005ea40000300800 */
[----:B--2---:R-:W-:-:S05]  /*130b0*/  VIADD R2, R2, 0x1 ;  /* 0x0000000102027836 */ /* 0x004fca0000000000 */
[----:B------:R0:W-:Y:S01]  /*130c0*/  STL [R1], R2 ;  /* 0x0000000201007387 */ /* 0x0001e20000100800 */
        /* <DEDUP_REMOVED lines=9> */
.L_x_862:
[----:B------:R-:W-:Y:S05]  /*13160*/  BSYNC B0 ;  /* 0x0000000000007941 */ /* 0x000fea0003800000 */
.L_x_793:
[----:B------:R-:W-:-:S04]  /*13170*/  UIADD3 UR4, UR40, -0x2, URZ ;  /* 0xfffffffe28047890 */ /* 0x000fc8000fffe03f */
[----:B------:R-:W-:-:S06]  /*13180*/  UISETP.GE.AND UP0, UPT, UR4, UR39, UPT ;  /* 0x000000270400728c */ /* 0x000fcc000bf06270 */
[----:B------:R-:W-:-:S13]  /*13190*/  PLOP3.LUT P0, PT, PT, PT, UP0, 0x80, 0x0 ;  /* 0x000000000000781c */ /* 0x000fda0003f0f008 */
[----:B------:R-:W-:Y:S05]  /*131a0*/  @!P0 BRA `(.L_x_795) ;  /* 0x0000000c00f08947 */ /* 0x000fea0003800000 */
[----:B------:R-:W-:Y:S02]  /*131b0*/  IMAD.MOV.U32 R6, RZ, RZ, R19 ;  /* 0x000000ffff067224 */ /* 0x000fe400078e0013 */
[----:B------:R-:W-:Y:S02]  /*131c0*/  IMAD.MOV.U32 R7, RZ, RZ, R22 ;  /* 0x000000ffff077224 */ /* 0x000fe400078e0016 */
[----:B0-----:R-:W-:-:S07]  /*131d0*/  IMAD.U32 R0, RZ, RZ, UR4 ;  /* 0x00000004ff007e24 */ /* 0x001fce000f8e00ff */
.L_x_819:
        /* <DEDUP_REMOVED lines=9> */
[----:B------:R-:W-:Y:S01]  /*13270*/  LOP3.LUT P1, RZ, R18, 0x1, RZ, 0xc0, !PT ;  /* 0x0000000112ff7812 */ /* 0x000fe2000782c0ff */
[----:B------:R-:W-:-:S12]  /*13280*/  IMAD.MOV.U32 R8, RZ, RZ, R0 ;  /* 0x000000ffff087224 */ /* 0x000fd800078e0000 */
[----:B------:R-:W-:Y:S05]  /*13290*/  @!P1 BRA `(.L_x_798) ;  /* 0x0000000000489947 */ /* 0x000fea0003800000 */
[----:B------:R-:W0:Y:S01]  /*132a0*/  LDC R8, c[0x0][0x43c] ;  /* 0x00010f00ff087b82 */ /* 0x000e220000000800 */
[----:B------:R-:W-:Y:S01]  /*132b0*/  ULDC.64 UR4, c[0x0][0x428] ;  /* 0x00010a0000047ab9 */ /* 0x000fe20000000a00 */
[----:B0-----:R-:W-:-:S13]  /*132c0*/  ISETP.NE.AND P0, PT, R8, 0x1, PT ;  /* 0x000000010800780c */ /* 0x001fda0003f05270 */
[----:B------:R-:W0:Y:S02]  /*132d0*/  @P0 LDC.64 R2, c[0x0][0x440] ;  /* 0x00011000ff020b82 */ /* 0x000e240000000a00 */
[----:B0-----:R-:W-:-:S04]  /*132e0*/  @P0 IMAD.HI.U32 R4, R0, R2, RZ ;  /* 0x0000000200040227 */ /* 0x001fc800078e00ff */
[----:B------:R-:W-:Y:S01]  /*132f0*/  IMAD.MOV.U32 R2, RZ, RZ, R0 ;  /* 0x000000ffff027224 */ /* 0x000fe200078e0000 */
[----:B------:R-:W-:Y:S01]  /*13300*/  @P0 SHF.R.U32.HI R2, RZ, R3, R4 ;  /* 0x00000003ff020219 */ /* 0x000fe20000011604 */
[----:B------:R-:W-:-:S04]  /*13310*/  IMAD R4, R24, UR4, RZ ;  /* 0x0000000418047c24 */ /* 0x000fc8000f8e02ff */
[----:B------:R-:W-:Y:S02]  /*13320*/  IMAD.MOV R3, RZ, RZ, -R2 ;  /* 0x000000ffff037224 */ /* 0x000fe400078e0a02 */
[----:B------:R-:W-:Y:S02]  /*13330*/  IMAD R5, R23, UR5, R4 ;  /* 0x0000000517057c24 */ /* 0x000fe4000f8e0204 */
[----:B------:R-:W-:Y:S01]  /*13340*/  IMAD R8, R8, R3, R0 ;  /* 0x0000000308087224 */ /* 0x000fe200078e0200 */
[----:B------:R-:W-:-:S03]  /*13350*/  SHF.R.S32.HI R3, RZ, 0x1f, R2 ;  /* 0x0000001fff037819 */ /* 0x000fc60000011402 */
[----:B------:R-:W-:Y:S01]  /*13360*/  IMAD.WIDE.U32 R2, R23, UR4, R2 ;  /* 0x0000000417027c25 */ /* 0x000fe2000f8e0002 */
[----:B------:R-:W-:-:S03]  /*13370*/  ULDC.64 UR4, c[0x0][0x418] ;  /* 0x0001060000047ab9 */ /* 0x000fc60000000a00 */
[----:B------:R-:W-:Y:S01]  /*13380*/  IMAD.IADD R5, R5, 0x1, R3 ;  /* 0x0000000105057824 */ /* 0x000fe200078e0203 */
[----:B------:R-:W-:-:S04]  /*13390*/  LEA R4, P0, R2, UR4, 0x2 ;  /* 0x0000000402047c11 */ /* 0x000fc8000f8010ff */
[----:B------:R-:W-:-:S05]  /*133a0*/  LEA.HI.X R5, R2, UR5, R5, 0x2, P0 ;  /* 0x0000000502057c11 */ /* 0x000fca00080f1405 */
[----:B------:R0:W5:Y:S04]  /*133b0*/  LDG.E R16, desc[UR46][R4.64] ;  /* 0x0000002e04107981 */ /* 0x000168000c1e1900 */
.L_x_798:
        /* <DEDUP_REMOVED lines=8> */
.L_x_863:
[----:B------:R-:W-:Y:S05]  /*13440*/  BSYNC B1 ;  /* 0x0000000000017941 */ /* 0x000fea0003800000 */
.L_x_799:
        /* <DEDUP_REMOVED lines=9> */
.L_x_802:
[----:B------:R-:W-:Y:S05]  /*134e0*/  BSYNC B1 ;  /* 0x0000000000017941 */ /* 0x000fea0003800000 */
.L_x_801:
[----:B------:R-:W-:Y:S01]  /*134f0*/  IMAD.MOV.U32 R5, RZ, RZ, RZ ;  /* 0x000000ffff057224 */ /* 0x000fe200078e00ff */
[----:B------:R-:W-:Y:S01]  /*13500*/  UIADD3 UR4, UP0, UR50, 0x470, URZ ;  /* 0x0000047032047890 */ /* 0x000fe2000ff1e03f */
[----:B------:R-:W-:Y:S01]  /*13510*/  IMAD R9, R19, 0x3000, R17 ;  /* 0x0000300013097824 */ /* 0x000fe200078e0211 */
[----:B------:R-:W-:Y:S01]  /*13520*/  PLOP3.LUT P0, PT, PT, PT, PT, 0x80, 0x0 ;  /* 0x000000000000781c */ /* 0x000fe20003f0f070 */
[----:B------:R-:W-:Y:S01]  /*13530*/  IMAD.SHL.U32 R8, R8, 0x80, RZ ;  /* 0x0000008008087824 */ /* 0x000fe200078e00ff */
[----:B------:R-:W-:Y:S01]  /*13540*/  R2UR UR10, R5 ;  /* 0x00000000050a72ca */ /* 0x000fe200000e0000 */
[----:B------:R-:W-:Y:S01]  /*13550*/  VIADD R3, R4, 0x19c70 ;  /* 0x00019c7004037836 */ /* 0x000fe20000000000 */
[----:B------:R-:W-:Y:S01]  /*13560*/  UIADD3.X UR5, URZ, UR51, URZ, UP0, !UPT ;  /* 0x000000333f057290 */ /* 0x000fe200087fe43f */
[----:B------:R-:W-:Y:S01]  /*13570*/  VIADD R10, R9, 0x9000 ;  /* 0x00009000090a7836 */ /* 0x000fe20000000000 */
[----:B------:R-:W-:Y:S01]  /*13580*/  UMOV UR6, 0x0 ;  /* 0x0000000000067882 */ /* 0x000fe20000000000 */
[----:B------:R-:W-:-:S10]  /*13590*/  UMOV UR7, 0x14f00000 ;  /* 0x14f0000000077882 */ /* 0x000fd40000000000 */
.L_x_803:
        /* <DEDUP_REMOVED lines=16> */
.L_x_804:
        /* <DEDUP_REMOVED lines=16> */
.L_x_805:
        /* <DEDUP_REMOVED lines=13> */
.L_x_864:
[----:B------:R-:W-:Y:S05]  /*13870*/  BSYNC B1 ;  /* 0x0000000000017941 */ /* 0x000fea0003800000 */
.L_x_806:
        /* <DEDUP_REMOVED lines=11> */
.L_x_809:
[----:B------:R-:W-:Y:S05]  /*13930*/  BSYNC B1 ;  /* 0x0000000000017941 */ /* 0x000fea0003800000 */
.L_x_808:
        /* <DEDUP_REMOVED lines=8> */
.L_x_810:
        /* <DEDUP_REMOVED lines=15> */
.L_x_811:
        /* <DEDUP_REMOVED lines=15> */
.L_x_812:
        /* <DEDUP_REMOVED lines=10> */
.L_x_797:
[----:B------:R-:W-:Y:S05]  /*13c40*/  BSYNC B0 ;  /* 0x0000000000007941 */ /* 0x000fea0003800000 */
.L_x_796:
[----:B------:R-:W-:-:S06]  /*13c50*/  UISETP.NE.AND UP0, UPT, UR38, 0x3, UPT ;  /* 0x000000032600788c */ /* 0x000fcc000bf05270 */
[----:B------:R-:W-:-:S13]  /*13c60*/  PLOP3.LUT P0, PT, PT, PT, UP0, 0x80, 0x0 ;  /* 0x000000000000781c */ /* 0x000fda0003f0f008 */
[----:B------:R-:W-:Y:S05]  /*13c70*/  @!P0 BRA `(.L_x_813) ;  /* 0x0000000000048947 */ /* 0x000fea0003800000 */
[----:B------:R-:W-:Y:S01]  /*13c80*/  BPT.TRAP 0x1 ;  /* 0x000000040000795c */ /* 0x000fe20000300000 */
.L_x_813:
        /* <DEDUP_REMOVED lines=8> */
.L_x_865:
[----:B------:R-:W-:Y:S05]  /*13d10*/  BSYNC B0 ;  /* 0x0000000000007941 */ /* 0x000fea0003800000 */
.L_x_814:
[----:B------:R-:W-:Y:S05]  /*13d20*/  @!P0 BRA `(.L_x_816) ;  /* 0x0000000000048947 */ /* 0x000fea0003800000 */
[----:B------:R-:W-:Y:S01]  /*13d30*/  BPT.TRAP 0x1 ;  /* 0x000000040000795c */ /* 0x000fe20000300000 */
.L_x_816:
[----:B0-----:R-:W-:Y:S01]  /*13d40*/  SHF.L.U32 R2, R7, 0x1f, RZ ;  /* 0x0000001f07027819 */ /* 0x001fe200000006ff */
[----:B------:R-:W-:-:S03]  /*13d50*/  IMAD R10, R6, 0x3000, RZ ;  /* 0x00003000060a7824 */ /* 0x000fc600078e02ff */
[----:B------:R-:W0:Y:S02]  /*13d60*/  SYNCS.PHASECHK.TRANS64.TRYWAIT P1, [R3+URZ+0x19c60], R2 ;  /* 0x019c6002030075a7 */ /* 0x000e24000802017f */
[----:B0-----:R-:W-:Y:S05]  /*13d70*/  @!P1 BRA `(.L_x_817) ;  /* 0x0000001800549947 */ /* 0x001fea0003800000 */
.L_x_866:
[C---:B0-----:R-:W-:Y:S01]  /*13d80*/  LOP3.LUT R2, R10.reuse, R27, RZ, 0xfc, !PT ;  /* 0x0000001b0a027212 */ /* 0x041fe200078efcff */
[----:B------:R-:W-:Y:S05]  /*13d90*/  WARPSYNC.ALL ;  /* 0x0000000000007948 */ /* 0x000fea0003800000 */
[----:B------:R-:W-:Y:S01]  /*13da0*/  IMAD.IADD R2, R17, 0x1, R2 ;  /* 0x0000000111027824 */ /* 0x000fe200078e0202 */
[----:B------:R-:W-:-:S04]  /*13db0*/  LOP3.LUT R12, R10, R25, RZ, 0xfc, !PT ;  /* 0x000000190a0c7212 */ /* 0x000fc800078efcff */
[----:B------:R-:W0:Y:S01]  /*13dc0*/  LDSM.16.MT88.4 R4, [R2+0x9000] ;  /* 0x009000000204783b */ /* 0x000e220000004200 */
[----:B------:R-:W-:Y:S01]  /*13dd0*/  IMAD.IADD R12, R17, 0x1, R12 ;  /* 0x00000001110c7824 */ /* 0x000fe200078e020c */
        /* <DEDUP_REMOVED lines=44> */
.L_x_818:
[----:B------:R-:W3:Y:S01]  /*140a0*/  S2R R2, SR_TID.X ;  /* 0x0000000000027919 */ /* 0x000ee20000002100 */
[----:B--2---:R2:W-:Y:S01]  /*140b0*/  SYNCS.ARRIVE.TRANS64.A1T0 RZ, [R3+URZ+0x19c50], RZ ;  /* 0x019c50ff03ff79a7 */ /* 0x0045e2000810003f */
[----:B------:R-:W-:Y:S02]  /*140c0*/  IMAD.MOV.U32 R6, RZ, RZ, R19 ;  /* 0x000000ffff067224 */ /* 0x000fe400078e0013 */
[----:B------:R-:W-:Y:S01]  /*140d0*/  IMAD.MOV.U32 R7, RZ, RZ, R22 ;  /* 0x000000ffff077224 */ /* 0x000fe200078e0016 */
[----:B---3--:R-:W-:Y:S01]  /*140e0*/  LOP3.LUT R2, R2, 0x7f, RZ, 0xc0, !PT ;  /* 0x0000007f02027812 */ /* 0x008fe200078ec0ff */
[----:B------:R-:W-:Y:S03]  /*140f0*/  BAR.SYNC.DEFER_BLOCKING 0x2, 0x80 ;  /* 0x0082000000007b1d */ /* 0x000fe60000010000 */
[----:B------:R-:W-:-:S13]  /*14100*/  ISETP.NE.AND P0, PT, R2, RZ, PT ;  /* 0x000000ff0200720c */ /* 0x000fda0003f05270 */
[----:B------:R-:W-:-:S05]  /*14110*/  @!P0 VIADD R2, R3, 0x19c80 ;  /* 0x00019c8003028836 */ /* 0x000fca0000000000 */
[----:B------:R-:W-:-:S04]  /*14120*/  @!P0 PRMT R2, RZ, 0x654, R2 ;  /* 0x00000654ff028816 */ /* 0x000fc80000000002 */
[----:B------:R2:W-:Y:S01]  /*14130*/  @!P0 SYNCS.ARRIVE.TRANS64.RED.A1T0 RZ, [R2+URZ], RZ ;  /* 0x000000ff02ff89a7 */ /* 0x0005e2000810043f */
[C---:B------:R-:W-:Y:S01]  /*14140*/  ISETP.GT.AND P0, PT, R0.reuse, UR39, PT ;  /* 0x0000002700007c0c */ /* 0x040fe2000bf04270 */
[----:B------:R-:W-:-:S12]  /*14150*/  VIADD R0, R0, 0xffffffff ;  /* 0xffffffff00007836 */ /* 0x000fd80000000000 */
[----:B--2---:R-:W-:Y:S05]  /*14160*/  @P0 BRA `(.L_x_819) ;  /* 0xfffffff0001c0947 */ /* 0x004fea000383ffff */
.L_x_795:
        /* <DEDUP_REMOVED lines=17> */
.L_x_821:
[----:B------:R-:W-:Y:S05]  /*14280*/  BSYNC B0 ;  /* 0x0000000000007941 */ /* 0x000fea0003800000 */
.L_x_820:
[----:B------:R-:W-:-:S06]  /*14290*/  UISETP.NE.AND UP0, UPT, UR38, 0x3, UPT ;  /* 0x000000032600788c */ /* 0x000fcc000bf05270 */
[----:B------:R-:W-:-:S13]  /*142a0*/  PLOP3.LUT P1, PT, PT, PT, UP0, 0x80, 0x0 ;  /* 0x000000000000781c */ /* 0x000fda0003f2f008 */
[----:B------:R-:W-:Y:S05]  /*142b0*/  @!P1 BRA `(.L_x_822) ;  /* 0x0000000000049947 */ /* 0x000fea0003800000 */
[----:B------:R-:W-:Y:S01]  /*142c0*/  BPT.TRAP 0x1 ;  /* 0x000000040000795c */ /* 0x000fe20000300000 */
.L_x_822:
        /* <DEDUP_REMOVED lines=8> */
.L_x_867:
[----:B------:R-:W-:Y:S05]  /*14350*/  BSYNC B0 ;  /* 0x0000000000007941 */ /* 0x000fea0003800000 */
.L_x_823:
[----:B------:R-:W-:Y:S05]  /*14360*/  @!P2 BRA `(.L_x_825) ;  /* 0x000000000004a947 */ /* 0x000fea0003800000 */
[----:B------:R-:W-:Y:S01]  /*14370*/  BPT.TRAP 0x1 ;  /* 0x000000040000795c */ /* 0x000fe20000300000 */
.L_x_825:
[----:B0-----:R-:W-:-:S04]  /*14380*/  SHF.L.U32 R0, R22, 0x1f, RZ ;  /* 0x0000001f16007819 */ /* 0x001fc800000006ff */
[----:B------:R-:W0:Y:S02]  /*14390*/  SYNCS.PHASECHK.TRANS64.TRYWAIT P1, [R3+URZ+0x19c60], R0 ;  /* 0x019c6000030075a7 */ /* 0x000e24000802017f */
[----:B0-----:R-:W-:Y:S05]  /*143a0*/  @!P1 BRA `(.L_x_826) ;  /* 0x0000001000f09947 */ /* 0x001fea0003800000 */
.L_x_868:
        /* <DEDUP_REMOVED lines=51> */
.L_x_827:
[----:B--2---:R2:W-:Y:S01]  /*146e0*/  SYNCS.ARRIVE.TRANS64.A1T0 RZ, [R3+URZ+0x19c50], RZ ;  /* 0x019c50ff03ff79a7 */ /* 0x0045e2000810003f */
[----:B------:R-:W-:Y:S02]  /*146f0*/  @!P0 VIADD R0, R3, 0x19c80 ;  /* 0x00019c8003008836 */ /* 0x000fe40000000000 */
[----:B------:R-:W-:-:S03]  /*14700*/  VIADD R19, R19, 0x1 ;  /* 0x0000000113137836 */ /* 0x000fc60000000000 */
[----:B------:R-:W-:Y:S01]  /*14710*/  @!P0 PRMT R0, RZ, 0x654, R0 ;  /* 0x00000654ff008816 */ /* 0x000fe20000000000 */
[----:B------:R-:W-:Y:S01]  /*14720*/  BAR.SYNC.DEFER_BLOCKING 0x2, 0x80 ;  /* 0x0082000000007b1d */ /* 0x000fe20000010000 */
[----:B------:R-:W-:-:S04]  /*14730*/  ISETP.NE.AND P1, PT, R19, 0x2, PT ;  /* 0x000000021300780c */ /* 0x000fc80003f25270 */
[----:B--2---:R-:W-:Y:S02]  /*14740*/  SEL R3, RZ, 0x1, P1 ;  /* 0x00000001ff037807 */ /* 0x004fe40000800000 */
[----:B------:R-:W-:Y:S02]  /*14750*/  SEL R19, R19, RZ, P1 ;  /* 0x000000ff13137207 */ /* 0x000fe40000800000 */
[----:B------:R-:W-:Y:S01]  /*14760*/  LOP3.LUT R22, R22, R3, RZ, 0x3c, !PT ;  /* 0x0000000316167212 */ /* 0x000fe200078e3cff */
[----:B------:R2:W-:Y:S06]  /*14770*/  @!P0 SYNCS.ARRIVE.TRANS64.RED.A1T0 RZ, [R0+URZ], RZ ;  /* 0x000000ff00ff89a7 */ /* 0x0005ec000810043f */
.L_x_770:
[----:B------:R-:W-:Y:S05]  /*14780*/  BSYNC B7 ;  /* 0x0000000000077941 */ /* 0x000fea0003800000 */
.L_x_768:
[----:B------:R-:W-:-:S13]  /*14790*/  LOP3.LUT P1, RZ, R18, 0x4, RZ, 0xc0, !PT ;  /* 0x0000000412ff7812 */ /* 0x000fda000782c0ff */
[----:B------:R-:W-:Y:S05]  /*147a0*/  @!P1 BRA `(.L_x_828) ;  /* 0x0000000000209947 */ /* 0x000fea0003800000 */
[----:B------:R-:W3:Y:S08]  /*147b0*/  S2UR UR5, SR_CgaCtaId ;  /* 0x00000000000579c3 */ /* 0x000ef00000008800 */
[----:B------:R-:W-:Y:S06]  /*147c0*/  BAR.SYNC.DEFER_BLOCKING 0x5, 0x200 ;  /* 0x0148000000007b1d */ /* 0x000fec0000010000 */
[----:B------:R-:W-:-:S02]  /*147d0*/  UMOV UR4, 0x400 ;  /* 0x0000040000047882 */ /* 0x000fc40000000000 */
[----:B---3--:R-:W-:-:S06]  /*147e0*/  ULEA UR4, UR5, UR4, 0x18 ;  /* 0x0000000405047291 */ /* 0x008fcc000f8ec03f */
[----:B------:R-:W-:-:S05]  /*147f0*/  IMAD.U32 R17, RZ, RZ, UR4 ;  /* 0x00000004ff117e24 */ /* 0x000fca000f8e00ff */
[----:B------:R3:W4:Y:S01]  /*14800*/  LDS R28, [R17+0x19cd0] ;  /* 0x019cd000111c7984 */ /* 0x0007220000000800 */
[----:B------:R-:W-:Y:S06]  /*14810*/  BAR.ARV 0x4, 0x200 ;  /* 0x0108000000007b1d */ /* 0x000fec0000002000 */
[----:B------:R-:W-:Y:S05]  /*14820*/  BRA `(.L_x_829) ;  /* 0x0000000000207947 */ /* 0x000fea0003800000 */
.L_x_828:
[----:B------:R-:W3:Y:S01]  /*14830*/  @!P0 S2R R3, SR_CgaCtaId ;  /* 0x0000000000038919 */ /* 0x000ee20000008800 */
[----:B--2---:R-:W-:Y:S01]  /*14840*/  @!P0 MOV R0, 0x400 ;  /* 0x0000040000008802 */ /* 0x004fe20000000f00 */
[----:B------:R-:W-:Y:S03]  /*14850*/  BAR.SYNC.DEFER_BLOCKING 0x4, 0x200 ;  /* 0x0108000000007b1d */ /* 0x000fe60000010000 */
[----:B---3--:R-:W-:-:S03]  /*14860*/  @!P0 LEA R17, R3, R0, 0x18 ;  /* 0x0000000003118211 */ /* 0x008fc600078ec0ff */
[----:B------:R-:W2:Y:S04]  /*14870*/  SHFL.IDX PT, R0, R28, RZ, 0x1f ;  /* 0x00001fff1c007589 */ /* 0x000ea800000e0000 */
[----:B------:R2:W-:Y:S02]  /*14880*/  @!P0 STS [R17+0x19cd0], R28 ;  /* 0x019cd01c11008388 */ /* 0x0005e40000000800 */
[----:B--2---:R-:W-:Y:S01]  /*14890*/  IMAD.MOV.U32 R28, RZ, RZ, R0 ;  /* 0x000000ffff1c7224 */ /* 0x004fe200078e0000 */
[----:B------:R-:W-:Y:S06]  /*148a0*/  BAR.ARV 0x5, 0x200 ;  /* 0x0148000000007b1d */ /* 0x000fec0000002000 */
.L_x_829:
[----:B------:R-:W-:Y:S02]  /*148b0*/  ULDC UR4, c[0x0][0xc38] ;  /* 0x00030e0000047ab9 */ /* 0x000fe40000000800 */
[----:B----4-:R-:W-:-:S13]  /*148c0*/  ISETP.GE.AND P0, PT, R28, UR4, PT ;  /* 0x000000041c007c0c */ /* 0x010fda000bf06270 */
[----:B------:R-:W-:Y:S05]  /*148d0*/  @!P0 BRA `(.L_x_830) ;  /* 0xffffffc400d48947 */ /* 0x000fea000383ffff */
.L_x_759:
[----:B--2---:R-:W2:Y:S01]  /*148e0*/  LDL.LU R0, [R1] ;  /* 0x0000000001007983 */ /* 0x004ea20000300800 */
[----:B------:R-:W-:Y:S01]  /*148f0*/  BSSY B0, `(.L_x_831) ;  /* 0x000000b000007945 */ /* 0x000fe20003800000 */
[----:B------:R-:W4:Y:S01]  /*14900*/  S2R R5, SR_CgaCtaId ;  /* 0x0000000000057919 */ /* 0x000f220000008800 */
[----:B--2---:R-:W-:-:S05]  /*14910*/  VIADD R0, R0, 0x1 ;  /* 0x0000000100007836 */ /* 0x004fca0000000000 */
[----:B0-----:R-:W-:-:S04]  /*14920*/  LEA.HI R2, R0, R0, RZ, 0x1 ;  /* 0x0000000000027211 */ /* 0x001fc800078f08ff */
[----:B------:R-:W-:Y:S02]  /*14930*/  LOP3.LUT R3, R2, 0xfffffffe, RZ, 0xc0, !PT ;  /* 0xfffffffe02037812 */ /* 0x000fe400078ec0ff */
[----:B------:R-:W-:-:S03]  /*14940*/  MOV R2, 0x400 ;  /* 0x0000040000027802 */ /* 0x000fc60000000f00 */
[----:B------:R-:W-:Y:S01]  /*14950*/  IMAD.IADD R0, R0, 0x1, -R3 ;  /* 0x0000000100007824 */ /* 0x000fe200078e0a03 */
[----:B----4-:R-:W-:-:S04]  /*14960*/  LEA R6, R5, R2, 0x18 ;  /* 0x0000000205067211 */ /* 0x010fc800078ec0ff */
[----:B------:R-:W-:-:S04]  /*14970*/  SHF.L.U32 R0, R0, 0x1f, RZ ;  /* 0x0000001f00007819 */ /* 0x000fc800000006ff */
[----:B------:R-:W0:Y:S02]  /*14980*/  SYNCS.PHASECHK.TRANS64.TRYWAIT P0, [R6+URZ+0x19c20], R0 ;  /* 0x019c2000060075a7 */ /* 0x000e24000800017f */
[----:B0-----:R-:W-:Y:S05]  /*14990*/  @!P0 BRA `(.L_x_832) ;  /* 0x0000000c00888947 */ /* 0x001fea0003800000 */
.L_x_869:
[----:B------:R-:W-:Y:S05]  /*149a0*/  BSYNC B0 ;  /* 0x0000000000007941 */ /* 0x000fea0003800000 */
.L_x_831:
[----:B------:R-:W-:-:S03]  /*149b0*/  UMOV UR4, 0xffffffff ;  /* 0xffffffff00047882 */ /* 0x000fc60000000000 */
[----:B------:R-:W-:Y:S05]  /*149c0*/  BRA.DIV UR4, `(.L_x_833) ;  /* 0x0000000e04907947 */ /* 0x000fea000b800000 */
[----:B0-----:R-:W0:Y:S02]  /*149d0*/  S2R R0, SR_TID.X ;  /* 0x0000000000007919 */ /* 0x001e240000002100 */
[----:B0-----:R-:W-:-:S04]  /*149e0*/  SHF.R.U32.HI R0, RZ, 0x5, R0 ;  /* 0x00000005ff007819 */ /* 0x001fc80000011600 */
[----:B------:R-:W-:-:S05]  /*149f0*/  LOP3.LUT R0, R0, 0x3, RZ, 0xc0, !PT ;  /* 0x0000000300007812 */ /* 0x000fca00078ec0ff */
[----:B-1----:R0:W1:Y:S02]  /*14a00*/  SHFL.IDX PT, R14, R0, RZ, 0x1f ;  /* 0x00001fff000e7589 */ /* 0x00206400000e0000 */
.L_x_872:
[----:B-1----:R-:W-:Y:S01]  /*14a10*/  ISETP.NE.AND P0, PT, R14, RZ, PT ;  /* 0x000000ff0e00720c */ /* 0x002fe20003f05270 */
[----:B------:R-:W-:-:S12]  /*14a20*/  BSSY B0, `(.L_x_834) ;  /* 0x000002b000007945 */ /* 0x000fd80003800000 */
[----:B------:R-:W-:Y:S05]  /*14a30*/  @P0 BRA `(.L_x_835) ;  /* 0x0000000000a40947 */ /* 0x000fea0003800000 */
[----:B------:R-:W-:-:S03]  /*14a40*/  UMOV UR4, 0xffffffff ;  /* 0xffffffff00047882 */ /* 0x000fc60000000000 */
[----:B------:R-:W-:Y:S05]  /*14a50*/  BRA.DIV UR4, `(.L_x_836) ;  /* 0x0000000e04a07947 */ /* 0x000fea000b800000 */
[----:B------:R-:W-:-:S13]  /*14a60*/  ELECT P6, URZ, PT ;  /* 0x00000000003f782f */ /* 0x000fda00038c0000 */
.L_x_875:
[----:B------:R-:W-:Y:S05]  /*14a70*/  @!P6 BRA `(.L_x_835) ;  /* 0x000000000094e947 */ /* 0x000fea0003800000 */
[----:B------:R-:W-:-:S06]  /*14a80*/  ULOP3.LUT UR4, UR42, 0x2, URZ, 0xfc, !UPT ;  /* 0x000000022a047892 */ /* 0x000fcc000f8efc3f */
[----:B0-----:R-:W-:-:S05]  /*14a90*/  IMAD.U32 R0, RZ, RZ, UR4 ;  /* 0x00000004ff007e24 */ /* 0x001fca000f8e00ff */
[----:B------:R-:W-:-:S13]  /*14aa0*/  ISETP.NE.AND P0, PT, R0, 0x3, PT ;  /* 0x000000030000780c */ /* 0x000fda0003f05270 */
[----:B------:R-:W-:Y:S05]  /*14ab0*/  @!P0 BRA `(.L_x_837) ;  /* 0x0000000000048947 */ /* 0x000fea0003800000 */
[----:B------:R-:W-:Y:S01]  /*14ac0*/  BPT.TRAP 0x1 ;  /* 0x000000040000795c */ /* 0x000fe20000300000 */
.L_x_837:
        /* <DEDUP_REMOVED lines=12> */
.L_x_876:
[----:B------:R-:W1:Y:S02]  /*14b90*/  SYNCS.PHASECHK.TRANS64.TRYWAIT P1, [R9+URZ], R0 ;  /* 0x00000000090075a7 */ /* 0x000e64000802017f */
[----:B-1----:R-:W-:Y:S05]  /*14ba0*/  @!P1 BRA `(.L_x_839) ;  /* 0x0000000c00809947 */ /* 0x002fea0003800000 */
.L_x_877:
[----:B------:R-:W-:Y:S05]  /*14bb0*/  @!P0 BRA `(.L_x_840) ;  /* 0x0000000000048947 */ /* 0x000fea0003800000 */
[----:B------:R-:W-:Y:S01]  /*14bc0*/  BPT.TRAP 0x1 ;  /* 0x000000040000795c */ /* 0x000fe20000300000 */
.L_x_840:
[----:B------:R-:W-:-:S04]  /*14bd0*/  IMAD R19, R19, 0x8, R6 ;  /* 0x0000000813137824 */ /* 0x000fc800078e0206 */
[----:B------:R-:W2:Y:S02]  /*14be0*/  SYNCS.PHASECHK.TRANS64.TRYWAIT P1, [R19+URZ+0x19c60], R4 ;  /* 0x019c6004130075a7 */ /* 0x000ea4000802017f */
[----:B--2---:R-:W-:Y:S05]  /*14bf0*/  @!P1 BRA `(.L_x_841) ;  /* 0x0000000c00809947 */ /* 0x004fea0003800000 */
.L_x_878:
[----:B------:R-:W-:Y:S05]  /*14c00*/  @!P0 BRA `(.L_x_842) ;  /* 0x0000000000048947 */ /* 0x000fea0003800000 */
[----:B------:R-:W-:Y:S01]  /*14c10*/  BPT.TRAP 0x1 ;  /* 0x000000040000795c */ /* 0x000fe20000300000 */
.L_x_842:
[----:B------:R-:W-:-:S04]  /*14c20*/  IMAD R7, R7, 0x8, R6 ;  /* 0x0000000807077824 */ /* 0x000fc800078e0206 */
[----:B------:R-:W4:Y:S02]  /*14c30*/  SYNCS.PHASECHK.TRANS64.TRYWAIT P1, [R7+URZ+0x19c60], R0 ;  /* 0x019c6000070075a7 */ /* 0x000f24000802017f */
[----:B----4-:R-:W-:Y:S05]  /*14c40*/  @!P1 BRA `(.L_x_843) ;  /* 0x0000000c00809947 */ /* 0x010fea0003800000 */
.L_x_879:
[----:B------:R-:W-:Y:S05]  /*14c50*/  @!P0 BRA `(.L_x_844) ;  /* 0x0000000000048947 */ /* 0x000fea0003800000 */
[----:B------:R-:W-:Y:S01]  /*14c60*/  BPT.TRAP 0x1 ;  /* 0x000000040000795c */ /* 0x000fe20000300000 */
.L_x_844:
[----:B------:R-:W5:Y:S02]  /*14c70*/  SYNCS.PHASECHK.TRANS64.TRYWAIT P0, [R19+URZ+0x19c80], R4 ;  /* 0x019c8004130075a7 */ /* 0x000f64000800017f */
[----:B-----5:R-:W-:Y:S05]  /*14c80*/  @!P0 BRA `(.L_x_845) ;  /* 0x0000000c00848947 */ /* 0x020fea0003800000 */
.L_x_846:
[----:B------:R0:W0:Y:S02]  /*14c90*/  SYNCS.PHASECHK.TRANS64.TRYWAIT P0, [R7+URZ+0x19c80], R0 ;  /* 0x019c8000070075a7 */ /* 0x000024000800017f */
[----:B0-----:R-:W-:Y:S05]  /*14ca0*/  @!P0 NANOSLEEP.SYNCS 0x989680 ;  /* 0x009896800000895d */ /* 0x001fea0003900000 */
[----:B------:R-:W0:Y:S02]  /*14cb0*/  @!P0 SYNCS.PHASECHK.TRANS64 P0, [R7+URZ+0x19c80], R0 ;  /* 0x019c8000070085a7 */ /* 0x000e24000800007f */
[----:B0-----:R-:W-:Y:S05]  /*14cc0*/  @!P0 BRA `(.L_x_846) ;  /* 0xfffffffc00f08947 */ /* 0x001fea000383ffff */
.L_x_835:
[----:B------:R-:W-:Y:S05]  /*14cd0*/  BSYNC B0 ;  /* 0x0000000000007941 */ /* 0x000fea0003800000 */
.L_x_834:
[----:B------:R-:W-:Y:S05]  /*14ce0*/  EXIT ;  /* 0x000000000000794d */ /* 0x000fea0003800000 */
.L_x_676:
[----:B0-----:R-:W-:-:S04]  /*14cf0*/  IMAD.U32 R3, RZ, RZ, UR45 ;  /* 0x0000002dff037e24 */ /* 0x001fc8000f8e00ff */
[----:B------:R0:W1:Y:S03]  /*14d00*/  SYNCS.PHASECHK.TRANS64.TRYWAIT P1, [R3+URZ+0x19c00], R6 ;  /* 0x019c0006030075a7 */ /* 0x000066000802017f */
[----:B-1----:R-:W-:Y:S05]  /*14d10*/  @!P1 NANOSLEEP.SYNCS 0x989680 ;  /* 0x009896800000995d */ /* 0x002fea0003900000 */
[----:B------:R-:W1:Y:S02]  /*14d20*/  @!P1 SYNCS.PHASECHK.TRANS64 P1, [R3+URZ+0x19c00], R6 ;  /* 0x019c0006030095a7 */ /* 0x000e64000802007f */
[----:B-1----:R-:W-:Y:S05]  /*14d30*/  @!P1 BRA `(.L_x_676) ;  /* 0xfffffffc00ec9947 */ /* 0x002fea000383ffff */
[----:B------:R-:W-:Y:S05]  /*14d40*/  BRA `(.L_x_847) ;  /* 0xfffffecc00c07947 */ /* 0x000fea000383ffff */
.L_x_680:
[----:B-1----:R1:W2:Y:S02]  /*14d50*/  SYNCS.PHASECHK.TRANS64.TRYWAIT P2, [R90+URZ+0x19c30], R3 ;  /* 0x019c30035a0075a7 */ /* 0x0022a4000804017f */
[----:B--2---:R-:W-:Y:S05]  /*14d60*/  @!P2 NANOSLEEP.SYNCS 0x989680 ;  /* 0x009896800000a95d */ /* 0x004fea0003900000 */
[----:B------:R-:W2:Y:S02]  /*14d70*/  @!P2 SYNCS.PHASECHK.TRANS64 P2, [R90+URZ+0x19c30], R3 ;  /* 0x019c30035a00a5a7 */ /* 0x000ea4000804007f */
[----:B--2---:R-:W-:Y:S05]  /*14d80*/  @!P2 BRA `(.L_x_680) ;  /* 0xfffffffc00f0a947 */ /* 0x004fea000383ffff */
[----:B------:R-:W-:Y:S05]  /*14d90*/  BRA `(.L_x_679) ;  /* 0xfffffecc00e47947 */ /* 0x000fea000383ffff */
.L_x_696:
[----:B-1----:R-:W-:-:S04]  /*14da0*/  IMAD.U32 R8, RZ, RZ, UR6 ;  /* 0x00000006ff087e24 */ /* 0x002fc8000f8e00ff */
[----:B------:R1:W2:Y:S03]  /*14db0*/  SYNCS.PHASECHK.TRANS64.TRYWAIT P2, [R8+URZ+0x19c30], R7 ;  /* 0x019c3007080075a7 */ /* 0x0002a6000804017f */
[----:B--2---:R-:W-:Y:S05]  /*14dc0*/  @!P2 NANOSLEEP.SYNCS 0x989680 ;  /* 0x009896800000a95d */ /* 0x004fea0003900000 */
[----:B------:R-:W2:Y:S02]  /*14dd0*/  @!P2 SYNCS.PHASECHK.TRANS64 P2, [R8+URZ+0x19c30], R7 ;  /* 0x019c30070800a5a7 */ /* 0x000ea4000804007f */
[----:B--2---:R-:W-:Y:S05]  /*14de0*/  @!P2 BRA `(.L_x_696) ;  /* 0xfffffffc00eca947 */ /* 0x004fea000383ffff */
[----:B------:R-:W-:Y:S05]  /*14df0*/  BRA `(.L_x_695) ;  /* 0xffffff0800507947 */ /* 0x000fea000383ffff */
.L_x_700:
[----:B-1----:R-:W-:-:S04]  /*14e00*/  IMAD.U32 R8, RZ, RZ, UR11 ;  /* 0x0000000bff087e24 */ /* 0x002fc8000f8e00ff */
[----:B------:R1:W2:Y:S03]  /*14e10*/  SYNCS.PHASECHK.TRANS64.TRYWAIT P2, [R8+URZ+0x19c50], R7 ;  /* 0x019c5007080075a7 */ /* 0x0002a6000804017f */
[----:B--2---:R-:W-:Y:S05]  /*14e20*/  @!P2 NANOSLEEP.SYNCS 0x989680 ;  /* 0x009896800000a95d */ /* 0x004fea0003900000 */
[----:B------:R-:W2:Y:S02]  /*14e30*/  @!P2 SYNCS.PHASECHK.TRANS64 P2, [R8+URZ+0x19c50], R7 ;  /* 0x019c50070800a5a7 */ /* 0x000ea4000804007f */
[----:B--2---:R-:W-:Y:S05]  /*14e40*/  @!P2 BRA `(.L_x_700) ;  /* 0xfffffffc00eca947 */ /* 0x004fea000383ffff */
[----:B------:R-:W-:Y:S05]  /*14e50*/  BRA `(.L_x_699) ;  /* 0xffffff0800a07947 */ /* 0x000fea000383ffff */
.L_x_718:
[----:B-1----:R-:W-:-:S04]  /*14e60*/  IMAD.U32 R6, RZ, RZ, UR6 ;  /* 0x00000006ff067e24 */ /* 0x002fc8000f8e00ff */
[----:B------:R1:W2:Y:S03]  /*14e70*/  SYNCS.PHASECHK.TRANS64.TRYWAIT P2, [R6+URZ+0x19c30], R5 ;  /* 0x019c3005060075a7 */ /* 0x0002a6000804017f */
[----:B--2---:R-:W-:Y:S05]  /*14e80*/  @!P2 NANOSLEEP.SYNCS 0x989680 ;  /* 0x009896800000a95d */ /* 0x004fea0003900000 */
[----:B------:R-:W2:Y:S02]  /*14e90*/  @!P2 SYNCS.PHASECHK.TRANS64 P2, [R6+URZ+0x19c30], R5 ;  /* 0x019c30050600a5a7 */ /* 0x000ea4000804007f */
[----:B--2---:R-:W-:Y:S05]  /*14ea0*/  @!P2 BRA `(.L_x_718) ;  /* 0xfffffffc00eca947 */ /* 0x004fea000383ffff */
[----:B------:R-:W-:Y:S05]  /*14eb0*/  BRA `(.L_x_717) ;  /* 0xffffff3c00f47947 */ /* 0x000fea000383ffff */
.L_x_722:
[----:B-1----:R-:W-:-:S04]  /*14ec0*/  IMAD.U32 R6, RZ, RZ, UR14 ;  /* 0x0000000eff067e24 */ /* 0x002fc8000f8e00ff */
[----:B------:R1:W2:Y:S03]  /*14ed0*/  SYNCS.PHASECHK.TRANS64.TRYWAIT P2, [R6+URZ+0x19c50], R5 ;  /* 0x019c5005060075a7 */ /* 0x0002a6000804017f */
[----:B--2---:R-:W-:Y:S05]  /*14ee0*/  @!P2 NANOSLEEP.SYNCS 0x989680 ;  /* 0x009896800000a95d */ /* 0x004fea0003900000 */
[----:B------:R-:W2:Y:S02]  /*14ef0*/  @!P2 SYNCS.PHASECHK.TRANS64 P2, [R6+URZ+0x19c50], R5 ;  /* 0x019c50050600a5a7 */ /* 0x000ea4000804007f */
[----:B--2---:R-:W-:Y:S05]  /*14f00*/  @!P2 BRA `(.L_x_722) ;  /* 0xfffffffc00eca947 */ /* 0x004fea000383ffff */
[----:B------:R-:W-:Y:S05]  /*14f10*/  BRA `(.L_x_721) ;  /* 0xffffff4000447947 */ /* 0x000fea000383ffff */
.L_x_729:
[----:B-1----:R-:W-:-:S04]  /*14f20*/  IMAD.U32 R6, RZ, RZ, UR24 ;  /* 0x00000018ff067e24 */ /* 0x002fc8000f8e00ff */
[----:B------:R1:W2:Y:S03]  /*14f30*/  SYNCS.PHASECHK.TRANS64.TRYWAIT P2, [R6+URZ+0x19c30], R5 ;  /* 0x019c3005060075a7 */ /* 0x0002a6000804017f */
[----:B--2---:R-:W-:Y:S05]  /*14f40*/  @!P2 NANOSLEEP.SYNCS 0x989680 ;  /* 0x009896800000a95d */ /* 0x004fea0003900000 */
[----:B------:R-:W2:Y:S02]  /*14f50*/  @!P2 SYNCS.PHASECHK.TRANS64 P2, [R6+URZ+0x19c30], R5 ;  /* 0x019c30050600a5a7 */ /* 0x000ea4000804007f */
[----:B--2---:R-:W-:Y:S05]  /*14f60*/  @!P2 BRA `(.L_x_729) ;  /* 0xfffffffc00eca947 */ /* 0x004fea000383ffff */
[----:B------:R-:W-:Y:S05]  /*14f70*/  BRA `(.L_x_728) ;  /* 0xffffff6000cc7947 */ /* 0x000fea000383ffff */
.L_x_733:
[----:B-1----:R-:W-:-:S04]  /*14f80*/  IMAD.U32 R6, RZ, RZ, UR11 ;  /* 0x0000000bff067e24 */ /* 0x002fc8000f8e00ff */
[----:B------:R1:W2:Y:S03]  /*14f90*/  SYNCS.PHASECHK.TRANS64.TRYWAIT P2, [R6+URZ+0x19c50], R5 ;  /* 0x019c5005060075a7 */ /* 0x0002a6000804017f */
[----:B--2---:R-:W-:Y:S05]  /*14fa0*/  @!P2 NANOSLEEP.SYNCS 0x989680 ;  /* 0x009896800000a95d */ /* 0x004fea0003900000 */
[----:B------:R-:W2:Y:S02]  /*14fb0*/  @!P2 SYNCS.PHASECHK.TRANS64 P2, [R6+URZ+0x19c50], R5 ;  /* 0x019c50050600a5a7 */ /* 0x000ea4000804007f */
[----:B--2---:R-:W-:Y:S05]  /*14fc0*/  @!P2 BRA `(.L_x_733) ;  /* 0xfffffffc00eca947 */ /* 0x004fea000383ffff */
[----:B------:R-:W-:Y:S05]  /*14fd0*/  BRA `(.L_x_732) ;  /* 0xffffff64001c7947 */ /* 0x000fea000383ffff */
.L_x_747:
[----:B-1----:R-:W-:-:S04]  /*14fe0*/  IMAD.U32 R7, RZ, RZ, UR11 ;  /* 0x0000000bff077e24 */ /* 0x002fc8000f8e00ff */
[----:B------:R1:W2:Y:S03]  /*14ff0*/  SYNCS.PHASECHK.TRANS64.TRYWAIT P1, [R7+URZ+0x19c50], R0 ;  /* 0x019c5000070075a7 */ /* 0x0002a6000802017f */
[----:B--2---:R-:W-:Y:S05]  /*15000*/  @!P1 NANOSLEEP.SYNCS 0x989680 ;  /* 0x009896800000995d */ /* 0x004fea0003900000 */
[----:B------:R-:W2:Y:S02]  /*15010*/  @!P1 SYNCS.PHASECHK.TRANS64 P1, [R7+URZ+0x19c50], R0 ;  /* 0x019c5000070095a7 */ /* 0x000ea4000802007f */
[----:B--2---:R-:W-:Y:S05]  /*15020*/  @!P1 BRA `(.L_x_747) ;  /* 0xfffffffc00ec9947 */ /* 0x004fea000383ffff */
[----:B------:R-:W-:Y:S05]  /*15030*/  BRA `(.L_x_746) ;  /* 0xffffff94008c7947 */ /* 0x000fea000383ffff */
.L_x_779:
[----:B------:R-:W-:Y:S02]  /*15040*/  IMAD.MOV.U32 R13, RZ, RZ, R20 ;  /* 0x000000ffff0d7224 */ /* 0x000fe400078e0014 */
[----:B------:R-:W-:Y:S02]  /*15050*/  IMAD.MOV.U32 R12, RZ, RZ, RZ ;  /* 0x000000ffff0c7224 */ /* 0x000fe400078e00ff */
[----:B------:R-:W-:Y:S02]  /*15060*/  IMAD.MOV.U32 R11, RZ, RZ, 0x1f ;  /* 0x0000001fff0b7424 */ /* 0x000fe400078e00ff */
[----:B------:R-:W-:-:S07]  /*15070*/  IMAD.MOV.U32 R15, RZ, RZ, -0x1 ;  /* 0xffffffffff0f7424 */ /* 0x000fce00078e00ff */
[----:B------:R-:W-:Y:S05]  /*15080*/  WARPSYNC.COLLECTIVE R15, `(.L_x_848) ;  /* 0x000000000f087348 */ /* 0x000fea0003c00000 */
[----:B------:R0:W1:Y:S02]  /*15090*/  SHFL.IDX P6, R14, R13, R12, R11 ;  /* 0x0000000c0d0e7389 */ /* 0x00006400000c000b */
[----:B01----:R-:W-:Y:S01]  /*150a0*/  ENDCOLLECTIVE ;  /* 0x000000000000791b */ /* 0x003fe20003800000 */
.L_x_848:
[----:B------:R-:W-:Y:S05]  /*150b0*/  BRA `(.L_x_849) ;  /* 0xffffffcc00d87947 */ /* 0x000fea000383ffff */
.L_x_781:
[----:B------:R-:W-:Y:S01]  /*150c0*/  BSSY B0, `(.L_x_850) ;  /* 0x0000006000007945 */ /* 0x000fe20003800000 */
[----:B------:R-:W-:-:S07]  /*150d0*/  IMAD.MOV.U32 R15, RZ, RZ, -0x1 ;  /* 0xffffffffff0f7424 */ /* 0x000fce00078e00ff */
[----:B0-----:R-:W-:Y:S05]  /*150e0*/  WARPSYNC.COLLECTIVE R15, `(.L_x_851) ;  /* 0x000000000f0c7348 */ /* 0x001fea0003c00000 */
[----:B------:R-:W-:Y:S02]  /*150f0*/  ELECT P6, UR62, PT ;  /* 0x00000000003e782f */ /* 0x000fe400038c0000 */
[----:B------:R-:W-:Y:S01]  /*15100*/  MOV R14, UR62 ;  /* 0x0000003e000e7c02 */ /* 0x000fe20008000f00 */
[----:B0-----:R-:W-:Y:S10]  /*15110*/  ENDCOLLECTIVE ;  /* 0x000000000000791b */ /* 0x001ff40003800000 */
.L_x_851:
[----:B------:R-:W-:Y:S05]  /*15120*/  BSYNC B0 ;  /* 0x0000000000007941 */ /* 0x000fea0003800000 */
.L_x_850:
[----:B------:R-:W-:Y:S05]  /*15130*/  BRA `(.L_x_852) ;  /* 0xffffffcc00e07947 */ /* 0x000fea000383ffff */
.L_x_783:
[----:B-1----:R1:W2:Y:S02]  /*15140*/  SYNCS.PHASECHK.TRANS64.TRYWAIT P1, [R5+URZ+0x19c80], R2 ;  /* 0x019c8002050075a7 */ /* 0x0022a4000802017f */
[----:B--2---:R-:W-:Y:S05]  /*15150*/  @!P1 NANOSLEEP.SYNCS 0x989680 ;  /* 0x009896800000995d */ /* 0x004fea0003900000 */
[----:B------:R-:W2:Y:S02]  /*15160*/  @!P1 SYNCS.PHASECHK.TRANS64 P1, [R5+URZ+0x19c80], R2 ;  /* 0x019c8002050095a7 */ /* 0x000ea4000802007f */
[----:B--2---:R-:W-:Y:S05]  /*15170*/  @!P1 BRA `(.L_x_783) ;  /* 0xfffffffc00f09947 */ /* 0x004fea000383ffff */
[----:B------:R-:W-:Y:S05]  /*15180*/  BRA `(.L_x_853) ;  /* 0xffffffd000387947 */ /* 0x000fea000383ffff */
.L_x_785:
[----:B--2---:R2:W3:Y:S02]  /*15190*/  SYNCS.PHASECHK.TRANS64.TRYWAIT P1, [R5+URZ+0x19c40], R2 ;  /* 0x019c4002050075a7 */ /* 0x0044e4000802017f */
[----:B---3--:R-:W-:Y:S05]  /*151a0*/  @!P1 NANOSLEEP.SYNCS 0x989680 ;  /* 0x009896800000995d */ /* 0x008fea0003900000 */
[----:B------:R-:W3:Y:S02]  /*151b0*/  @!P1 SYNCS.PHASECHK.TRANS64 P1, [R5+URZ+0x19c40], R2 ;  /* 0x019c4002050095a7 */ /* 0x000ee4000802007f */
[----:B---3--:R-:W-:Y:S05]  /*151c0*/  @!P1 BRA `(.L_x_785) ;  /* 0xfffffffc00f09947 */ /* 0x008fea000383ffff */
[----:B------:R-:W-:Y:S05]  /*151d0*/  BRA `(.L_x_854) ;  /* 0xffffffd000bc7947 */ /* 0x000fea000383ffff */
.L_x_789:
[----:B------:R-:W-:Y:S02]  /*151e0*/  IMAD.MOV.U32 R13, RZ, RZ, R4 ;  /* 0x000000ffff0d7224 */ /* 0x000fe400078e0004 */
[----:B------:R-:W-:Y:S02]  /*151f0*/  IMAD.MOV.U32 R12, RZ, RZ, RZ ;  /* 0x000000ffff0c7224 */ /* 0x000fe400078e00ff */
[----:B------:R-:W-:Y:S02]  /*15200*/  IMAD.MOV.U32 R11, RZ, RZ, 0x1e1f ;  /* 0x00001e1fff0b7424 */ /* 0x000fe400078e00ff */
[----:B------:R-:W-:Y:S02]  /*15210*/  IMAD.MOV.U32 R15, RZ, RZ, -0x1 ;  /* 0xffffffffff0f7424 */ /* 0x000fe400078e00ff */
[----:B------:R-:W-:-:S07]  /*15220*/  VIADD R8, R10, UR41 ;  /* 0x000000290a087c36 */ /* 0x000fce0008000000 */
[----:B------:R-:W-:Y:S05]  /*15230*/  WARPSYNC.COLLECTIVE R15, `(.L_x_855) ;  /* 0x000000000f087348 */ /* 0x000fea0003c00000 */
[----:B------:R0:W1:Y:S02]  /*15240*/  SHFL.IDX P6, R14, R13, R12, R11 ;  /* 0x0000000c0d0e7389 */ /* 0x00006400000c000b */
[----:B01----:R-:W-:Y:S01]  /*15250*/  ENDCOLLECTIVE ;  /* 0x000000000000791b */ /* 0x003fe20003800000 */
.L_x_855:
[----:B------:R-:W-:Y:S02]  /*15260*/  IMAD.MOV.U32 R13, RZ, RZ, R0 ;  /* 0x000000ffff0d7224 */ /* 0x000fe400078e0000 */
[----:B------:R-:W-:-:S07]  /*15270*/  IMAD.MOV.U32 R2, RZ, RZ, R14 ;  /* 0x000000ffff027224 */ /* 0x000fce00078e000e */
[----:B------:R-:W-:Y:S05]  /*15280*/  WARPSYNC.COLLECTIVE R15, `(.L_x_856) ;  /* 0x000000000f087348 */ /* 0x000fea0003c00000 */
[----:B------:R0:W1:Y:S02]  /*15290*/  SHFL.IDX P6, R14, R13, R12, R11 ;  /* 0x0000000c0d0e7389 */ /* 0x00006400000c000b */
[----:B01----:R-:W-:Y:S01]  /*152a0*/  ENDCOLLECTIVE ;  /* 0x000000000000791b */ /* 0x003fe20003800000 */
.L_x_856:
[----:B------:R-:W-:Y:S02]  /*152b0*/  ULDC UR4, c[0x0][0x288] ;  /* 0x0000a20000047ab9 */ /* 0x000fe40000000800 */
[----:B------:R-:W-:-:S05]  /*152c0*/  IMAD R7, R7, UR4, RZ ;  /* 0x0000000407077c24 */ /* 0x000fca000f8e02ff */
[----:B------:R-:W-:Y:S01]  /*152d0*/  ISETP.GE.AND P4, PT, R8, R7, PT ;  /* 0x000000070800720c */ /* 0x000fe20003f86270 */
[----:B------:R-:W-:Y:S02]  /*152e0*/  IMAD.MOV.U32 R13, RZ, RZ, R4 ;  /* 0x000000ffff0d7224 */ /* 0x000fe400078e0004 */
[----:B------:R-:W-:Y:S02]  /*152f0*/  IMAD.MOV.U32 R12, RZ, RZ, 0x1 ;  /* 0x00000001ff0c7424 */ /* 0x000fe400078e00ff */
[----:B------:R-:W-:-:S08]  /*15300*/  IMAD.MOV.U32 R3, RZ, RZ, R14 ;  /* 0x000000ffff037224 */ /* 0x000fd000078e000e */
[----:B------:R-:W-:Y:S05]  /*15310*/  WARPSYNC.COLLECTIVE R15, `(.L_x_857) ;  /* 0x000000000f087348 */ /* 0x000fea0003c00000 */
[----:B------:R0:W1:Y:S02]  /*15320*/  SHFL.IDX P6, R14, R13, R12, R11 ;  /* 0x0000000c0d0e7389 */ /* 0x00006400000c000b */
[----:B01----:R-:W-:Y:S01]  /*15330*/  ENDCOLLECTIVE ;  /* 0x000000000000791b */ /* 0x003fe20003800000 */
.L_x_857:
        /* <DEDUP_REMOVED lines=16> */
.L_x_858:
[----:B------:R-:W-:Y:S02]  /*15440*/  IMAD.MOV.U32 R13, RZ, RZ, R6 ;  /* 0x000000ffff0d7224 */ /* 0x000fe400078e0006 */
[----:B------:R-:W-:Y:S01]  /*15450*/  IMAD.MOV.U32 R12, RZ, RZ, RZ ;  /* 0x000000ffff0c7224 */ /* 0x000fe200078e00ff */
[----:B------:R-:W-:-:S05]  /*15460*/  @!P4 IADD3 R14, P3, R20, R14, RZ ;  /* 0x0000000e140ec210 */ /* 0x000fca0007f7e0ff */
[----:B------:R-:W-:-:S08]  /*15470*/  @!P4 IMAD.MOV.U32 R2, RZ, RZ, R14 ;  /* 0x000000ffff02c224 */ /* 0x000fd000078e000e */
[----:B------:R-:W-:Y:S05]  /*15480*/  WARPSYNC.COLLECTIVE R15, `(.L_x_859) ;  /* 0x000000000f087348 */ /* 0x000fea0003c00000 */
[----:B------:R0:W1:Y:S02]  /*15490*/  SHFL.IDX P6, R14, R13, R12, R11 ;  /* 0x0000000c0d0e7389 */ /* 0x00006400000c000b */
[----:B01----:R-:W-:Y:S01]  /*154a0*/  ENDCOLLECTIVE ;  /* 0x000000000000791b */ /* 0x003fe20003800000 */
.L_x_859:
        /* <DEDUP_REMOVED lines=13> */
.L_x_860:
[----:B------:R-:W-:Y:S05]  /*15580*/  BRA `(.L_x_861) ;  /* 0xffffffd800707947 */ /* 0x000fea000383ffff */
.L_x_794:
[----:B0-----:R0:W2:Y:S02]  /*15590*/  SYNCS.PHASECHK.TRANS64.TRYWAIT P0, [R17+URZ+0x19c20], R0 ;  /* 0x019c2000110075a7 */ /* 0x0010a4000800017f */
[----:B--2---:R-:W-:Y:S05]  /*155a0*/  @!P0 NANOSLEEP.SYNCS 0x989680 ;  /* 0x009896800000895d */ /* 0x004fea0003900000 */
[----:B------:R-:W2:Y:S02]  /*155b0*/  @!P0 SYNCS.PHASECHK.TRANS64 P0, [R17+URZ+0x19c20], R0 ;  /* 0x019c2000110085a7 */ /* 0x000ea4000800007f */
[----:B--2---:R-:W-:Y:S05]  /*155c0*/  @!P0 BRA `(.L_x_794) ;  /* 0xfffffffc00f08947 */ /* 0x004fea000383ffff */
[----:B------:R-:W-:Y:S05]  /*155d0*/  BRA `(.L_x_862) ;  /* 0xffffffd800e07947 */ /* 0x000fea000383ffff */
.L_x_800:
[----:B0-----:R0:W2:Y:S02]  /*155e0*/  SYNCS.PHASECHK.TRANS64.TRYWAIT P0, [R4+URZ+0x19c80], R2 ;  /* 0x019c8002040075a7 */ /* 0x0010a4000800017f */
[----:B--2---:R-:W-:Y:S05]  /*155f0*/  @!P0 NANOSLEEP.SYNCS 0x989680 ;  /* 0x009896800000895d */ /* 0x004fea0003900000 */
[----:B------:R-:W2:Y:S02]  /*15600*/  @!P0 SYNCS.PHASECHK.TRANS64 P0, [R4+URZ+0x19c80], R2 ;  /* 0x019c8002040085a7 */ /* 0x000ea4000800007f */
[----:B--2---:R-:W-:Y:S05]  /*15610*/  @!P0 BRA `(.L_x_800) ;  /* 0xfffffffc00f08947 */ /* 0x004fea000383ffff */
[----:B------:R-:W-:Y:S05]  /*15620*/  BRA `(.L_x_863) ;  /* 0xffffffdc00847947 */ /* 0x000fea000383ffff */
.L_x_807:
[----:B--2---:R2:W3:Y:S02]  /*15630*/  SYNCS.PHASECHK.TRANS64.TRYWAIT P0, [R4+URZ+0x19c40], R2 ;  /* 0x019c4002040075a7 */ /* 0x0044e4000800017f */
[----:B---3--:R-:W-:Y:S05]  /*15640*/  @!P0 NANOSLEEP.SYNCS 0x989680 ;  /* 0x009896800000895d */ /* 0x008fea0003900000 */
[----:B------:R-:W3:Y:S02]  /*15650*/  @!P0 SYNCS.PHASECHK.TRANS64 P0, [R4+URZ+0x19c40], R2 ;  /* 0x019c4002040085a7 */ /* 0x000ee4000800007f */
[----:B---3--:R-:W-:Y:S05]  /*15660*/  @!P0 BRA `(.L_x_807) ;  /* 0xfffffffc00f08947 */ /* 0x008fea000383ffff */
[----:B------:R-:W-:Y:S05]  /*15670*/  BRA `(.L_x_864) ;  /* 0xffffffe0007c7947 */ /* 0x000fea000383ffff */
.L_x_815:
[----:B0-----:R0:W2:Y:S02]  /*15680*/  SYNCS.PHASECHK.TRANS64.TRYWAIT P1, [R3+URZ+0x19c70], R2 ;  /* 0x019c7002030075a7 */ /* 0x0010a4000802017f */
[----:B--2---:R-:W-:Y:S05]  /*15690*/  @!P1 NANOSLEEP.SYNCS 0x989680 ;  /* 0x009896800000995d */ /* 0x004fea0003900000 */
[----:B------:R-:W2:Y:S02]  /*156a0*/  @!P1 SYNCS.PHASECHK.TRANS64 P1, [R3+URZ+0x19c70], R2 ;  /* 0x019c7002030095a7 */ /* 0x000ea4000802007f */
[----:B--2---:R-:W-:Y:S05]  /*156b0*/  @!P1 BRA `(.L_x_815) ;  /* 0xfffffffc00f09947 */ /* 0x004fea000383ffff */
[----:B------:R-:W-:Y:S05]  /*156c0*/  BRA `(.L_x_865) ;  /* 0xffffffe400907947 */ /* 0x000fea000383ffff */
.L_x_817:
[----:B0-----:R0:W2:Y:S02]  /*156d0*/  SYNCS.PHASECHK.TRANS64.TRYWAIT P1, [R3+URZ+0x19c60], R2 ;  /* 0x019c6002030075a7 */ /* 0x0010a4000802017f */
[----:B--2---:R-:W-:Y:S05]  /*156e0*/  @!P1 NANOSLEEP.SYNCS 0x989680 ;  /* 0x009896800000995d */ /* 0x004fea0003900000 */
[----:B------:R-:W2:Y:S02]  /*156f0*/  @!P1 SYNCS.PHASECHK.TRANS64 P1, [R3+URZ+0x19c60], R2 ;  /* 0x019c6002030095a7 */ /* 0x000ea4000802007f */
[----:B--2---:R-:W-:Y:S05]  /*15700*/  @!P1 BRA `(.L_x_817) ;  /* 0xfffffffc00f09947 */ /* 0x004fea000383ffff */
[----:B------:R-:W-:Y:S05]  /*15710*/  BRA `(.L_x_866) ;  /* 0xffffffe400987947 */ /* 0x000fea000383ffff */
.L_x_824:
[----:B0-----:R0:W2:Y:S02]  /*15720*/  SYNCS.PHASECHK.TRANS64.TRYWAIT P1, [R3+URZ+0x19c70], R0 ;  /* 0x019c7000030075a7 */ /* 0x0010a4000802017f */
[----:B--2---:R-:W-:Y:S05]  /*15730*/  @!P1 NANOSLEEP.SYNCS 0x989680 ;  /* 0x009896800000995d */ /* 0x004fea0003900000 */
[----:B------:R-:W2:Y:S02]  /*15740*/  @!P1 SYNCS.PHASECHK.TRANS64 P1, [R3+URZ+0x19c70], R0 ;  /* 0x019c7000030095a7 */ /* 0x000ea4000802007f */
[----:B--2---:R-:W-:Y:S05]  /*15750*/  @!P1 BRA `(.L_x_824) ;  /* 0xfffffffc00f09947 */ /* 0x004fea000383ffff */
[----:B------:R-:W-:Y:S05]  /*15760*/  BRA `(.L_x_867) ;  /* 0xffffffe800f87947 */ /* 0x000fea000383ffff */
.L_x_826:
[----:B0-----:R0:W2:Y:S02]  /*15770*/  SYNCS.PHASECHK.TRANS64.TRYWAIT P1, [R3+URZ+0x19c60], R0 ;  /* 0x019c6000030075a7 */ /* 0x0010a4000802017f */
[----:B--2---:R-:W-:Y:S05]  /*15780*/  @!P1 NANOSLEEP.SYNCS 0x989680 ;  /* 0x009896800000995d */ /* 0x004fea0003900000 */
[----:B------:R-:W2:Y:S02]  /*15790*/  @!P1 SYNCS.PHASECHK.TRANS64 P1, [R3+URZ+0x19c60], R0 ;  /* 0x019c6000030095a7 */ /* 0x000ea4000802007f */
[----:B--2---:R-:W-:Y:S05]  /*157a0*/  @!P1 BRA `(.L_x_826) ;  /* 0xfffffffc00f09947 */ /* 0x004fea000383ffff */
[----:B------:R-:W-:Y:S05]  /*157b0*/  BRA `(.L_x_868) ;  /* 0xffffffe800fc7947 */ /* 0x000fea000383ffff */
.L_x_832:
[----:B0-----:R0:W2:Y:S02]  /*157c0*/  SYNCS.PHASECHK.TRANS64.TRYWAIT P0, [R6+URZ+0x19c20], R0 ;  /* 0x019c2000060075a7 */ /* 0x0010a4000800017f */
[----:B--2---:R-:W-:Y:S05]  /*157d0*/  @!P0 NANOSLEEP.SYNCS 0x989680 ;  /* 0x009896800000895d */ /* 0x004fea0003900000 */
[----:B------:R-:W2:Y:S02]  /*157e0*/  @!P0 SYNCS.PHASECHK.TRANS64 P0, [R6+URZ+0x19c20], R0 ;  /* 0x019c2000060085a7 */ /* 0x000ea4000800007f */
[----:B--2---:R-:W-:Y:S05]  /*157f0*/  @!P0 BRA `(.L_x_832) ;  /* 0xfffffffc00f08947 */ /* 0x004fea000383ffff */
[----:B------:R-:W-:Y:S05]  /*15800*/  BRA `(.L_x_869) ;  /* 0xfffffff000647947 */ /* 0x000fea000383ffff */
.L_x_833:
        /* <DEDUP_REMOVED lines=8> */
[----:B01-3--:R-:W-:Y:S05]  /*15890*/  WARPSYNC.COLLECTIVE R15, `(.L_x_871) ;  /* 0x000000000f087348 */ /* 0x00bfea0003c00000 */
[----:B-1----:R1:W2:Y:S02]  /*158a0*/  SHFL.IDX P6, R14, R13, R12, R11 ;  /* 0x0000000c0d0e7389 */ /* 0x0022a400000c000b */
[----:B0123--:R-:W-:Y:S01]  /*158b0*/  ENDCOLLECTIVE ;  /* 0x000000000000791b */ /* 0x00ffe20003800000 */
.L_x_871:
[----:B------:R-:W-:Y:S05]  /*158c0*/  BSYNC B0 ;  /* 0x0000000000007941 */ /* 0x000fea0003800000 */
.L_x_870:
[----:B------:R-:W-:Y:S05]  /*158d0*/  BRA `(.L_x_872) ;  /* 0xfffffff0004c7947 */ /* 0x000fea000383ffff */
.L_x_836:
[----:B------:R-:W-:Y:S01]  /*158e0*/  BSSY B1, `(.L_x_873) ;  /* 0x0000006000017945 */ /* 0x000fe20003800000 */
[----:B------:R-:W-:-:S07]  /*158f0*/  IMAD.MOV.U32 R15, RZ, RZ, -0x1 ;  /* 0xffffffffff0f7424 */ /* 0x000fce00078e00ff */
[----:B0--3--:R-:W-:Y:S05]  /*15900*/  WARPSYNC.COLLECTIVE R15, `(.L_x_874) ;  /* 0x000000000f0c7348 */ /* 0x009fea0003c00000 */
[----:B------:R-:W-:Y:S02]  /*15910*/  ELECT P6, UR62, PT ;  /* 0x00000000003e782f */ /* 0x000fe400038c0000 */
[----:B------:R-:W-:Y:S01]  /*15920*/  MOV R14, UR62 ;  /* 0x0000003e000e7c02 */ /* 0x000fe20008000f00 */
[----:B0--3--:R-:W-:Y:S10]  /*15930*/  ENDCOLLECTIVE ;  /* 0x000000000000791b */ /* 0x009ff40003800000 */
.L_x_874:
[----:B------:R-:W-:Y:S05]  /*15940*/  BSYNC B1 ;  /* 0x0000000000017941 */ /* 0x000fea0003800000 */
.L_x_873:
[----:B------:R-:W-:Y:S05]  /*15950*/  BRA `(.L_x_875) ;  /* 0xfffffff000447947 */ /* 0x000fea000383ffff */
.L_x_838:
[----:B0-----:R0:W1:Y:S02]  /*15960*/  SYNCS.PHASECHK.TRANS64.TRYWAIT P1, [R5+URZ], R4 ;  /* 0x00000004050075a7 */ /* 0x001064000802017f */
[----:B-1----:R-:W-:Y:S05]  /*15970*/  @!P1 NANOSLEEP.SYNCS 0x989680 ;  /* 0x009896800000995d */ /* 0x002fea0003900000 */
[----:B------:R-:W1:Y:S02]  /*15980*/  @!P1 SYNCS.PHASECHK.TRANS64 P1, [R5+URZ], R4 ;  /* 0x00000004050095a7 */ /* 0x000e64000802007f */
[----:B-1----:R-:W-:Y:S05]  /*15990*/  @!P1 BRA `(.L_x_838) ;  /* 0xfffffffc00f09947 */ /* 0x002fea000383ffff */
[----:B------:R-:W-:Y:S05]  /*159a0*/  BRA `(.L_x_876) ;  /* 0xfffffff000787947 */ /* 0x000fea000383ffff */
.L_x_839:
[----:B-1----:R1:W2:Y:S02]  /*159b0*/  SYNCS.PHASECHK.TRANS64.TRYWAIT P1, [R9+URZ], R0 ;  /* 0x00000000090075a7 */ /* 0x0022a4000802017f */
[----:B--2---:R-:W-:Y:S05]  /*159c0*/  @!P1 NANOSLEEP.SYNCS 0x989680 ;  /* 0x009896800000995d */ /* 0x004fea0003900000 */
[----:B------:R-:W2:Y:S02]  /*159d0*/  @!P1 SYNCS.PHASECHK.TRANS64 P1, [R9+URZ], R0 ;  /* 0x00000000090095a7 */ /* 0x000ea4000802007f */
[----:B--2---:R-:W-:Y:S05]  /*159e0*/  @!P1 BRA `(.L_x_839) ;  /* 0xfffffffc00f09947 */ /* 0x004fea000383ffff */
[----:B------:R-:W-:Y:S05]  /*159f0*/  BRA `(.L_x_877) ;  /* 0xfffffff0006c7947 */ /* 0x000fea000383ffff */
.L_x_841:
[----:B--2---:R2:W4:Y:S02]  /*15a00*/  SYNCS.PHASECHK.TRANS64.TRYWAIT P1, [R19+URZ+0x19c60], R4 ;  /* 0x019c6004130075a7 */ /* 0x004524000802017f */
[----:B----4-:R-:W-:Y:S05]  /*15a10*/  @!P1 NANOSLEEP.SYNCS 0x989680 ;  /* 0x009896800000995d */ /* 0x010fea0003900000 */
[----:B------:R-:W4:Y:S02]  /*15a20*/  @!P1 SYNCS.PHASECHK.TRANS64 P1, [R19+URZ+0x19c60], R4 ;  /* 0x019c6004130095a7 */ /* 0x000f24000802007f */
[----:B----4-:R-:W-:Y:S05]  /*15a30*/  @!P1 BRA `(.L_x_841) ;  /* 0xfffffffc00f09947 */ /* 0x010fea000383ffff */
[----:B------:R-:W-:Y:S05]  /*15a40*/  BRA `(.L_x_878) ;  /* 0xfffffff0006c7947 */ /* 0x000fea000383ffff */
.L_x_843:
[----:B----4-:R4:W0:Y:S02]  /*15a50*/  SYNCS.PHASECHK.TRANS64.TRYWAIT P1, [R7+URZ+0x19c60], R0 ;  /* 0x019c6000070075a7 */ /* 0x010824000802017f */
[----:B0-----:R-:W-:Y:S05]  /*15a60*/  @!P1 NANOSLEEP.SYNCS 0x989680 ;  /* 0x009896800000995d */ /* 0x001fea0003900000 */
[----:B------:R-:W0:Y:S02]  /*15a70*/  @!P1 SYNCS.PHASECHK.TRANS64 P1, [R7+URZ+0x19c60], R0 ;  /* 0x019c6000070095a7 */ /* 0x000e24000802007f */
[----:B0-----:R-:W-:Y:S05]  /*15a80*/  @!P1 BRA `(.L_x_843) ;  /* 0xfffffffc00f09947 */ /* 0x001fea000383ffff */
[----:B------:R-:W-:Y:S05]  /*15a90*/  BRA `(.L_x_879) ;  /* 0xfffffff0006c7947 */ /* 0x000fea000383ffff */
.L_x_845:
[----:B------:R0:W0:Y:S02]  /*15aa0*/  SYNCS.PHASECHK.TRANS64.TRYWAIT P0, [R19+URZ+0x19c80], R4 ;  /* 0x019c8004130075a7 */ /* 0x000024000800017f */
[----:B0-----:R-:W-:Y:S05]  /*15ab0*/  @!P0 NANOSLEEP.SYNCS 0x989680 ;  /* 0x009896800000895d */ /* 0x001fea0003900000 */
[----:B------:R-:W0:Y:S02]  /*15ac0*/  @!P0 SYNCS.PHASECHK.TRANS64 P0, [R19+URZ+0x19c80], R4 ;  /* 0x019c8004130085a7 */ /* 0x000e24000800007f */
[----:B0-----:R-:W-:Y:S05]  /*15ad0*/  @!P0 BRA `(.L_x_845) ;  /* 0xfffffffc00f08947 */ /* 0x001fea000383ffff */
[----:B------:R-:W-:Y:S05]  /*15ae0*/  BRA `(.L_x_846) ;  /* 0xfffffff000687947 */ /* 0x000fea000383ffff */
.L_x_880:
        /* <DEDUP_REMOVED lines=9> */
.L_x_2301:


//--------------------- .text._ZN7cutlass13device_kernelIN5flash11enable_sm90INS1_16FlashAttnFwdSm90INS1_25CollectiveMainloopFwdSm90ILi2EN4cute5tupleIJNS5_1CILi1EEES8_S8_EEENS6_IJNS7_ILi192EEENS7_ILi128EEENS7_ILi96EEEEEELi96ENS_12float_e4m3_tEfNS_4arch4Sm90ELb0ELb1ELb1ELb1ELb0ELb0ELb0ELb1ELb1ELb1ELb0ELb0EEENS1_21CollectiveEpilogueFwdINS6_IJSA_SC_SB_EEES9_NS_10bfloat16_tESG_Li384ELb1ELb1ELb0ELb1EEENS1_36VarlenDynamicPersistentTileSchedulerILi192ELi128ELi384ELi128ELb0ELb1ELb1ELb1ELb0ELb1EEEEEEEEEvNT_6ParamsE --------------------------
	.section	.text._ZN7cutlass13device_kernelIN5flash11enable_sm90INS1_16FlashAttnFwdSm90INS1_25CollectiveMainloopFwdSm90ILi2EN4cute5tupleIJNS5_1CILi1EEES8_S8_EEENS6_IJNS7_ILi192EEENS7_ILi128EEENS7_ILi96EEEEEELi96ENS_12float_e4m3_tEfNS_4arch4Sm90ELb0ELb1ELb1ELb1ELb0ELb0ELb0ELb1ELb1ELb1ELb0ELb0EEENS1_21CollectiveEpilogueFwdINS6_IJSA_SC_SB_EEES9_NS_10bfloat16_tESG_Li384ELb1ELb1ELb0ELb1EEENS1_36VarlenDynamicPersistentTileSchedulerILi192ELi128ELi384ELi128ELb0ELb1ELb1ELb1ELb0ELb1EEEEEEEEEvNT_6ParamsE,"ax",@progbits
	.align	128
.text._ZN7cutlass13device_kernelIN5flash11enable_sm90INS1_16FlashAttnFwdSm90INS1_25CollectiveMainloopFwdSm90ILi2EN4cute5tupleIJNS5_1CILi1EEES8_S8_EEENS6_IJNS7_ILi192EEENS7_ILi128EEENS7_ILi96EEEEEELi96ENS_12float_e4m3_tEfNS_4arch4Sm90ELb0ELb1ELb1ELb1ELb0ELb0ELb0ELb1ELb1ELb1ELb0ELb0EEENS1_21CollectiveEpilogueFwdINS6_IJSA_SC_SB_EEES9_NS_10bfloat16_tESG_Li384ELb1ELb1ELb0ELb1EEENS1_36VarlenDynamicPersistentTileSchedulerILi192ELi128ELi384ELi128ELb0ELb1ELb1ELb1ELb0ELb1EEEEEEEEEvNT_6ParamsE:
        .type           _ZN7cutlass13device_kernelIN5flash11enable_sm90INS1_16FlashAttnFwdSm90INS1_25CollectiveMainloopFwdSm90ILi2EN4cute5tupleIJNS5_1CILi1EEES8_S8_EEENS6_IJNS7_ILi192EEENS7_ILi128EEENS7_ILi96EEEEEELi96ENS_12float_e4m3_tEfNS_4arch4Sm90ELb0ELb1ELb1ELb1ELb0ELb0ELb0ELb1ELb1ELb1ELb0ELb0EEENS1_21CollectiveEpilogueFwdINS6_IJSA_SC_SB_EEES9_NS_10bfloat16_tESG_Li384ELb1ELb1ELb0ELb1EEENS1_36VarlenDynamicPersistentTileSchedulerILi192ELi128ELi384ELi128ELb0ELb1ELb1ELb1ELb0ELb1EEEEEEEEEvNT_6ParamsE,@function
        .size           _ZN7cutlass13device_kernelIN5flash11enable_sm90INS1_16FlashAttnFwdSm90INS1_25CollectiveMainloopFwdSm90ILi2EN4cute5tupleIJNS5_1CILi1EEES8_S8_EEENS6_IJNS7_ILi192EEENS7_ILi128EEENS7_ILi96EEEEEELi96ENS_12float_e4m3_tEfNS_4arch4Sm90ELb0ELb1ELb1ELb1ELb0ELb0ELb0ELb1ELb1ELb1ELb0ELb0EEENS1_21CollectiveEpilogueFwdINS6_IJSA_SC_SB_EEES9_NS_10bfloat16_tESG_Li384ELb1ELb1ELb0ELb1EEENS1_36VarlenDynamicPersistentTileSchedulerILi192ELi128ELi384ELi128ELb0ELb1ELb1ELb1ELb0ELb1EEEEEEEEEvNT_6ParamsE,(.L_x_2302 - _ZN7cutlass13device_kernelIN5flash11enable_sm90INS1_16FlashAttnFwdSm90INS1_25CollectiveMainloopFwdSm90ILi2EN4cute5tupleIJNS5_1CILi1EEES8_S8_EEENS6_IJNS7_ILi192EEENS7_ILi128EEENS7_ILi96EEEEEELi96ENS_12float_e4m3_tEfNS_4arch4Sm90ELb0ELb1ELb1ELb1ELb0ELb0ELb0ELb1ELb1ELb1ELb0ELb0EEENS1_21CollectiveEpilogueFwdINS6_IJSA_SC_SB_EEES9_NS_10bfloat16_tESG_Li384ELb1ELb1ELb0ELb1EEENS1_36VarlenDynamicPersistentTileSchedulerILi192ELi128ELi384ELi128ELb0ELb1ELb1ELb1ELb0ELb1EEEEEEEEEvNT_6ParamsE)
        .other          _ZN7cutlass13device_kernelIN5flash11enable_sm90INS1_16FlashAttnFwdSm90INS1_25CollectiveMainloopFwdSm90ILi2EN4cute5tupleIJNS5_1CILi1EEES8_S8_EEENS6_IJNS7_ILi192EEENS7_ILi128EEENS7_ILi96EEEEEELi96ENS_12float_e4m3_tEfNS_4arch4Sm90ELb0ELb1ELb1ELb1ELb0ELb0ELb0ELb1ELb1ELb1ELb0ELb0EEENS1_21CollectiveEpilogueFwdINS6_IJSA_SC_SB_EEES9_NS_10bfloat16_tESG_Li384ELb1ELb1ELb0ELb1EEENS1_36VarlenDynamicPersistentTileSchedulerILi192ELi128ELi384ELi128ELb0ELb1ELb1ELb1ELb0ELb1EEEEEEEEEvNT_6ParamsE,@"STO_CUDA_ENTRY STV_DEFAULT"
_ZN7cutlass13device_kernelIN5flash11enable_sm90INS1_16FlashAttnFwdSm90INS1_25CollectiveMainloopFwdSm90ILi2EN4cute5tupleIJNS5_1CILi1EEES8_S8_EEENS6_IJNS7_ILi192EEENS7_ILi128EEENS7_ILi96EEEEEELi96ENS_12float_e4m3_tEfNS_4arch4Sm90ELb0ELb1ELb1ELb1ELb0ELb0ELb0ELb1ELb1ELb1ELb0ELb0EEENS1_21CollectiveEpilogueFwdINS6_IJSA_SC_SB_EEES9_NS_10bfloat16_tESG_Li384ELb1ELb1ELb0ELb1EEENS1_36VarlenDynamicPersistentTileSchedulerILi192ELi128ELi384ELi128ELb0ELb1ELb1ELb1ELb0ELb1EEEEEEEEEvNT_6ParamsE:
        /* <DEDUP_REMOVED lines=18> */
.L_x_882:
[----:B------:R-:W-:Y:S05]  /*0120*/  BSYNC B0 ;  /* 0x0000000000007941 */ /* 0x000fea0003800000 */
.L_x_881:
        /* <DEDUP_REMOVED lines=41> */
.L_x_883:
        /* <DEDUP_REMOVED lines=22> */
.L_x_884:
        /* <DEDUP_REMOVED lines=18> */
.L_x_885:
        /* <DEDUP_REMOVED lines=22> */
.L_x_886:
        /* <DEDUP_REMOVED lines=22> */
.L_x_887:
[----:B------:R-:W-:Y:S01]  /*0900*/  PLOP3.LUT P0, PT, PT, PT, UP0, 0x80, 0x0 ;  /* 0x000000000000781c */ /* 0x000fe20003f0f008 */
[----:B------:R-:W-:Y:S01]  /*0910*/  UMOV UR38, 0x1 ;  /* 0x0000000100267882 */ /* 0x000fe20000000000 */
[----:B------:R-:W-:Y:S01]  /*0920*/  NOP ;  /* 0x0000000000007918 */ /* 0x000fe20000000000 */
[----:B------:R-:W-:Y:S01]  /*0930*/  USEL UR38, UR38, 0x2, !UP0 ;  /* 0x0000000226267887 */ /* 0x000fe2000c000000 */
[----:B------:R-:W-:Y:S01]  /*0940*/  ULDC.64 UR50, c[0x0][0x208] ;  /* 0x0000820000327ab9 */ /* 0x000fe20000000a00 */
[----:B012-4-:R-:W-:Y:S08]  /*0950*/  BAR.SYNC.DEFER_BLOCKING 0x0 ;  /* 0x0000000000007b1d */ /* 0x017ff00000010000 */
[----:B------:R-:W-:Y:S05]  /*0960*/  @!P0 BRA `(.L_x_888) ;  /* 0x00000108002c8947 */ /* 0x000fea0003800000 */
.L_x_889:
        /* <DEDUP_REMOVED lines=19> */
[----:B------:R-:W-:Y:S01]  /*0aa0*/  R2UR UR47, R11 ;  /* 0x000000000b2f72ca */ /* 0x000fe200000e0000 */
        /* <DEDUP_REMOVED lines=49> */
.L_x_985:
[----:B------:R-:W-:Y:S01]  /*0dc0*/  ULDC.64 UR6, c[0x0][0xa28] ;  /* 0x00028a0000067ab9 */ /* 0x000fe20000000a00 */
[----:B------:R-:W-:Y:S01]  /*0dd0*/  ULDC UR4, c[0x0][0x424] ;  /* 0x0001090000047ab9 */ /* 0x000fe20000000800 */
[----:B------:R-:W-:-:S04]  /*0de0*/  UISETP.NE.U32.AND UP0, UPT, UR6, URZ, UPT ;  /* 0x0000003f0600728c */ /* 0x000fc8000bf05070 */
[----:B------:R-:W-:-:S03]  /*0df0*/  UISETP.NE.AND.EX UP0, UPT, UR7, URZ, UPT, UP0 ;  /* 0x0000003f0700728c */ /* 0x000fc6000bf05300 */
[----:B------:R-:W-:Y:S02]  /*0e00*/  ULDC.64 UR6, c[0x0][0xa18] ;  /* 0x0002860000067ab9 */ /* 0x000fe40000000a00 */
[----:B------:R-:W-:Y:S01]  /*0e10*/  UISETP.NE.U32.AND UP1, UPT, UR6, URZ, UPT ;  /* 0x0000003f0600728c */ /* 0x000fe2000bf25070 */
[----:B------:R-:W-:-:S03]  /*0e20*/  PLOP3.LUT P0, PT, PT, PT, UP0, 0x80, 0x0 ;  /* 0x000000000000781c */ /* 0x000fc60003f0f008 */
[----:B------:R-:W-:-:S03]  /*0e30*/  UISETP.NE.AND.EX UP1, UPT, UR7, URZ, UPT, UP1 ;  /* 0x0000003f0700728c */ /* 0x000fc6000bf25310 */
[----:B------:R-:W-:Y:S02]  /*0e40*/  @UP0 ULDC.64 UR6, c[0x0][0xa28] ;  /* 0x00028a0000060ab9 */ /* 0x000fe40000000a00 */
[----:B------:R-:W-:Y:S01]  /*0e50*/  @UP0 UIMAD.WIDE UR6, UR47, 0x4, UR6 ;  /* 0x000000042f0608a5 */ /* 0x000fe2000f8e0206 */
[----:B------:R-:W-:-:S05]  /*0e60*/  PLOP3.LUT P2, PT, PT, PT, UP1, 0x80, 0x0 ;  /* 0x000000000000781c */ /* 0x000fca0003f4f018 */
[----:B------:R-:W-:Y:S01]  /*0e70*/  @UP1 ULDC.64 UR8, c[0x0][0xa18] ;  /* 0x0002860000081ab9 */ /* 0x000fe20000000a00 */
[----:B01-3--:R-:W-:Y:S02]  /*0e80*/  IMAD.U32 R2, RZ, RZ, UR6 ;  /* 0x00000006ff027e24 */ /* 0x00bfe4000f8e00ff */
[----:B----4-:R-:W-:Y:S01]  /*0e90*/  IMAD.U32 R3, RZ, RZ, UR7 ;  /* 0x00000007ff037e24 */ /* 0x010fe2000f8e00ff */
[----:B------:R-:W-:-:S04]  /*0ea0*/  @UP1 UIMAD.WIDE UR6, UR47, 0x4, UR8 ;  /* 0x000000042f0618a5 */ /* 0x000fc8000f8e0208 */
[----:B--2---:R-:W2:Y:S02]  /*0eb0*/  @P0 LDG.E R2, desc[UR50][R2.64] ;  /* 0x0000003202020981 */ /* 0x004ea4000c1e1900 */
[----:B------:R-:W-:Y:S02]  /*0ec0*/  IMAD.U32 R4, RZ, RZ, UR6 ;  /* 0x00000006ff047e24 */ /* 0x000fe4000f8e00ff */
[----:B------:R-:W-:Y:S01]  /*0ed0*/  IMAD.U32 R5, RZ, RZ, UR7 ;  /* 0x00000007ff057e24 */ /* 0x000fe2000f8e00ff */
[----:B------:R-:W-:-:S04]  /*0ee0*/  ULDC.64 UR6, c[0x0][0x418] ;  /* 0x0001060000067ab9 */ /* 0x000fc80000000a00 */
[----:B------:R-:W3:Y:S01]  /*0ef0*/  @P2 LDG.E R4, desc[UR50][R4.64] ;  /* 0x0000003204042981 */ /* 0x000ee2000c1e1900 */
[----:B------:R-:W-:Y:S01]  /*0f00*/  UISETP.NE.U32.AND UP0, UPT, UR6, URZ, UPT ;  /* 0x0000003f0600728c */ /* 0x000fe2000bf05070 */
[----:B------:R-:W-:Y:S01]  /*0f10*/  UMOV UR43, URZ ;  /* 0x0000003f002b7c82 */ /* 0x000fe20008000000 */
[----:B------:R-:W-:Y:S02]  /*0f20*/  ULDC UR39, c[0x0][0x288] ;  /* 0x0000a20000277ab9 */ /* 0x000fe40000000800 */
[----:B------:R-:W-:-:S03]  /*0f30*/  UISETP.NE.AND.EX UP0, UPT, UR7, URZ, UPT, UP0 ;  /* 0x0000003f0700728c */ /* 0x000fc6000bf05300 */
[----:B------:R-:W-:Y:S01]  /*0f40*/  ULDC.64 UR6, c[0x0][0xa20] ;  /* 0x0002880000067ab9 */ /* 0x000fe20000000a00 */
[----:B------:R-:W-:Y:S01]  /*0f50*/  USEL UR4, UR4, 0x1, UP0 ;  /* 0x0000000104047887 */ /* 0x000fe20008000000 */
[----:B------:R-:W-:Y:S01]  /*0f60*/  ISETP.NE.U32.AND P1, PT, RZ, UR6, PT ;  /* 0x00000006ff007c0c */ /* 0x000fe2000bf25070 */
[----:B------:R-:W-:Y:S02]  /*0f70*/  ULDC UR6, c[0x0][0x2f0] ;  /* 0x0000bc0000067ab9 */ /* 0x000fe40000000800 */
[----:B------:R-:W-:Y:S01]  /*0f80*/  UIMAD UR4, UR4, UR6, URZ ;  /* 0x00000006040472a4 */ /* 0x000fe2000f8e023f */
[----:B------:R-:W-:Y:S02]  /*0f90*/  ISETP.NE.AND.EX P1, PT, RZ, UR7, PT, P1 ;  /* 0x00000007ff007c0c */ /* 0x000fe4000bf25310 */
[----:B--2---:R-:W-:Y:S02]  /*0fa0*/  @P0 R2UR UR43, R2 ;  /* 0x00000000022b02ca */ /* 0x004fe400000e0000 */
        /* <DEDUP_REMOVED lines=15> */
.L_x_890:
[----:B------:R-:W-:Y:S01]  /*10a0*/  UMOV UR40, UR48 ;  /* 0x0000003000287c82 */ /* 0x000fe20008000000 */
[----:B------:R-:W-:Y:S01]  /*10b0*/  UMOV UR41, UR47 ;  /* 0x0000002f00297c82 */ /* 0x000fe20008000000 */
[----:B------:R-:W-:Y:S05]  /*10c0*/  @!P1 BRA `(.L_x_891) ;  /* 0x00000000001c9947 */ /* 0x000fea0003800000 */
[----:B------:R-:W-:Y:S02]  /*10d0*/  ULDC.64 UR6, c[0x0][0xa20] ;  /* 0x0002880000067ab9 */ /* 0x000fe40000000a00 */
[----:B------:R-:W-:-:S06]  /*10e0*/  UIMAD.WIDE UR6, UR47, 0x4, UR6 ;  /* 0x000000042f0678a5 */ /* 0x000fcc000f8e0206 */
[----:B------:R-:W-:Y:S02]  /*10f0*/  IMAD.U32 R2, RZ, RZ, UR6 ;  /* 0x00000006ff027e24 */ /* 0x000fe4000f8e00ff */
[----:B------:R-:W-:-:S05]  /*1100*/  IMAD.U32 R3, RZ, RZ, UR7 ;  /* 0x00000007ff037e24 */ /* 0x000fca000f8e00ff */
[----:B------:R-:W2:Y:S02]  /*1110*/  LDG.E R2, desc[UR50][R2.64] ;  /* 0x0000003202027981 */ /* 0x000ea4000c1e1900 */
[----:B--2---:R-:W-:Y:S01]  /*1120*/  R2UR UR4, R2 ;  /* 0x00000000020472ca */ /* 0x004fe200000e0000 */
[----:B------:R-:W-:-:S14]  /*1130*/  BRA `(.L_x_892) ;  /* 0x0000000000347947 */ /* 0x000fdc0003800000 */
.L_x_891:
        /* <DEDUP_REMOVED lines=13> */
.L_x_892:
[----:B------:R-:W-:Y:S01]  /*1210*/  ULDC UR6, c[0x0][0x448] ;  /* 0x0001120000067ab9 */ /* 0x000fe20000000800 */
[----:B------:R-:W-:Y:S02]  /*1220*/  UIMAD UR42, UR5, 0xc0, URZ ;  /* 0x000000c0052a78a4 */ /* 0x000fe4000f8e023f */
[----:B------:R-:W-:Y:S02]  /*1230*/  UISETP.NE.AND UP1, UPT, UR6, 0x1, UPT ;  /* 0x000000010600788c */ /* 0x000fe4000bf25270 */
[----:B------:R-:W-:Y:S02]  /*1240*/  UIADD3 UR8, UR42, 0xbf, URZ ;  /* 0x000000bf2a087890 */ /* 0x000fe4000fffe03f */
[----:B------:R-:W-:-:S03]  /*1250*/  UIADD3 UR43, -UR43, UR4, URZ ;  /* 0x000000042b2b7290 */ /* 0x000fc6000fffe13f */
[----:B------:R-:W-:Y:S01]  /*1260*/  ULDC.64 UR4, c[0x0][0x9e0] ;  /* 0x0002780000047ab9 */ /* 0x000fe20000000a00 */
[----:B------:R-:W-:Y:S02]  /*1270*/  UIADD3 UR9, UR43, 0x1, -UR39 ;  /* 0x000000012b097890 */ /* 0x000fe4000fffe827 */
[----:B------:R-:W-:Y:S01]  /*1280*/  UISETP.GE.AND UP0, UPT, UR5, 0x1, UPT ;  /* 0x000000010500788c */ /* 0x000fe2000bf06270 */
[----:B------:R-:W-:Y:S01]  /*1290*/  @UP1 ULDC UR6, c[0x0][0x44c] ;  /* 0x0001130000061ab9 */ /* 0x000fe20000000800 */
[----:B------:R-:W-:Y:S01]  /*12a0*/  @UP1 ULDC UR10, c[0x0][0x450] ;  /* 0x00011400000a1ab9 */ /* 0x000fe20000000800 */
[----:B------:R-:W-:-:S03]  /*12b0*/  UIMAD.WIDE.U32 UR6, UR8, UR6, URZ ;  /* 0x00000006080672a5 */ /* 0x000fc6000f8e003f */
[----:B------:R-:W-:Y:S01]  /*12c0*/  PLOP3.LUT P1, PT, PT, PT, UP0, 0x80, 0x0 ;  /* 0x000000000000781c */ /* 0x000fe20003f2f008 */
[----:B------:R-:W-:-:S04]  /*12d0*/  @UP1 USHF.R.U32.HI UR8, URZ, UR10, UR7 ;  /* 0x0000000a3f081299 */ /* 0x000fc80008011607 */
[----:B------:R-:W-:-:S04]  /*12e0*/  UIADD3 UR8, UR9, UR8, URZ ;  /* 0x0000000809087290 */ /* 0x000fc8000fffe03f */
[----:B------:R-:W-:-:S06]  /*12f0*/  UIADD3 UR4, UR8, UR4, URZ ;  /* 0x0000000408047290 */ /* 0x000fcc000fffe03f */
[----:B------:R-:W-:Y:S01]  /*1300*/  IMAD.U32 R0, RZ, RZ, UR4 ;  /* 0x00000004ff007e24 */ /* 0x000fe2000f8e00ff */
[----:B------:R-:W-:Y:S06]  /*1310*/  @!P1 BRA `(.L_x_893) ;  /* 0x0000000000409947 */ /* 0x000fec0003800000 */
        /* <DEDUP_REMOVED lines=10> */
.L_x_894:
[----:B------:R-:W-:-:S11]  /*13c0*/  UISETP.NE.AND UP0, UPT, UR5, 0x1, UPT ;  /* 0x000000010500788c */ /* 0x000fd6000bf05270 */
[----:B------:R-:W-:Y:S02]  /*13d0*/  @UP0 ULDC.64 UR8, c[0x0][0x9e8] ;  /* 0x00027a0000080ab9 */ /* 0x000fe40000000a00 */
[----:B------:R-:W-:-:S04]  /*13e0*/  UIMAD.WIDE.U32 UR6, UR4, UR8, URZ ;  /* 0x00000008040672a5 */ /* 0x000fc8000f8e003f */
[----:B------:R-:W-:-:S12]  /*13f0*/  @UP0 USHF.R.U32.HI UR4, URZ, UR9, UR7 ;  /* 0x000000093f040299 */ /* 0x000fd80008011607 */
.L_x_895:
[----:B------:R-:W-:-:S06]  /*1400*/  UIMAD UR4, UR4, UR5, UR5 ;  /* 0x00000005040472a4 */ /* 0x000fcc000f8e0205 */
[----:B------:R-:W-:-:S07]  /*1410*/  VIMNMX R0, R0, UR4, PT ;  /* 0x0000000400007c48 */ /* 0x000fce000bfe0100 */
.L_x_893:
[----:B------:R-:W-:Y:S01]  /*1420*/  UIADD3 UR4, UR43, 0x7f, URZ ;  /* 0x0000007f2b047890 */ /* 0x000fe2000fffe03f */
        /* <DEDUP_REMOVED lines=10> */
[----:B------:R-:W-:-:S02]  /*14d0*/  UIADD3 UR53, UR43, -UR39, URZ ;  /* 0x800000272b357290 */ /* 0x000fc4000fffe03f */
        /* <DEDUP_REMOVED lines=17> */
.L_x_897:
[----:B------:R-:W-:-:S11]  /*15f0*/  UISETP.NE.AND UP0, UPT, UR5, 0x1, UPT ;  /* 0x000000010500788c */ /* 0x000fd6000bf05270 */
[----:B------:R-:W-:Y:S02]  /*1600*/  @UP0 ULDC.64 UR10, c[0x0][0x9e8] ;  /* 0x00027a00000a0ab9 */ /* 0x000fe40000000a00 */
[----:B------:R-:W-:-:S04]  /*1610*/  UIMAD.WIDE.U32 UR6, UR4, UR10, URZ ;  /* 0x0000000a040672a5 */ /* 0x000fc8000f8e003f */
[----:B------:R-:W-:-:S12]  /*1620*/  @UP0 USHF.R.U32.HI UR4, URZ, UR11, UR7 ;  /* 0x0000000b3f040299 */ /* 0x000fd80008011607 */
.L_x_898:
[----:B------:R-:W-:-:S04]  /*1630*/  UIMAD UR4, UR4, UR5, URZ ;  /* 0x00000005040472a4 */ /* 0x000fc8000f8e023f */
[----:B------:R-:W-:-:S04]  /*1640*/  UISETP.LT.AND UP0, UPT, UR9, UR4, UPT ;  /* 0x000000040900728c */ /* 0x000fc8000bf01270 */
[----:B------:R-:W-:-:S12]  /*1650*/  USEL UR9, UR9, UR4, !UP0 ;  /* 0x0000000409097287 */ /* 0x000fd8000c000000 */
.L_x_896:
        /* <DEDUP_REMOVED lines=9> */
[----:B------:R-:W-:Y:S01]  /*16f0*/  IMAD.MOV.U32 R8, RZ, RZ, RZ ;  /* 0x000000ffff087224 */ /* 0x000fe200078e00ff */
[----:B------:R-:W-:-:S02]  /*1700*/  CS2R R10, SRZ ;  /* 0x00000000000a7805 */ /* 0x000fc4000001ff00 */
[----:B------:R-:W-:Y:S01]  /*1710*/  CS2R R126, SRZ ;  /* 0x00000000007e7805 */ /* 0x000fe2000001ff00 */
[----:B------:R-:W-:Y:S01]  /*1720*/  UISETP.LT.AND UP0, UPT, URZ, UR4, UPT ;  /* 0x000000043f00728c */ /* 0x000fe2000bf01270 */
[----:B------:R-:W-:Y:S02]  /*1730*/  CS2R R124, SRZ ;  /* 0x00000000007c7805 */ /* 0x000fe4000001ff00 */
[----:B------:R-:W-:Y:S02]  /*1740*/  CS2R R12, SRZ ;  /* 0x00000000000c7805 */ /* 0x000fe4000001ff00 */
[----:B------:R-:W-:Y:S01]  /*1750*/  CS2R R14, SRZ ;  /* 0x00000000000e7805 */ /* 0x000fe2000001ff00 */
[----:B------:R-:W-:Y:S01]  /*1760*/  USEL UR44, URZ, UR4, !UP0 ;  /* 0x000000043f2c7287 */ /* 0x000fe2000c000000 */
[----:B------:R-:W-:Y:S02]  /*1770*/  CS2R R118, SRZ ;  /* 0x0000000000767805 */ /* 0x000fe4000001ff00 */
[----:B------:R-:W-:-:S02]  /*1780*/  CS2R R116, SRZ ;  /* 0x0000000000747805 */ /* 0x000fc4000001ff00 */
[----:B------:R-:W-:Y:S02]  /*1790*/  CS2R R20, SRZ ;  /* 0x0000000000147805 */ /* 0x000fe4000001ff00 */
[----:B------:R-:W-:Y:S02]  /*17a0*/  CS2R R28, SRZ ;  /* 0x00000000001c7805 */ /* 0x000fe4000001ff00 */
[----:B------:R-:W-:Y:S02]  /*17b0*/  CS2R R110, SRZ ;  /* 0x00000000006e7805 */ /* 0x000fe4000001ff00 */
[----:B------:R-:W-:Y:S02]  /*17c0*/  ISETP.GT.AND P1, PT, R88, UR44, PT ;  /* 0x0000002c58007c0c */ /* 0x000fe4000bf24270 */
        /* <DEDUP_REMOVED lines=43> */
.L_x_900:
        /* <DEDUP_REMOVED lines=56> */
.L_x_1091:
[----:B------:R-:W-:Y:S05]  /*1e00*/  @!P0 BRA `(.L_x_902) ;  /* 0x0000000000048947 */ /* 0x000fea0003800000 */
[----:B------:R-:W-:Y:S01]  /*1e10*/  BPT.TRAP 0x1 ;  /* 0x000000040000795c */ /* 0x000fe20000300000 */
.L_x_902:
[----:B------:R-:W-:Y:S02]  /*1e20*/  IMAD.U32 R90, RZ, RZ, UR49 ;  /* 0x00000031ff5a7e24 */ /* 0x000fe4000f8e00ff */
[----:B0-----:R-:W-:-:S03]  /*1e30*/  IMAD.U32 R3, RZ, RZ, UR52 ;  /* 0x00000034ff037e24 */ /* 0x001fc6000f8e00ff */
[----:B------:R-:W-:Y:S02]  /*1e40*/  LEA R90, R90, UR46, 0x3 ;  /* 0x0000002e5a5a7c11 */ /* 0x000fe4000f8e18ff */
[----:B------:R-:W-:-:S04]  /*1e50*/  SHF.L.U32 R3, R3, 0x1f, RZ ;  /* 0x0000001f03037819 */ /* 0x000fc800000006ff */
[----:B------:R0:W1:Y:S01]  /*1e60*/  SYNCS.PHASECHK.TRANS64.TRYWAIT P2, [R90+URZ+0x19c30], R3 ;  /* 0x019c30035a0075a7 */ /* 0x000062000804017f */
[----:B------:R-:W-:Y:S05]  /*1e70*/  @!P0 BRA `(.L_x_903) ;  /* 0x0000000000048947 */ /* 0x000fea0003800000 */
[----:B------:R-:W-:Y:S01]  /*1e80*/  BPT.TRAP 0x1 ;  /* 0x000000040000795c */ /* 0x000fe20000300000 */
.L_x_903:
[----:B------:R-:W2:Y:S02]  /*1e90*/  S2R R2, SR_TID.X ;  /* 0x0000000000027919 */ /* 0x000ea40000002100 */
[----:B--2---:R-:W-:Y:S01]  /*1ea0*/  LOP3.LUT P1, RZ, R2, 0x7f, RZ, 0xc0, !PT ;  /* 0x0000007f02ff7812 */ /* 0x004fe2000782c0ff */
[----:B-1----:R-:W-:-:S12]  /*1eb0*/  @P2 BRA `(.L_x_904) ;  /* 0x0000000000082947 */ /* 0x002fd80003800000 */
[----:B------:R-:W1:Y:S02]  /*1ec0*/  SYNCS.PHASECHK.TRANS64.TRYWAIT P2, [R90+URZ+0x19c30], R3 ;  /* 0x019c30035a0075a7 */ /* 0x000e64000804017f */
[----:B-1----:R-:W-:Y:S05]  /*1ed0*/  @!P2 BRA `(.L_x_905) ;  /* 0x0000014c0060a947 */ /* 0x002fea0003800000 */
.L_x_904:
        /* <DEDUP_REMOVED lines=36> */
[----:B------:R-:W-:Y:S02]  /*2120*/  VIADD R24, R17, UR42 ;  /* 0x0000002a11187c36 */ /* 0x000fe40008000000 */
[C---:B------:R-:W-:Y:S01]  /*2130*/  FMUL.FTZ R89, R0.reuse, R25 ;  /* 0x0000001900597220 */ /* 0x040fe20000410000 */
[C---:B------:R-:W-:Y:S01]  /*2140*/  FMUL.FTZ R20, R0.reuse, R47 ;  /* 0x0000002f00147220 */ /* 0x040fe20000410000 */
[----:B------:R-:W-:Y:S01]  /*2150*/  FMUL.FTZ R47, R0, R71 ;  /* 0x00000047002f7220 */ /* 0x000fe20000410000 */
[----:B------:R-:W-:-:S04]  /*2160*/  @P2 IMAD.HI.U32 R25, R24, UR6, RZ ;  /* 0x0000000618192c27 */ /* 0x000fc8000f8e00ff */
[C---:B------:R-:W-:Y:S01]  /*2170*/  FMUL.FTZ R71, R0.reuse, R72 ;  /* 0x0000004800477220 */ /* 0x040fe20000410000 */
[C---:B------:R-:W-:Y:S01]  /*2180*/  FMUL.FTZ R72, R0.reuse, R73 ;  /* 0x0000004900487220 */ /* 0x040fe20000410000 */
[----:B------:R-:W-:Y:S01]  /*2190*/  @UP0 ULDC UR6, c[0x0][0x450] ;  /* 0x0001140000060ab9 */ /* 0x000fe20000000800 */
[----:B------:R-:W-:Y:S01]  /*21a0*/  IMAD.MOV.U32 R73, RZ, RZ, R24 ;  /* 0x000000ffff497224 */ /* 0x000fe200078e0018 */
[----:B------:R-:W-:Y:S01]  /*21b0*/  @P3 SHF.R.U32.HI R73, RZ, UR6, R25 ;  /* 0x00000006ff493c19 */ /* 0x000fe20008011619 */
[----:B------:R-:W-:Y:S02]  /*21c0*/  IMAD.MOV.U32 R25, RZ, RZ, -0x80 ;  /* 0xffffff80ff197424 */ /* 0x000fe400078e00ff */
[C---:B------:R-:W-:Y:S01]  /*21d0*/  FMUL.FTZ R6, R0.reuse, R30 ;  /* 0x0000001e00067220 */ /* 0x040fe20000410000 */
[C---:B------:R-:W-:Y:S01]  /*21e0*/  FMUL.FTZ R7, R0.reuse, R35 ;  /* 0x0000002300077220 */ /* 0x040fe20000410000 */
[C---:B------:R-:W-:Y:S01]  /*21f0*/  FMUL.FTZ R30, R0.reuse, R32 ;  /* 0x00000020001e7220 */ /* 0x040fe20000410000 */
[C---:B------:R-:W-:Y:S01]  /*2200*/  FMUL.FTZ R35, R0.reuse, R59 ;  /* 0x0000003b00237220 */ /* 0x040fe20000410000 */
[C---:B------:R-:W-:Y:S01]  /*2210*/  FMUL.FTZ R32, R0.reuse, R36 ;  /* 0x0000002400207220 */ /* 0x040fe20000410000 */
[C---:B------:R-:W-:Y:S01]  /*2220*/  FMUL.FTZ R11, R0.reuse, R79 ;  /* 0x0000004f000b7220 */ /* 0x040fe20000410000 */
[----:B------:R-:W0:Y:S01]  /*2230*/  SHFL.IDX PT, R59, R73, RZ, 0x1c1f ;  /* 0x001c1fff493b7589 */ /* 0x000e2200000e0000 */
[----:B------:R-:W-:Y:S01]  /*2240*/  FMUL.FTZ R36, R0, R40 ;  /* 0x0000002800247220 */ /* 0x000fe20000410000 */
[----:B------:R-:W-:Y:S01]  /*2250*/  IMAD R79, R88, R25, 0x80 ;  /* 0x00000080584f7424 */ /* 0x000fe200078e0219 */
[----:B------:R-:W-:Y:S01]  /*2260*/  ULDC.64 UR6, c[0x0][0x9e0] ;  /* 0x0002780000067ab9 */ /* 0x000fe20000000a00 */
[C---:B------:R-:W-:Y:S01]  /*2270*/  FMUL.FTZ R91, R0.reuse, R28 ;  /* 0x0000001c005b7220 */ /* 0x040fe20000410000 */
        /* <DEDUP_REMOVED lines=26> */
[----:B------:R-:W-:-:S02]  /*2420*/  VIADD R57, R79, 0x1 ;  /* 0x000000014f397836 */ /* 0x000fc40000000000 */
        /* <DEDUP_REMOVED lines=25> */
[----:B------:R-:W-:Y:S01]  /*25c0*/  IMAD R58, R16, -0x2, R57 ;  /* 0xfffffffe103a7824 */ /* 0x000fe200078e0239 */
[----:B------:R-:W-:Y:S01]  /*25d0*/  PLOP3.LUT P2, PT, PT, PT, UP1, 0x40, 0x0 ;  /* 0x000000000000781c */ /* 0x000fe20003f4e818 */
[----:B------:R-:W-:Y:S01]  /*25e0*/  IMAD.U32 R61, RZ, RZ, UR39 ;  /* 0x00000027ff3d7e24 */ /* 0x000fe2000f8e00ff */
[----:B------:R-:W1:Y:S01]  /*25f0*/  MUFU.TANH R3, R3 ;  /* 0x0000000300037308 */ /* 0x000e620000002400 */
[----:B------:R-:W-:Y:S01]  /*2600*/  VIADD R57, R79, UR43 ;  /* 0x0000002b4f397c36 */ /* 0x000fe20008000000 */
[----:B------:R2:W-:Y:S01]  /*2610*/  @!P1 SYNCS.ARRIVE.TRANS64.RED.A1T0 RZ, [R90+URZ], RZ ;  /* 0x000000ff5aff99a7 */ /* 0x0005e2000810043f */
[----:B------:R-:W-:-:S02]  /*2620*/  LEA R78, R88, 0xffffff80, 0x7 ;  /* 0xffffff80584e7811 */ /* 0x000fc400078e38ff */
[----:B------:R-:W-:Y:S01]  /*2630*/  IADD3 R58, -R61, UR43, R58 ;  /* 0x0000002b3d3a7c10 */ /* 0x000fe2000fffe13a */
[----:B------:R-:W-:Y:S02]  /*2640*/  IMAD R82, R16, -0x2, R57 ;  /* 0xfffffffe10527824 */ /* 0x000fe400078e0239 */
[----:B------:R-:W3:Y:S02]  /*2650*/  MUFU.TANH R89, R89 ;  /* 0x0000005900597308 */ /* 0x000ee40000002400 */
[C---:B------:R-:W-:Y:S02]  /*2660*/  VIADD R83, R58.reuse, UR6 ;  /* 0x000000063a537c36 */ /* 0x040fe40008000000 */
[----:B------:R-:W-:-:S03]  /*2670*/  VIADD R86, R58, UR17 ;  /* 0x000000113a567c36 */ /* 0x000fc60008000000 */
[----:B0-----:R-:W-:Y:S01]  /*2680*/  VIADDMNMX R74, R59, R83, R82, PT ;  /* 0x000000533b4a7246 */ /* 0x001fe20003800152 */
[----:B------:R-:W0:Y:S01]  /*2690*/  MUFU.TANH R2, R2 ;  /* 0x0000000200027308 */ /* 0x000e220000002400 */
[----:B------:R-:W-:-:S07]  /*26a0*/  IMAD.IADD R75, R86, 0x1, R59 ;  /* 0x00000001564b7824 */ /* 0x000fce00078e023b */
        /* <DEDUP_REMOVED lines=62> */
[----:B------:R-:W-:Y:S01]  /*2a90*/  IMAD.U32 R58, RZ, RZ, UR39 ;  /* 0x00000027ff3a7e24 */ /* 0x000fe2000f8e00ff */
[----:B------:R-:W-:Y:S04]  /*2aa0*/  BSSY B0, `(.L_x_907) ;  /* 0x0000011000007945 */ /* 0x000fe80003800000 */
[----:B------:R-:W-:-:S04]  /*2ab0*/  IADD3 R57, -R58, UR43, R59 ;  /* 0x0000002b3a397c10 */ /* 0x000fc8000fffe13b */
        /* <DEDUP_REMOVED lines=10> */
.L_x_908:
[----:B------:R-:W-:-:S06]  /*2b60*/  UISETP.NE.AND UP2, UPT, UR7, 0x1, UPT ;  /* 0x000000010700788c */ /* 0x000fcc000bf45270 */
[----:B------:R-:W-:-:S05]  /*2b70*/  PLOP3.LUT P2, PT, PT, PT, UP2, 0x80, 0x0 ;  /* 0x000000000000781c */ /* 0x000fca0003f4f028 */
[----:B------:R-:W-:-:S08]  /*2b80*/  @UP2 ULDC.64 UR10, c[0x0][0x9e8] ;  /* 0x00027a00000a2ab9 */ /* 0x000fd00000000a00 */
[----:B------:R-:W-:-:S05]  /*2b90*/  @P2 IMAD.HI.U32 R58, R57, UR10, RZ ;  /* 0x0000000a393a2c27 */ /* 0x000fca000f8e00ff */
[----:B------:R-:W-:-:S07]  /*2ba0*/  @P2 SHF.R.U32.HI R57, RZ, UR11, R58 ;  /* 0x0000000bff392c19 */ /* 0x000fce000801163a */
.L_x_909:
[----:B------:R-:W-:Y:S05]  /*2bb0*/  BSYNC B0 ;  /* 0x0000000000007941 */ /* 0x000fea0003800000 */
.L_x_907:
[----:B------:R-:W-:-:S04]  /*2bc0*/  IMAD R57, R57, UR7, -R78 ;  /* 0x0000000739397c24 */ /* 0x000fc8000f8e0a4e */
[----:B------:R-:W-:-:S05]  /*2bd0*/  IMAD R57, R16, -0x2, R57 ;  /* 0xfffffffe10397824 */ /* 0x000fca00078e0239 */
[----:B------:R-:W-:Y:S02]  /*2be0*/  VIMNMX R75, R75, R57, !PT ;  /* 0x000000394b4b7248 */ /* 0x000fe40007fe0100 */
[----:B------:R-:W-:-:S07]  /*2bf0*/  VIADDMNMX R74, R57, UR7, R74, PT ;  /* 0x00000007394a7c46 */ /* 0x000fce000b80014a */
.L_x_906:
[C---:B------:R-:W-:Y:S01]  /*2c00*/  ISETP.GE.AND P4, PT, R79.reuse, 0x9, PT ;  /* 0x000000094f00780c */ /* 0x040fe20003f86270 */
[----:B------:R-:W1:Y:S01]  /*2c10*/  SHFL.IDX PT, R73, R73, 0x1, 0x1c1f ;  /* 0x003c1f0049497f89 */ /* 0x000e6200000e0000 */
        /* <DEDUP_REMOVED lines=137> */
[----:B------:R-:W-:Y:S02]  /*34b0*/  ISETP.GT.AND P3, PT, R75, 0x60, !P4 ;  /* 0x000000604b00780c */ /* 0x000fe40006764270 */
[----:B-1----:R-:W-:-:S02]  /*34c0*/  VIADDMNMX R69, R73, R83, R82, PT ;  /* 0x0000005349457246 */ /* 0x002fc40003800152 */
[----:B------:R-:W-:-:S03]  /*34d0*/  ISETP.LT.OR P3, PT, R74, 0x61, P3 ;  /* 0x000000614a00780c */ /* 0x000fc60001f61670 */
[----:B------:R-:W-:Y:S02]  /*34e0*/  @P4 LOP3.LUT R19, R19, 0x40, RZ, 0xfc, !PT ;  /* 0x0000004013134812 */ /* 0x000fe400078efcff */
[----:B------:R-:W-:Y:S02]  /*34f0*/  ISETP.GE.AND P4, PT, R79, 0x62, PT ;  /* 0x000000624f00780c */ /* 0x000fe40003f86270 */
[----:B------:R-:W-:Y:S02]  /*3500*/  LOP3.LUT R19, R19, 0xffffffdf, RZ, 0xc0, !PT ;  /* 0xffffffdf13137812 */ /* 0x000fe400078ec0ff */
[----:B------:R-:W-:Y:S01]  /*3510*/  FSEL R42, R71, -INF , !P3 ;  /* 0xff800000472a7808 */ /* 0x000fe20005800000 */
[----:B------:R-:W-:Y:S01]  /*3520*/  IMAD.IADD R71, R86, 0x1, R73 ;  /* 0x0000000156477824 */ /* 0x000fe200078e0249 */
[----:B------:R-:W-:-:S04]  /*3530*/  ISETP.GT.AND P3, PT, R75, 0x61, !P4 ;  /* 0x000000614b00780c */ /* 0x000fc80006764270 */
[----:B------:R-:W-:-:S03]  /*3540*/  ISETP.LT.OR P3, PT, R74, 0x62, P3 ;  /* 0x000000624a00780c */ /* 0x000fc60001f61670 */
[----:B------:R-:W-:Y:S02]  /*3550*/  @P4 LOP3.LUT R19, R19, 0x20, RZ, 0xfc, !PT ;  /* 0x0000002013134812 */ /* 0x000fe400078efcff */
[----:B------:R-:W-:Y:S02]  /*3560*/  ISETP.GE.AND P4, PT, R79, 0x69, PT ;  /* 0x000000694f00780c */ /* 0x000fe40003f86270 */
[----:B------:R-:W-:Y:S02]  /*3570*/  FSEL R46, R72, -INF , !P3 ;  /* 0xff800000482e7808 */ /* 0x000fe40005800000 */
[----:B------:R-:W-:Y:S02]  /*3580*/  LOP3.LUT R19, R19, 0xffffffef, RZ, 0xc0, !PT ;  /* 0xffffffef13137812 */ /* 0x000fe400078ec0ff */
        /* <DEDUP_REMOVED lines=9> */
[----:B------:R-:W-:Y:S02]  /*3620*/  ISETP.GE.AND P3, PT, R79, 0x71, PT ;  /* 0x000000714f00780c */ /* 0x000fe40003f66270 */
[----:B------:R-:W-:Y:S02]  /*3630*/  @P4 LOP3.LUT R19, R19, 0x4000000, RZ, 0xfc, !PT ;  /* 0x0400000013134812 */ /* 0x000fe400078efcff */
[----:B------:R-:W-:Y:S02]  /*3640*/  ISETP.GT.AND P4, PT, R75, 0x70, !P3 ;  /* 0x000000704b00780c */ /* 0x000fe40005f84270 */
[----:B------:R-:W-:Y:S02]  /*3650*/  LOP3.LUT R19, R19, 0xfffffffe, RZ, 0xc0, !PT ;  /* 0xfffffffe13137812 */ /* 0x000fe400078ec0ff */
[----:B------:R-:W-:-:S04]  /*3660*/  ISETP.LT.OR P4, PT, R74, 0x71, P4 ;  /* 0x000000714a00780c */ /* 0x000fc80002781670 */
        /* <DEDUP_REMOVED lines=36> */
.L_x_912:
[----:B------:R-:W-:-:S06]  /*38b0*/  UISETP.NE.AND UP2, UPT, UR7, 0x1, UPT ;  /* 0x000000010700788c */ /* 0x000fcc000bf45270 */
[----:B------:R-:W-:-:S05]  /*38c0*/  PLOP3.LUT P6, PT, PT, PT, UP2, 0x80, 0x0 ;  /* 0x000000000000781c */ /* 0x000fca0003fcf028 */
[----:B------:R-:W-:-:S08]  /*38d0*/  @UP2 ULDC.64 UR10, c[0x0][0x9e8] ;  /* 0x00027a00000a2ab9 */ /* 0x000fd00000000a00 */
[----:B------:R-:W-:Y:S01]  /*38e0*/  @P6 IMAD.HI.U32 R40, R38, UR10, RZ ;  /* 0x0000000a26286c27 */ /* 0x000fe2000f8e00ff */
[----:B------:R-:W-:-:S13]  /*38f0*/  PLOP3.LUT P6, PT, PT, PT, UP2, 0x80, 0x0 ;  /* 0x000000000000781c */ /* 0x000fda0003fcf028 */
[----:B------:R-:W-:-:S07]  /*3900*/  @P6 SHF.R.U32.HI R38, RZ, UR11, R40 ;  /* 0x0000000bff266c19 */ /* 0x000fce0008011628 */
.L_x_913:
[----:B------:R-:W-:Y:S05]  /*3910*/  BSYNC B0 ;  /* 0x0000000000007941 */ /* 0x000fea0003800000 */
.L_x_911:
[----:B------:R-:W-:-:S04]  /*3920*/  IMAD R73, R38, UR7, -R78 ;  /* 0x0000000726497c24 */ /* 0x000fc8000f8e0a4e */
[----:B------:R-:W-:-:S05]  /*3930*/  IMAD R38, R16, -0x2, R73 ;  /* 0xfffffffe10267824 */ /* 0x000fca00078e0249 */
[----:B------:R-:W-:Y:S02]  /*3940*/  VIMNMX R71, R71, R38, !PT ;  /* 0x0000002647477248 */ /* 0x000fe40007fe0100 */
[----:B------:R-:W-:-:S07]  /*3950*/  VIADDMNMX R69, R38, UR7, R69, PT ;  /* 0x0000000726457c46 */ /* 0x000fce000b800145 */
.L_x_910:
[----:B------:R-:W-:Y:S01]  /*3960*/  ISETP.GT.AND P2, PT, R71, 0x1, !P2 ;  /* 0x000000014700780c */ /* 0x000fe20005744270 */
[----:B------:R-:W-:Y:S01]  /*3970*/  ULDC UR10, c[0x0][0x988] ;  /* 0x00026200000a7ab9 */ /* 0x000fe20000000800 */
[----:B------:R-:W-:Y:S01]  /*3980*/  LOP3.LUT P6, RZ, R19, 0x8, RZ, 0xc0, !PT ;  /* 0x0000000813ff7812 */ /* 0x000fe200078cc0ff */
[----:B------:R-:W-:Y:S01]  /*3990*/  @UP0 ULDC UR14, c[0x0][0x44c] ;  /* 0x00011300000e0ab9 */ /* 0x000fe20000000800 */
[----:B------:R-:W-:Y:S01]  /*39a0*/  ISETP.LT.OR P2, PT, R69, 0x2, P2 ;  /* 0x000000024500780c */ /* 0x000fe20001741670 */
[----:B------:R-:W-:Y:S01]  /*39b0*/  UIMAD.WIDE.U32 UR14, UR42, UR14, URZ ;  /* 0x0000000e2a0e72a5 */ /* 0x000fe2000f8e003f */
[----:B------:R-:W-:Y:S01]  /*39c0*/  ISETP.GT.AND P3, PT, R71, 0x70, !P3 ;  /* 0x000000704700780c */ /* 0x000fe20005f64270 */
[----:B------:R-:W-:Y:S01]  /*39d0*/  @UP0 ULDC UR18, c[0x0][0x450] ;  /* 0x0001140000120ab9 */ /* 0x000fe20000000800 */
[----:B------:R-:W-:Y:S01]  /*39e0*/  FSEL R40, R4, -INF , !P2 ;  /* 0xff80000004287808 */ /* 0x000fe20005000000 */
[----:B------:R-:W-:Y:S01]  /*39f0*/  UMOV UR11, UR42 ;  /* 0x0000002a000b7c82 */ /* 0x000fe20008000000 */
[----:B------:R-:W-:Y:S01]  /*3a00*/  LOP3.LUT P2, RZ, R19, 0x2, RZ, 0xc0, !PT ;  /* 0x0000000213ff7812 */ /* 0x000fe2000784c0ff */
[----:B------:R-:W-:Y:S01]  /*3a10*/  @UP0 USHF.R.U32.HI UR11, URZ, UR18, UR15 ;  /* 0x000000123f0b0299 */ /* 0x000fe2000801160f */
[----:B------:R-:W-:-:S02]  /*3a20*/  ISETP.GT.AND P4, PT, R71, 0x71, !P4 ;  /* 0x000000714700780c */ /* 0x000fc40006784270 */
[----:B------:R-:W-:Y:S01]  /*3a30*/  ISETP.GT.AND P2, PT, R71, 0x8, !P2 ;  /* 0x000000084700780c */ /* 0x000fe20005744270 */
[----:B------:R-:W-:Y:S01]  /*3a40*/  UIADD3 UR53, UR53, UR11, URZ ;  /* 0x0000000b35357290 */ /* 0x000fe2000fffe03f */
[C---:B------:R-:W-:Y:S02]  /*3a50*/  ISETP.LT.OR P3, PT, R69.reuse, 0x71, P3 ;  /* 0x000000714500780c */ /* 0x040fe40001f61670 */
[----:B------:R-:W-:Y:S01]  /*3a60*/  ISETP.LT.OR P2, PT, R69, 0x9, P2 ;  /* 0x000000094500780c */ /* 0x000fe20001741670 */
[----:B------:R-:W-:Y:S01]  /*3a70*/  UIADD3 UR6, UR53, UR6, URZ ;  /* 0x0000000635067290 */ /* 0x000fe2000fffe03f */
[----:B------:R-:W-:Y:S02]  /*3a80*/  ISETP.GT.AND P5, PT, R71, 0x78, !P5 ;  /* 0x000000784700780c */ /* 0x000fe40006fa4270 */
[----:B------:R-:W-:Y:S02]  /*3a90*/  FSEL R38, R6, -INF , !P2 ;  /* 0xff80000006267808 */ /* 0x000fe40005000000 */
[----:B------:R-:W-:-:S02]  /*3aa0*/  LOP3.LUT P2, RZ, R19, 0x4, RZ, 0xc0, !PT ;  /* 0x0000000413ff7812 */ /* 0x000fc4000784c0ff */
[----:B------:R-:W-:Y:S02]  /*3ab0*/  FMNMX.FTZ R6, R72, R89, !PT ;  /* 0x0000005948067209 */ /* 0x000fe40007810000 */
[----:B------:R-:W-:Y:S02]  /*3ac0*/  ISETP.GT.AND P2, PT, R71, 0x9, !P2 ;  /* 0x000000094700780c */ /* 0x000fe40005744270 */
[C---:B------:R-:W-:Y:S02]  /*3ad0*/  ISETP.LT.OR P4, PT, R69.reuse, 0x72, P4 ;  /* 0x000000724500780c */ /* 0x040fe40002781670 */
[----:B------:R-:W-:Y:S02]  /*3ae0*/  ISETP.LT.OR P2, PT, R69, 0xa, P2 ;  /* 0x0000000a4500780c */ /* 0x000fe40001741670 */
[----:B------:R-:W-:Y:S02]  /*3af0*/  FSEL R15, R15, -INF , !P3 ;  /* 0xff8000000f0f7808 */ /* 0x000fe40005800000 */
[----:B------:R-:W-:-:S02]  /*3b00*/  FSEL R4, R5, -INF , !P2 ;  /* 0xff80000005047808 */ /* 0x000fc40005000000 */
        /* <DEDUP_REMOVED lines=17> */
[----:B------:R-:W-:-:S02]  /*3c20*/  LOP3.LUT P6, RZ, R19, 0x8000, RZ, 0xc0, !PT ;  /* 0x0000800013ff7812 */ /* 0x000fc400078cc0ff */
        /* <DEDUP_REMOVED lines=54> */
[C---:B------:R-:W-:Y:S02]  /*3f90*/  ISETP.LT.OR P2, PT, R69.reuse, 0x39, P2 ;  /* 0x000000394500780c */ /* 0x040fe40001741670 */
[----:B------:R-:W-:Y:S01]  /*3fa0*/  ISETP.LT.OR P5, PT, R69, 0x79, P5 ;  /* 0x000000794500780c */ /* 0x000fe20002fa1670 */
[----:B------:R-:W0:Y:S01]  /*3fb0*/  SHFL.BFLY PT, R5, R6, 0x2, 0x1f ;  /* 0x0c401f0006057f89 */ /* 0x000e2200000e0000 */
[----:B------:R-:W-:Y:S02]  /*3fc0*/  FSEL R28, R28, -INF , !P2 ;  /* 0xff8000001c1c7808 */ /* 0x000fe40005000000 */
[----:B------:R-:W-:Y:S02]  /*3fd0*/  ISETP.GT.AND P2, PT, R71, 0x39, !P6 ;  /* 0x000000394700780c */ /* 0x000fe40007744270 */
[----:B------:R-:W-:Y:S02]  /*3fe0*/  LOP3.LUT P6, RZ, R19, 0x10, RZ, 0xc0, !PT ;  /* 0x0000001013ff7812 */ /* 0x000fe400078cc0ff */
[----:B------:R-:W-:-:S02]  /*3ff0*/  ISETP.LT.OR P2, PT, R69, 0x3a, P2 ;  /* 0x0000003a4500780c */ /* 0x000fc40001741670 */
[----:B------:R-:W-:Y:S02]  /*4000*/  FSEL R14, R14, -INF , !P4 ;  /* 0xff8000000e0e7808 */ /* 0x000fe40006000000 */
        /* <DEDUP_REMOVED lines=15> */
[----:B0-----:R-:W-:Y:S01]  /*4100*/  FMNMX.FTZ R5, R73, R74, !PT ;  /* 0x0000004a49057209 */ /* 0x001fe20007810000 */
[----:B------:R-:W-:Y:S01]  /*4110*/  IMAD.U32 R74, RZ, RZ, UR10 ;  /* 0x0000000aff4a7e24 */ /* 0x000fe2000f8e00ff */
        /* <DEDUP_REMOVED lines=46> */
[----:B------:R-:W-:-:S01]  /*4400*/  FFMA.FTZ R72, R91, UR10, -R81 ;  /* 0x0000000a5b487c23 */ /* 0x000fc20008010851 */
[----:B------:R-:W-:Y:S01]  /*4410*/  FMNMX.FTZ R77, R79, R40, !PT ;  /* 0x000000284f4d7209 */ /* 0x000fe20007810000 */
[----:B------:R-:W-:Y:S01]  /*4420*/  MUFU.EX2 R73, R73 ;  /* 0x0000004900497308 */ /* 0x000fe20000000800 */
[----:B------:R-:W-:Y:S01]  /*4430*/  ISETP.GT.AND P2, PT, R71, 0x69, !P2 ;  /* 0x000000694700780c */ /* 0x000fe20005744270 */
[--C-:B------:R-:W-:Y:S01]  /*4440*/  FFMA.FTZ R75, R92, UR10, -R81.reuse ;  /* 0x0000000a5c4b7c23 */ /* 0x100fe20008010851 */
[----:B------:R-:W-:Y:S01]  /*4450*/  FMNMX.FTZ R77, R38, R77, !PT ;  /* 0x0000004d264d7209 */ /* 0x000fe20007810000 */
[--C-:B------:R-:W-:Y:S01]  /*4460*/  FFMA.FTZ R70, R70, UR10, -R81.reuse ;  /* 0x0000000a46467c23 */ /* 0x100fe20008010851 */
[----:B------:R-:W-:Y:S01]  /*4470*/  ISETP.LT.OR P2, PT, R69, 0x6a, P2 ;  /* 0x0000006a4500780c */ /* 0x000fe20001741670 */
[--C-:B------:R-:W-:Y:S01]  /*4480*/  FFMA.FTZ R67, R67, UR10, -R81.reuse ;  /* 0x0000000a43437c23 */ /* 0x100fe20008010851 */
[----:B------:R-:W-:Y:S01]  /*4490*/  FMNMX.FTZ R77, R4, R77, !PT ;  /* 0x0000004d044d7209 */ /* 0x000fe20007810000 */
[----:B------:R-:W-:Y:S01]  /*44a0*/  MUFU.EX2 R2, R2 ;  /* 0x0000000200027308 */ /* 0x000fe20000000800 */
[----:B------:R-:W-:Y:S01]  /*44b0*/  FSEL R11, R11, -INF , !P2 ;  /* 0xff8000000b0b7808 */ /* 0x000fe20005000000 */
        /* <DEDUP_REMOVED lines=11> */
[----:B------:R-:W-:-:S01]  /*4570*/  FFMA.FTZ R54, R54, UR10, -R81 ;  /* 0x0000000a36367c23 */ /* 0x000fc20008010851 */
[--C-:B------:R-:W-:Y:S01]  /*4580*/  FFMA.FTZ R55, R55, UR10, -R81.reuse ;  /* 0x0000000a37377c23 */ /* 0x100fe20008010851 */
[----:B------:R-:W-:Y:S01]  /*4590*/  FMNMX.FTZ R6, R9, R6, !PT ;  /* 0x0000000609067209 */ /* 0x000fe20007810000 */
[----:B------:R-:W0:Y:S01]  /*45a0*/  MUFU.EX2 R75, R75 ;  /* 0x0000004b004b7308 */ /* 0x000e220000000800 */
        /* <DEDUP_REMOVED lines=15> */
[----:B------:R-:W-:Y:S01]  /*46a0*/  FFMA.FTZ R3, R3, UR10, -R81 ;  /* 0x0000000a03037c23 */ /* 0x000fe20008010851 */
[----:B------:R-:W-:Y:S01]  /*46b0*/  MUFU.EX2 R70, R70 ;  /* 0x0000004600467308 */ /* 0x000fe20000000800 */
[----:B0-----:R-:W-:-:S02]  /*46c0*/  F2FP.SATFINITE.E4M3.F32.PACK_AB_MERGE_C R148, R75, R72, RZ ;  /* 0x000000484b94723e */ /* 0x001fc400048070ff */
[----:B------:R-:W-:Y:S02]  /*46d0*/  FMNMX.FTZ R63, R27, R6, !PT ;  /* 0x000000061b3f7209 */ /* 0x000fe40007810000 */
[----:B------:R-:W-:Y:S02]  /*46e0*/  F2FP.SATFINITE.E4M3.F32.PACK_AB_MERGE_C R148, R73, R2, R148 ;  /* 0x000000024994723e */ /* 0x000fe40004807094 */
[----:B------:R-:W-:Y:S01]  /*46f0*/  FMNMX.FTZ R63, R26, R63, !PT ;  /* 0x0000003f1a3f7209 */ /* 0x000fe20007810000 */
[----:B------:R-:W-:Y:S03]  /*4700*/  MUFU.EX2 R77, R74 ;  /* 0x0000004a004d7308 */ /* 0x000fe60000000800 */
[----:B------:R-:W-:Y:S01]  /*4710*/  FMNMX.FTZ R6, R28, R63, !PT ;  /* 0x0000003f1c067209 */ /* 0x000fe20007810000 */
[--C-:B------:R-:W-:Y:S01]  /*4720*/  FFMA.FTZ R63, R65, UR10, -R81.reuse ;  /* 0x0000000a413f7c23 */ /* 0x100fe20008010851 */
[----:B------:R-:W-:-:S02]  /*4730*/  FFMA.FTZ R65, R66, UR10, -R81 ;  /* 0x0000000a42417c23 */ /* 0x000fc40008010851 */
        /* <DEDUP_REMOVED lines=24> */
[----:B------:R-:W-:-:S01]  /*48c0*/  FFMA.FTZ R71, R48, UR10, -R81 ;  /* 0x0000000a30477c23 */ /* 0x000fc20008010851 */
[----:B------:R-:W-:Y:S01]  /*48d0*/  MUFU.EX2 R61, R61 ;  /* 0x0000003d003d7308 */ /* 0x000fe20000000800 */
[----:B0-----:R-:W-:Y:S02]  /*48e0*/  F2FP.SATFINITE.E4M3.F32.PACK_AB_MERGE_C R144, R63, R58, RZ ;  /* 0x0000003a3f90723e */ /* 0x001fe400048070ff */
[----:B------:R-:W-:Y:S02]  /*48f0*/  FMNMX.FTZ R69, R25, R6, !PT ;  /* 0x0000000619457209 */ /* 0x000fe40007810000 */
[----:B------:R-:W-:Y:S02]  /*4900*/  F2FP.SATFINITE.E4M3.F32.PACK_AB_MERGE_C R144, R64, R59, R144 ;  /* 0x0000003b4090723e */ /* 0x000fe40004807090 */
[----:B------:R-:W-:Y:S01]  /*4910*/  FMNMX.FTZ R6, R24, R69, !PT ;  /* 0x0000004518067209 */ /* 0x000fe20007810000 */
[----:B------:R-:W-:-:S01]  /*4920*/  FFMA.FTZ R69, R52, UR10, -R81 ;  /* 0x0000000a34457c23 */ /* 0x000fc20008010851 */
[----:B------:R-:W-:Y:S03]  /*4930*/  MUFU.EX2 R60, R60 ;  /* 0x0000003c003c7308 */ /* 0x000fe60000000800 */
[----:B------:R-:W0:Y:S05]  /*4940*/  SHFL.BFLY PT, R83, R6, 0x2, 0x1f ;  /* 0x0c401f0006537f89 */ /* 0x000e2a00000e0000 */
[----:B------:R-:W1:Y:S08]  /*4950*/  MUFU.EX2 R65, R65 ;  /* 0x0000004100417308 */ /* 0x000e700000000800 */
[----:B------:R-:W-:Y:S08]  /*4960*/  MUFU.EX2 R55, R55 ;  /* 0x0000003700377308 */ /* 0x000ff00000000800 */
[----:B------:R-:W-:Y:S01]  /*4970*/  MUFU.EX2 R56, R56 ;  /* 0x0000003800387308 */ /* 0x000fe20000000800 */
[----:B-1----:R-:W-:-:S02]  /*4980*/  F2FP.SATFINITE.E4M3.F32.PACK_AB_MERGE_C R146, R65, R60, RZ ;  /* 0x0000003c4192723e */ /* 0x002fc400048070ff */
[----:B0-----:R-:W-:Y:S01]  /*4990*/  FMNMX.FTZ R48, R6, R83, !PT ;  /* 0x0000005306307209 */ /* 0x001fe20007810000 */
[----:B------:R-:W-:-:S01]  /*49a0*/  FFMA.FTZ R83, R46, UR10, -R81 ;  /* 0x0000000a2e537c23 */ /* 0x000fc20008010851 */
[----:B------:R-:W-:-:S03]  /*49b0*/  F2FP.SATFINITE.E4M3.F32.PACK_AB_MERGE_C R146, R61, R62, R146 ;  /* 0x0000003e3d92723e */ /* 0x000fc60004807092 */
[----:B------:R-:W0:Y:S01]  /*49c0*/  SHFL.BFLY PT, R87, R48, 0x1, 0x1f ;  /* 0x0c201f0030577f89 */ /* 0x000e2200000e0000 */
[----:B------:R-:W-:Y:S08]  /*49d0*/  MUFU.EX2 R57, R57 ;  /* 0x0000003900397308 */ /* 0x000ff00000000800 */
[----:B------:R-:W-:Y:S08]  /*49e0*/  MUFU.EX2 R54, R54 ;  /* 0x0000003600367308 */ /* 0x000ff00000000800 */
[----:B------:R-:W-:Y:S01]  /*49f0*/  MUFU.EX2 R50, R50 ;  /* 0x0000003200327308 */ /* 0x000fe20000000800 */
[----:B0-----:R-:W-:Y:S01]  /*4a00*/  FMNMX.FTZ R6, R48, R87, !PT ;  /* 0x0000005730067209 */ /* 0x001fe20007810000 */
[----:B------:R-:W-:-:S06]  /*4a10*/  IMAD.U32 R87, RZ, RZ, UR10 ;  /* 0x0000000aff577e24 */ /* 0x000fcc000f8e00ff */
[----:B------:R-:W-:Y:S01]  /*4a20*/  MUFU.EX2 R71, R71 ;  /* 0x0000004700477308 */ /* 0x000fe20000000800 */
[C---:B------:R-:W-:Y:S01]  /*4a30*/  FSETP.NEU.FTZ.AND P2, PT, R6.reuse, -INF , PT ;  /* 0xff8000000600780b */ /* 0x040fe20003f5d000 */
[----:B------:R-:W-:-:S05]  /*4a40*/  FFMA.FTZ R46, R6, R87, -8 ;  /* 0xc1000000062e7423 */ /* 0x000fca0000010057 */
[----:B------:R-:W-:Y:S01]  /*4a50*/  FSEL R46, R46, RZ, P2 ;  /* 0x000000ff2e2e7208 */ /* 0x000fe20001000000 */
[----:B------:R-:W-:Y:S01]  /*4a60*/  MUFU.EX2 R44, R44 ;  /* 0x0000002c002c7308 */ /* 0x000fe20000000800 */
        /* <DEDUP_REMOVED lines=12> */
[----:B------:R-:W-:Y:S01]  /*4b30*/  MUFU.EX2 R34, R34 ;  /* 0x0000002200227308 */ /* 0x000fe20000000800 */
[----:B------:R-:W-:-:S01]  /*4b40*/  FFMA.FTZ R87, R9, UR10, -R46 ;  /* 0x0000000a09577c23 */ /* 0x000fc2000801082e */
[----:B------:R-:W-:Y:S01]  /*4b50*/  FADD.FTZ R33, R2, R73 ;  /* 0x0000004902217221 */ /* 0x000fe20000010000 */
[----:B------:R-:W-:-:S01]  /*4b60*/  FFMA.FTZ R9, R13, UR10, -R46 ;  /* 0x0000000a0d097c23 */ /* 0x000fc2000801082e */
[--C-:B------:R-:W-:Y:S01]  /*4b70*/  FFMA.FTZ R13, R27, UR10, -R46.reuse ;  /* 0x0000000a1b0d7c23 */ /* 0x100fe2000801082e */
[----:B------:R-:W-:-:S01]  /*4b80*/  FFMA.FTZ R27, R28, UR10, -R46 ;  /* 0x0000000a1c1b7c23 */ /* 0x000fc2000801082e */
[----:B------:R-:W-:Y:S01]  /*4b90*/  FADD.FTZ R28, R72, R33 ;  /* 0x00000021481c7221 */ /* 0x000fe20000010000 */
[----:B------:R-:W-:-:S01]  /*4ba0*/  FFMA.FTZ R40, R29, UR10, -R46 ;  /* 0x0000000a1d287c23 */ /* 0x000fc2000801082e */
[----:B------:R-:W0:Y:S01]  /*4bb0*/  MUFU.EX2 R79, R79 ;  /* 0x0000004f004f7308 */ /* 0x000e220000000800 */
[----:B------:R-:W-:-:S01]  /*4bc0*/  FFMA.FTZ R29, R35, UR10, -R46 ;  /* 0x0000000a231d7c23 */ /* 0x000fc2000801082e */
[----:B------:R-:W-:Y:S01]  /*4bd0*/  FADD.FTZ R35, R75, R28 ;  /* 0x0000001c4b237221 */ /* 0x000fe20000010000 */
[----:B------:R-:W-:-:S01]  /*4be0*/  FFMA.FTZ R7, R7, UR10, -R46 ;  /* 0x0000000a07077c23 */ /* 0x000fc2000801082e */
[--C-:B------:R-:W-:Y:S01]  /*4bf0*/  FFMA.FTZ R33, R37, UR10, -R46.reuse ;  /* 0x0000000a25217c23 */ /* 0x100fe2000801082e */
[----:B------:R-:W-:-:S01]  /*4c00*/  FFMA.FTZ R48, R39, UR10, -R46 ;  /* 0x0000000a27307c23 */ /* 0x000fc2000801082e */
[----:B------:R-:W-:Y:S01]  /*4c10*/  FADD.FTZ R28, R70, R35 ;  /* 0x00000023461c7221 */ /* 0x000fe20000010000 */
[----:B------:R-:W-:-:S01]  /*4c20*/  FFMA.FTZ R45, R45, UR10, -R46 ;  /* 0x0000000a2d2d7c23 */ /* 0x000fc2000801082e */
[----:B------:R-:W1:Y:S01]  /*4c30*/  MUFU.EX2 R38, R38 ;  /* 0x0000002600267308 */ /* 0x000e620000000800 */
[----:B------:R-:W-:-:S01]  /*4c40*/  FFMA.FTZ R47, R47, UR10, -R46 ;  /* 0x0000000a2f2f7c23 */ /* 0x000fc2000801082e */
[----:B------:R-:W-:Y:S01]  /*4c50*/  FADD.FTZ R28, R77, R28 ;  /* 0x0000001c4d1c7221 */ /* 0x000fe20000010000 */
[----:B------:R-:W-:-:S01]  /*4c60*/  FFMA.FTZ R49, R49, UR10, -R46 ;  /* 0x0000000a31317c23 */ /* 0x000fc2000801082e */
[--C-:B------:R-:W-:Y:S01]  /*4c70*/  FFMA.FTZ R51, R51, UR10, -R46.reuse ;  /* 0x0000000a33337c23 */ /* 0x100fe2000801082e */
[----:B------:R-:W-:-:S01]  /*4c80*/  FFMA.FTZ R53, R53, UR10, -R46 ;  /* 0x0000000a35357c23 */ /* 0x000fc2000801082e */
[----:B------:R-:W-:Y:S01]  /*4c90*/  FADD.FTZ R37, R67, R28 ;  /* 0x0000001c43257221 */ /* 0x000fe20000010000 */
[----:B------:R-:W-:-:S01]  /*4ca0*/  FFMA.FTZ R28, R41, UR10, -R46 ;  /* 0x0000000a291c7c23 */ /* 0x000fc2000801082e */
[----:B------:R-:W2:Y:S01]  /*4cb0*/  MUFU.EX2 R81, R81 ;  /* 0x0000005100517308 */ /* 0x000ea20000000800 */
[----:B0-----:R-:W-:-:S01]  /*4cc0*/  FADD.FTZ R35, R34, R79 ;  /* 0x0000004f22237221 */ /* 0x001fc20000010000 */
[----:B------:R-:W-:Y:S01]  /*4cd0*/  FADD.FTZ R66, R68, R37 ;  /* 0x0000002544427221 */ /* 0x000fe20000010000 */
[----:B------:R-:W-:Y:S01]  /*4ce0*/  F2FP.SATFINITE.E4M3.F32.PACK_AB_MERGE_C R41, R71, R50, RZ ;  /* 0x000000324729723e */ /* 0x000fe200048070ff */
[--C-:B------:R-:W-:Y:S01]  /*4cf0*/  FFMA.FTZ R11, R11, UR10, -R46.reuse ;  /* 0x0000000a0b0b7c23 */ /* 0x100fe2000801082e */
[----:B------:R-:W-:-:S01]  /*4d00*/  FFMA.FTZ R15, R15, UR10, -R46 ;  /* 0x0000000a0f0f7c23 */ /* 0x000fc2000801082e */
[----:B------:R-:W-:Y:S01]  /*4d10*/  FADD.FTZ R39, R59, R66 ;  /* 0x000000423b277221 */ /* 0x000fe20000010000 */
[----:B------:R-:W-:-:S01]  /*4d20*/  FFMA.FTZ R25, R25, UR10, -R46 ;  /* 0x0000000a19197c23 */ /* 0x000fc2000801082e */
[----:B------:R-:W0:Y:S01]  /*4d30*/  MUFU.EX2 R4, R4 ;  /* 0x0000000400047308 */ /* 0x000e220000000800 */
[----:B-1----:R-:W-:-:S01]  /*4d40*/  FADD.FTZ R52, R38, R35 ;  /* 0x0000002326347221 */ /* 0x002fc20000010000 */
[----:B------:R-:W-:Y:S01]  /*4d50*/  FADD.FTZ R39, R64, R39 ;  /* 0x0000002740277221 */ /* 0x000fe20000010000 */
[----:B------:R-:W-:-:S01]  /*4d60*/  FFMA.FTZ R35, R43, UR10, -R46 ;  /* 0x0000000a2b237c23 */ /* 0x000fc2000801082e */
[----:B------:R-:W-:-:S04]  /*4d70*/  FFMA.FTZ R24, R24, UR10, -R46 ;  /* 0x0000000a18187c23 */ /* 0x000fc8000801082e */
[----:B------:R-:W1:Y:S01]  /*4d80*/  MUFU.EX2 R7, R7 ;  /* 0x0000000700077308 */ /* 0x000e620000000800 */
[----:B--2---:R-:W-:-:S01]  /*4d90*/  FADD.FTZ R37, R81, R52 ;  /* 0x0000003451257221 */ /* 0x004fc20000010000 */
[----:B------:R-:W-:-:S04]  /*4da0*/  F2FP.SATFINITE.E4M3.F32.PACK_AB_MERGE_C R81, R81, R38, RZ ;  /* 0x000000265151723e */ /* 0x000fc800048070ff */
[----:B------:R-:W-:Y:S02]  /*4db0*/  F2FP.SATFINITE.E4M3.F32.PACK_AB_MERGE_C R149, R79, R34, R81 ;  /* 0x000000224f95723e */ /* 0x000fe40004807051 */
[----:B------:R-:W2:Y:S01]  /*4dc0*/  MUFU.EX2 R8, R8 ;  /* 0x0000000800087308 */ /* 0x000ea20000000800 */
[----:B0-----:R-:W-:-:S07]  /*4dd0*/  FADD.FTZ R52, R4, R37 ;  /* 0x0000002504347221 */ /* 0x001fce0000010000 */
        /* <DEDUP_REMOVED lines=10> */
[----:B------:R-:W-:Y:S01]  /*4e80*/  FADD.FTZ R60, R60, R39 ;  /* 0x000000273c3c7221 */ /* 0x000fe20000010000 */
[----:B------:R-:W-:-:S03]  /*4e90*/  F2FP.SATFINITE.E4M3.F32.PACK_AB_MERGE_C R87, R87, R8, RZ ;  /* 0x000000085757723e */ /* 0x000fc600048070ff */
[----:B------:R-:W-:Y:S01]  /*4ea0*/  FADD.FTZ R60, R65, R60 ;  /* 0x0000003c413c7221 */ /* 0x000fe20000010000 */
[----:B------:R-:W-:Y:S01]  /*4eb0*/  F2FP.SATFINITE.E4M3.F32.PACK_AB_MERGE_C R151, R7, R4, R87 ;  /* 0x000000040797723e */ /* 0x000fe20004807057 */
        /* <DEDUP_REMOVED lines=8> */
[----:B------:R-:W-:Y:S01]  /*4f40*/  F2FP.SATFINITE.E4M3.F32.PACK_AB_MERGE_C R37, R56, R55, RZ ;  /* 0x000000373825723e */ /* 0x000fe200048070ff */
[----:B------:R-:W-:-:S03]  /*4f50*/  FADD.FTZ R55, R55, R58 ;  /* 0x0000003a37377221 */ /* 0x000fc60000010000 */
[----:B------:R-:W-:Y:S01]  /*4f60*/  F2FP.SATFINITE.E4M3.F32.PACK_AB_MERGE_C R140, R54, R57, R37 ;  /* 0x00000039368c723e */ /* 0x000fe20004807025 */
[----:B------:R-:W-:-:S01]  /*4f70*/  FADD.FTZ R55, R56, R55 ;  /* 0x0000003738377221 */ /* 0x000fc20000010000 */
[----:B------:R-:W0:Y:S01]  /*4f80*/  MUFU.EX2 R20, R20 ;  /* 0x0000001400147308 */ /* 0x000e220000000800 */
[----:B-1----:R-:W-:-:S07]  /*4f90*/  FADD.FTZ R52, R21, R52 ;  /* 0x0000003415347221 */ /* 0x002fce0000010000 */
[----:B------:R-:W1:Y:S01]  /*4fa0*/  MUFU.EX2 R27, R27 ;  /* 0x0000001b001b7308 */ /* 0x000e620000000800 */
[----:B--2---:R-:W-:-:S07]  /*4fb0*/  FADD.FTZ R37, R13, R52 ;  /* 0x000000340d257221 */ /* 0x004fce0000010000 */
[----:B------:R-:W2:Y:S01]  /*4fc0*/  MUFU.EX2 R40, R40 ;  /* 0x0000002800287308 */ /* 0x000ea20000000800 */
[----:B0-----:R-:W-:-:S01]  /*4fd0*/  FADD.FTZ R54, R20, R37 ;  /* 0x0000002514367221 */ /* 0x001fc20000010000 */
[----:B------:R-:W-:-:S06]  /*4fe0*/  FFMA.FTZ R37, R14, UR10, -R46 ;  /* 0x0000000a0e257c23 */ /* 0x000fcc000801082e */
[----:B------:R-:W0:Y:S01]  /*4ff0*/  MUFU.EX2 R26, R26 ;  /* 0x0000001a001a7308 */ /* 0x000e220000000800 */
[----:B-1----:R-:W-:-:S07]  /*5000*/  FADD.FTZ R39, R27, R54 ;  /* 0x000000361b277221 */ /* 0x002fce0000010000 */
[----:B------:R-:W1:Y:S01]  /*5010*/  MUFU.EX2 R29, R29 ;  /* 0x0000001d001d7308 */ /* 0x000e620000000800 */
[----:B--2---:R-:W-:-:S01]  /*5020*/  FADD.FTZ R39, R40, R39 ;  /* 0x0000002728277221 */ /* 0x004fc20000010000 */
[----:B------:R-:W-:-:S04]  /*5030*/  F2FP.SATFINITE.E4M3.F32.PACK_AB_MERGE_C R27, R40, R27, RZ ;  /* 0x0000001b281b723e */ /* 0x000fc800048070ff */
[----:B------:R-:W-:Y:S02]  /*5040*/  F2FP.SATFINITE.E4M3.F32.PACK_AB_MERGE_C R147, R20, R13, R27 ;  /* 0x0000000d1493723e */ /* 0x000fe4000480701b */
        /* <DEDUP_REMOVED lines=11> */
[----:B------:R-:W-:Y:S02]  /*5100*/  F2FP.SATFINITE.E4M3.F32.PACK_AB_MERGE_C R141, R29, R26, R33 ;  /* 0x0000001a1d8d723e */ /* 0x000fe40004807021 */
[----:B------:R-:W0:Y:S01]  /*5110*/  MUFU.EX2 R35, R35 ;  /* 0x0000002300237308 */ /* 0x000e220000000800 */
[----:B-1----:R-:W-:Y:S01]  /*5120*/  F2FP.SATFINITE.E4M3.F32.PACK_AB_MERGE_C R142, R69, R44, R41 ;  /* 0x0000002c458e723e */ /* 0x002fe20004807029 */
[----:B------:R-:W-:-:S04]  /*5130*/  FADD.FTZ R44, R44, R55 ;  /* 0x000000372c2c7221 */ /* 0x000fc80000010000 */
[----:B------:R-:W-:Y:S02]  /*5140*/  FADD.FTZ R69, R69, R44 ;  /* 0x0000002c45457221 */ /* 0x000fe40000010000 */
[----:B------:R-:W1:Y:S01]  /*5150*/  MUFU.EX2 R45, R45 ;  /* 0x0000002d002d7308 */ /* 0x000e620000000800 */
[----:B--2---:R-:W-:-:S01]  /*5160*/  FADD.FTZ R12, R28, R21 ;  /* 0x000000151c0c7221 */ /* 0x004fc20000010000 */
[----:B------:R-:W-:-:S04]  /*5170*/  FADD.FTZ R50, R50, R69 ;  /* 0x0000004532327221 */ /* 0x000fc80000010000 */
[----:B------:R-:W-:Y:S02]  /*5180*/  FADD.FTZ R71, R71, R50 ;  /* 0x0000003247477221 */ /* 0x000fe40000010000 */
[----:B------:R-:W-:Y:S01]  /*5190*/  MUFU.EX2 R36, R36 ;  /* 0x0000002400247308 */ /* 0x000fe20000000800 */
[----:B0-----:R-:W-:-:S07]  /*51a0*/  FADD.FTZ R12, R35, R12 ;  /* 0x0000000c230c7221 */ /* 0x001fce0000010000 */
        /* <DEDUP_REMOVED lines=42> */
[----:B------:R-:W-:Y:S01]  /*5450*/  VIADD R2, R88, 0xfffffffe ;  /* 0xfffffffe58027836 */ /* 0x000fe20000000000 */
[----:B------:R-:W-:Y:S02]  /*5460*/  F2FP.SATFINITE.E4M3.F32.PACK_AB_MERGE_C R139, R8, R15, R7 ;  /* 0x0000000f088b723e */ /* 0x000fe40004807007 */
[----:B------:R-:W-:-:S01]  /*5470*/  FADD.FTZ R3, R24, R25 ;  /* 0x0000001918037221 */ /* 0x000fc20000010000 */
        /* <DEDUP_REMOVED lines=11> */
.L_x_915:
[----:B------:R-:W-:-:S11]  /*5530*/  UISETP.NE.AND UP2, UPT, UR7, 0x1, UPT ;  /* 0x000000010700788c */ /* 0x000fd6000bf45270 */
[----:B------:R-:W-:Y:S02]  /*5540*/  @UP2 ULDC.64 UR18, c[0x0][0x9e8] ;  /* 0x00027a0000122ab9 */ /* 0x000fe40000000a00 */
[----:B------:R-:W-:-:S04]  /*5550*/  UIMAD.WIDE.U32 UR14, UR11, UR18, URZ ;  /* 0x000000120b0e72a5 */ /* 0x000fc8000f8e003f */
[----:B------:R-:W-:-:S12]  /*5560*/  @UP2 USHF.R.U32.HI UR11, URZ, UR19, UR15 ;  /* 0x000000133f0b2299 */ /* 0x000fd8000801160f */
.L_x_916:
[----:B------:R-:W-:-:S04]  /*5570*/  UIMAD UR7, UR11, UR7, UR7 ;  /* 0x000000070b0772a4 */ /* 0x000fc8000f8e0207 */
[----:B------:R-:W-:-:S04]  /*5580*/  UISETP.LT.AND UP2, UPT, UR6, UR7, UPT ;  /* 0x000000070600728c */ /* 0x000fc8000bf41270 */
[----:B------:R-:W-:-:S12]  /*5590*/  USEL UR6, UR6, UR7, UP2 ;  /* 0x0000000706067287 */ /* 0x000fd80009000000 */
.L_x_914:
        /* <DEDUP_REMOVED lines=35> */
.L_x_935:
[----:B------:R-:W-:-:S04]  /*57d0*/  UIADD3 UR20, UR49, 0x1, URZ ;  /* 0x0000000131147890 */ /* 0x000fc8000fffe03f */
[----:B------:R-:W-:-:S04]  /*57e0*/  UISETP.NE.AND UP2, UPT, UR20, 0x2, UPT ;  /* 0x000000021400788c */ /* 0x000fc8000bf45270 */
[----:B------:R-:W-:Y:S02]  /*57f0*/  USEL UR21, URZ, 0x1, UP2 ;  /* 0x000000013f157887 */ /* 0x000fe40009000000 */
[----:B------:R-:W-:Y:S02]  /*5800*/  USEL UR20, UR20, URZ, UP2 ;  /* 0x0000003f14147287 */ /* 0x000fe40009000000 */
[----:B------:R-:W-:Y:S01]  /*5810*/  ULOP3.LUT UR21, UR52, UR21, URZ, 0x3c, !UPT ;  /* 0x0000001534157292 */ /* 0x000fe2000f8e3c3f */
[----:B------:R-:W-:Y:S11]  /*5820*/  @!P0 BRA `(.L_x_918) ;  /* 0x0000000000048947 */ /* 0x000ff60003800000 */
[----:B------:R-:W-:Y:S01]  /*5830*/  BPT.TRAP 0x1 ;  /* 0x000000040000795c */ /* 0x000fe20000300000 */
.L_x_918:
[----:B------:R-:W-:Y:S01]  /*5840*/  ULEA UR24, UR20, UR46, 0x3 ;  /* 0x0000002e14187291 */ /* 0x000fe2000f8e183f */
[----:B------:R-:W-:-:S05]  /*5850*/  IMAD.U32 R7, RZ, RZ, UR21 ;  /* 0x00000015ff077e24 */ /* 0x000fca000f8e00ff */
[----:B------:R-:W-:-:S04]  /*5860*/  SHF.L.U32 R7, R7, 0x1f, RZ ;  /* 0x0000001f07077819 */ /* 0x000fc800000006ff */
[----:B------:R0:W1:Y:S01]  /*5870*/  SYNCS.PHASECHK.TRANS64.TRYWAIT P2, [UR24+0x19c30], R7 ;  /* 0x019c3007ff0075a7 */ /* 0x0000620008040158 */
[----:B------:R-:W-:Y:S05]  /*5880*/  @!P0 BRA `(.L_x_919) ;  /* 0x0000000000048947 */ /* 0x000fea0003800000 */
[----:B------:R-:W-:Y:S01]  /*5890*/  BPT.TRAP 0x1 ;  /* 0x000000040000795c */ /* 0x000fe20000300000 */
.L_x_919:
[----:B-1----:R-:W-:Y:S05]  /*58a0*/  @P2 BRA `(.L_x_920) ;  /* 0x0000000000082947 */ /* 0x002fea0003800000 */
[----:B------:R-:W1:Y:S02]  /*58b0*/  SYNCS.PHASECHK.TRANS64.TRYWAIT P2, [UR24+0x19c30], R7 ;  /* 0x019c3007ff0075a7 */ /* 0x000e640008040158 */
[----:B-1----:R-:W-:Y:S05]  /*58c0*/  @!P2 BRA `(.L_x_921) ;  /* 0x0000011000f8a947 */ /* 0x002fea0003800000 */
.L_x_920:
        /* <DEDUP_REMOVED lines=17> */
.L_x_922:
[----:B------:R-:W-:Y:S01]  /*59e0*/  ULEA UR11, UR49, UR46, 0x3 ;  /* 0x0000002e310b7291 */ /* 0x000fe2000f8e183f */
[----:B01----:R-:W-:-:S05]  /*59f0*/  IMAD.U32 R7, RZ, RZ, UR52 ;  /* 0x00000034ff077e24 */ /* 0x003fca000f8e00ff */
[----:B------:R-:W-:-:S04]  /*5a00*/  SHF.L.U32 R7, R7, 0x1f, RZ ;  /* 0x0000001f07077819 */ /* 0x000fc800000006ff */
[----:B------:R0:W1:Y:S01]  /*5a10*/  SYNCS.PHASECHK.TRANS64.TRYWAIT P2, [UR11+0x19c50], R7 ;  /* 0x019c5007ff0075a7 */ /* 0x000062000804014b */
[----:B------:R-:W-:Y:S05]  /*5a20*/  @!P0 BRA `(.L_x_923) ;  /* 0x0000000000048947 */ /* 0x000fea0003800000 */
[----:B------:R-:W-:Y:S01]  /*5a30*/  BPT.TRAP 0x1 ;  /* 0x000000040000795c */ /* 0x000fe20000300000 */
.L_x_923:
[----:B-1----:R-:W-:Y:S05]  /*5a40*/  @P2 BRA `(.L_x_924) ;  /* 0x0000000000082947 */ /* 0x002fea0003800000 */
[----:B------:R-:W1:Y:S02]  /*5a50*/  SYNCS.PHASECHK.TRANS64.TRYWAIT P2, [UR11+0x19c50], R7 ;  /* 0x019c5007ff0075a7 */ /* 0x000e64000804014b */
[----:B-1----:R-:W-:Y:S05]  /*5a60*/  @!P2 BRA `(.L_x_925) ;  /* 0x0000011000a8a947 */ /* 0x002fea0003800000 */
.L_x_924:
[----:B------:R-:W-:Y:S01]  /*5a70*/  UIADD3 UR6, UR46, 0x3000, URZ ;  /* 0x000030002e067890 */ /* 0x000fe2000fffe03f */
[----:B------:R-:W-:Y:S01]  /*5a80*/  WARPGROUP.ARRIVE ;  /* 0x00000000000079c5 */ /* 0x000fe20000000000 */
[----:B------:R-:W-:Y:S01]  /*5a90*/  UMOV UR7, 0x40000040 ;  /* 0x4000004000077882 */ /* 0x000fe20000000000 */
[----:B------:R-:W-:Y:S01]  /*5aa0*/  PLOP3.LUT P2, PT, PT, PT, UP0, 0x80, 0x0 ;  /* 0x000000000000781c */ /* 0x000fe20003f4f008 */
[----:B------:R-:W-:Y:S01]  /*5ab0*/  USHF.R.U32.HI UR6, URZ, 0x4, UR6 ;  /* 0x000000043f067899 */ /* 0x000fe20008011606 */
[----:B------:R-:W-:Y:S01]  /*5ac0*/  PLOP3.LUT P3, PT, PT, PT, UP0, 0x80, 0x0 ;  /* 0x000000000000781c */ /* 0x000fe20003f6f008 */
[C---:B-1----:R-:W-:Y:S01]  /*5ad0*/  FMUL.FTZ R8, R0.reuse, R25 ;  /* 0x0000001900087220 */ /* 0x042fe20000410000 */
[C---:B------:R-:W-:Y:S01]  /*5ae0*/  FMUL.FTZ R25, R0.reuse, R36 ;  /* 0x0000002400197220 */ /* 0x040fe20000410000 */
[----:B------:R-:W-:Y:S01]  /*5af0*/  ULOP3.LUT UR6, UR6, 0x3fff, URZ, 0xc0, !UPT ;  /* 0x00003fff06067892 */ /* 0x000fe2000f8ec03f */
[C---:B------:R-:W-:Y:S01]  /*5b00*/  FMUL.FTZ R13, R0.reuse, R30 ;  /* 0x0000001e000d7220 */ /* 0x040fe20000410000 */
[C---:B------:R-:W-:Y:S01]  /*5b10*/  FMUL.FTZ R30, R0.reuse, R41 ;  /* 0x00000029001e7220 */ /* 0x040fe20000410000 */
[C---:B------:R-:W-:Y:S01]  /*5b20*/  FMUL.FTZ R21, R0.reuse, R34 ;  /* 0x0000002200157220 */ /* 0x040fe20000410000 */
[----:B------:R-:W-:Y:S01]  /*5b30*/  ULOP3.LUT UR6, UR6, 0x10000, URZ, 0xfc, !UPT ;  /* 0x0001000006067892 */ /* 0x000fe2000f8efc3f */
[C---:B------:R-:W-:Y:S01]  /*5b40*/  FMUL.FTZ R41, R0.reuse, R50 ;  /* 0x0000003200297220 */ /* 0x040fe20000410000 */
[C---:B------:R-:W-:Y:S01]  /*5b50*/  FMUL.FTZ R34, R0.reuse, R45 ;  /* 0x0000002d00227220 */ /* 0x040fe20000410000 */
[C---:B------:R-:W-:Y:S01]  /*5b60*/  FMUL.FTZ R50, R0.reuse, R59 ;  /* 0x0000003b00327220 */ /* 0x040fe20000410000 */
        /* <DEDUP_REMOVED lines=8> */
[C---:B0-----:R-:W-:Y:S01]  /*5bf0*/  FMUL.FTZ R7, R0.reuse, R24 ;  /* 0x0000001800077220 */ /* 0x041fe20000410000 */
[----:B------:R-:W-:Y:S01]  /*5c00*/  QGMMA.64x96x32.F32.E4M3.E4M3 R88, R148, gdesc[UR4], R88, gsb0 ;  /* 0x0160000494587df3 */ /* 0x000fe20008000858 */
[----:B------:R-:W-:Y:S01]  /*5c10*/  UIADD3 UR6, UR10, 0x2, URZ ;  /* 0x000000020a067890 */ /* 0x000fe2000fffe03f */
[C---:B------:R-:W-:Y:S01]  /*5c20*/  FMUL.FTZ R10, R0.reuse, R27 ;  /* 0x0000001b000a7220 */ /* 0x040fe20000410000 */
[----:B------:R-:W-:Y:S01]  /*5c30*/  UMOV UR7, 0x40000040 ;  /* 0x4000004000077882 */ /* 0x000fe20000000000 */
[C---:B------:R-:W-:Y:S01]  /*5c40*/  FMUL.FTZ R11, R0.reuse, R28 ;  /* 0x0000001c000b7220 */ /* 0x040fe20000410000 */
[C---:B------:R-:W-:Y:S01]  /*5c50*/  FMUL.FTZ R12, R0.reuse, R29 ;  /* 0x0000001d000c7220 */ /* 0x040fe20000410000 */
[C---:B------:R-:W-:Y:S01]  /*5c60*/  FMUL.FTZ R15, R0.reuse, R32 ;  /* 0x00000020000f7220 */ /* 0x040fe20000410000 */
[----:B------:R-:W-:Y:S01]  /*5c70*/  FMUL.FTZ R20, R0, R33 ;  /* 0x0000002100147220 */ /* 0x000fe20000410000 */
[----:B------:R-:W-:-:S02]  /*5c80*/  IMAD.SHL.U32 R74, R2, 0x80, RZ ;  /* 0x00000080024a7824 */ /* 0x000fc400078e00ff */
        /* <DEDUP_REMOVED lines=37> */
[----:B------:R-:W-:Y:S01]  /*5ee0*/  IADD3 R37, -R74, 0x1, RZ ;  /* 0x000000014a257810 */ /* 0x000fe20007ffe1ff */
        /* <DEDUP_REMOVED lines=8> */
[----:B------:R-:W0:Y:S08]  /*5f70*/  MUFU.TANH R7, R7 ;  /* 0x0000000700077308 */ /* 0x000e300000002400 */
[----:B------:R-:W1:Y:S08]  /*5f80*/  MUFU.TANH R8, R8 ;  /* 0x0000000800087308 */ /* 0x000e700000002400 */
        /* <DEDUP_REMOVED lines=69> */
[----:B------:R-:W-:Y:S01]  /*63e0*/  @P3 SHF.R.U32.HI R136, RZ, UR6, R36 ;  /* 0x00000006ff883c19 */ /* 0x000fe20008011624 */
[----:B------:R-:W-:Y:S01]  /*63f0*/  IMAD.U32 R36, RZ, RZ, UR24 ;  /* 0x00000018ff247e24 */ /* 0x000fe2000f8e00ff */
[----:B------:R-:W0:Y:S03]  /*6400*/  MUFU.TANH R67, R67 ;  /* 0x0000004300437308 */ /* 0x000e260000002400 */
[----:B------:R-:W-:Y:S01]  /*6410*/  @!P1 VIADD R36, R36, 0x19c40 ;  /* 0x00019c4024249836 */ /* 0x000fe20000000000 */
[----:B------:R-:W5:Y:S04]  /*6420*/  SHFL.IDX PT, R85, R136, RZ, 0x1c1f ;  /* 0x001c1fff88557589 */ /* 0x000f6800000e0000 */
[----:B------:R-:W-:Y:S01]  /*6430*/  @!P1 PRMT R36, RZ, 0x654, R36 ;  /* 0x00000654ff249816 */ /* 0x000fe20000000024 */
[----:B------:R-:W0:Y:S03]  /*6440*/  MUFU.TANH R68, R68 ;  /* 0x0000004400447308 */ /* 0x000e260000002400 */
[----:B------:R1:W-:Y:S05]  /*6450*/  @!P1 SYNCS.ARRIVE.TRANS64.RED.A1T0 RZ, [R36+URZ], RZ ;  /* 0x000000ff24ff99a7 */ /* 0x0003ea000810043f */
[----:B------:R-:W0:Y:S01]  /*6460*/  MUFU.TANH R69, R69 ;  /* 0x0000004500457308 */ /* 0x000e220000002400 */
[----:B-1----:R-:W-:-:S07]  /*6470*/  IMAD.U32 R36, RZ, RZ, UR39 ;  /* 0x00000027ff247e24 */ /* 0x002fce000f8e00ff */
[----:B------:R-:W1:Y:S01]  /*6480*/  MUFU.TANH R70, R70 ;  /* 0x0000004600467308 */ /* 0x000e620000002400 */
[----:B------:R-:W-:-:S05]  /*6490*/  IADD3 R37, -R36, UR43, R37 ;  /* 0x0000002b24257c10 */ /* 0x000fca000fffe125 */
[C---:B------:R-:W-:Y:S02]  /*64a0*/  VIADD R83, R37.reuse, UR23 ;  /* 0x0000001725537c36 */ /* 0x040fe40008000000 */
[----:B------:R-:W0:Y:S01]  /*64b0*/  MUFU.TANH R73, R73 ;  /* 0x0000004900497308 */ /* 0x000e220000002400 */
[----:B------:R-:W-:Y:S02]  /*64c0*/  VIADD R82, R37, UR17 ;  /* 0x0000001125527c36 */ /* 0x000fe40008000000 */
[--C-:B-----5:R-:W-:Y:S02]  /*64d0*/  IMAD.IADD R81, R83, 0x1, R85.reuse ;  /* 0x0000000153517824 */ /* 0x120fe400078e0255 */
[----:B------:R-:W-:-:S03]  /*64e0*/  IMAD.IADD R80, R82, 0x1, R85 ;  /* 0x0000000152507824 */ /* 0x000fc600078e0255 */
        /* <DEDUP_REMOVED lines=21> */
.L_x_928:
[----:B------:R-:W-:-:S05]  /*6640*/  IMAD.U32 R84, RZ, RZ, UR22 ;  /* 0x00000016ff547e24 */ /* 0x000fca000f8e00ff */
[----:B------:R-:W-:-:S13]  /*6650*/  ISETP.NE.AND P2, PT, R84, 0x1, PT ;  /* 0x000000015400780c */ /* 0x000fda0003f45270 */
[----:B------:R-:W1:Y:S02]  /*6660*/  @P2 LDC.64 R36, c[0x0][0x9e8] ;  /* 0x00027a00ff242b82 */ /* 0x000e640000000a00 */
[----:B-1----:R-:W-:-:S05]  /*6670*/  @P2 IMAD.HI.U32 R36, R85, R36, RZ ;  /* 0x0000002455242227 */ /* 0x002fca00078e00ff */
[----:B------:R-:W-:-:S07]  /*6680*/  @P2 SHF.R.U32.HI R85, RZ, R37, R36 ;  /* 0x00000025ff552219 */ /* 0x000fce0000011624 */
.L_x_929:
[----:B------:R-:W-:Y:S05]  /*6690*/  BSYNC B0 ;  /* 0x0000000000007941 */ /* 0x000fea0003800000 */
.L_x_927:
[----:B------:R-:W-:-:S04]  /*66a0*/  IMAD R85, R85, R84, -R74 ;  /* 0x0000005455557224 */ /* 0x000fc800078e0a4a */
[----:B------:R-:W-:-:S05]  /*66b0*/  IMAD R85, R16, -0x2, R85 ;  /* 0xfffffffe10557824 */ /* 0x000fca00078e0255 */
[----:B------:R-:W-:Y:S02]  /*66c0*/  VIADDMNMX R81, R85, R84, R81, PT ;  /* 0x0000005455517246 */ /* 0x000fe40003800151 */
[----:B------:R-:W-:-:S07]  /*66d0*/  VIMNMX R80, R80, R85, !PT ;  /* 0x0000005550507248 */ /* 0x000fce0007fe0100 */
.L_x_926:
        /* <DEDUP_REMOVED lines=115> */
.L_x_932:
[----:B------:R-:W-:-:S05]  /*6e10*/  IMAD.U32 R80, RZ, RZ, UR22 ;  /* 0x00000016ff507e24 */ /* 0x000fca000f8e00ff */
[----:B------:R-:W-:-:S13]  /*6e20*/  ISETP.NE.AND P3, PT, R80, 0x1, PT ;  /* 0x000000015000780c */ /* 0x000fda0003f65270 */
[----:B------:R-:W0:Y:S02]  /*6e30*/  @P3 LDC.64 R36, c[0x0][0x9e8] ;  /* 0x00027a00ff243b82 */ /* 0x000e240000000a00 */
[----:B0-----:R-:W-:-:S05]  /*6e40*/  @P3 IMAD.HI.U32 R36, R7, R36, RZ ;  /* 0x0000002407243227 */ /* 0x001fca00078e00ff */
[----:B------:R-:W-:-:S07]  /*6e50*/  @P3 SHF.R.U32.HI R7, RZ, R37, R36 ;  /* 0x00000025ff073219 */ /* 0x000fce0000011624 */
.L_x_933:
[----:B------:R-:W-:Y:S05]  /*6e60*/  BSYNC B0 ;  /* 0x0000000000007941 */ /* 0x000fea0003800000 */
.L_x_931:
[----:B------:R-:W-:-:S04]  /*6e70*/  IMAD R7, R7, R80, -R74 ;  /* 0x0000005007077224 */ /* 0x000fc800078e0a4a */
[----:B------:R-:W-:-:S05]  /*6e80*/  IMAD R7, R16, -0x2, R7 ;  /* 0xfffffffe10077824 */ /* 0x000fca00078e0207 */
[----:B------:R-:W-:Y:S02]  /*6e90*/  VIADDMNMX R83, R7, R80, R83, PT ;  /* 0x0000005007537246 */ /* 0x000fe40003800153 */
[----:B------:R-:W-:-:S07]  /*6ea0*/  VIMNMX R82, R82, R7, !PT ;  /* 0x0000000752527248 */ /* 0x000fce0007fe0100 */
.L_x_930:
        /* <DEDUP_REMOVED lines=25> */
[----:B------:R-:W-:-:S02]  /*7040*/  ISETP.GT.AND P5, PT, R82, RZ, P2 ;  /* 0x000000ff5200720c */ /* 0x000fc400017a4270 */
        /* <DEDUP_REMOVED lines=47> */
[----:B------:R-:W-:-:S04]  /*7340*/  ISETP.GT.AND P4, PT, R82, 0x30, P2 ;  /* 0x000000305200780c */ /* 0x000fc80001784270 */
[----:B------:R-:W-:Y:S02]  /*7350*/  FSEL R10, R74, RZ, P6 ;  /* 0x000000ff4a0a7208 */ /* 0x000fe40003000000 */
[----:B------:R-:W-:-:S03]  /*7360*/  ISETP.LT.OR P4, PT, R83, 0x31, P4 ;  /* 0x000000315300780c */ /* 0x000fc60002781670 */
[--C-:B------:R-:W-:Y:S01]  /*7370*/  FFMA.FTZ R80, R15, UR10, -R10.reuse ;  /* 0x0000000a0f507c23 */ /* 0x100fe2000801080a */
[----:B------:R-:W-:Y:S01]  /*7380*/  FSEL R15, R9, -INF , !P5 ;  /* 0xff800000090f7808 */ /* 0x000fe20006800000 */
[--C-:B------:R-:W-:Y:S01]  /*7390*/  FFMA.FTZ R37, R84, UR10, -R10.reuse ;  /* 0x0000000a54257c23 */ /* 0x100fe2000801080a */
[----:B------:R-:W-:Y:S01]  /*73a0*/  ISETP.LT.OR P5, PT, R83, 0x2a, P3 ;  /* 0x0000002a5300780c */ /* 0x000fe20001fa1670 */
[----:B------:R0:W-:Y:S01]  /*73b0*/  MUFU.EX2 R9, R80 ;  /* 0x0000005000097308 */ /* 0x0001e20000000800 */
[----:B------:R-:W-:Y:S01]  /*73c0*/  FMNMX.FTZ R81, R15, R6, !PT ;  /* 0x000000060f517209 */ /* 0x000fe20007810000 */
[--C-:B------:R-:W-:Y:S01]  /*73d0*/  FFMA.FTZ R8, R8, UR10, -R10.reuse ;  /* 0x0000000a08087c23 */ /* 0x100fe2000801080a */
[----:B------:R-:W-:Y:S01]  /*73e0*/  ISETP.GT.AND P3, PT, R82, 0x31, P2 ;  /* 0x000000315200780c */ /* 0x000fe20001764270 */
        /* <DEDUP_REMOVED lines=52> */
[----:B------:R-:W-:Y:S01]  /*7730*/  FFMA.FTZ R79, R79, UR10, -R10 ;  /* 0x0000000a4f4f7c23 */ /* 0x000fe2000801080a */
[----:B------:R-:W-:Y:S01]  /*7740*/  FMNMX.FTZ R81, R45, R74, !PT ;  /* 0x0000004a2d517209 */ /* 0x000fe20007810000 */
[----:B------:R-:W-:Y:S01]  /*7750*/  MUFU.EX2 R37, R37 ;  /* 0x0000002500257308 */ /* 0x000fe20000000800 */
[----:B------:R-:W-:-:S02]  /*7760*/  ISETP.GT.AND P4, PT, R82, 0x48, P2 ;  /* 0x000000485200780c */ /* 0x000fc40001784270 */
[----:B------:R-:W-:Y:S02]  /*7770*/  ISETP.LT.OR P5, PT, R83, 0x42, P5 ;  /* 0x000000425300780c */ /* 0x000fe40002fa1670 */
[----:B------:R-:W-:Y:S02]  /*7780*/  FSEL R49, R49, -INF , !P3 ;  /* 0xff80000031317808 */ /* 0x000fe40005800000 */
[----:B------:R-:W-:Y:S01]  /*7790*/  FMNMX.FTZ R74, R46, R81, !PT ;  /* 0x000000512e4a7209 */ /* 0x000fe20007810000 */
[----:B------:R-:W-:Y:S01]  /*77a0*/  MUFU.EX2 R8, R8 ;  /* 0x0000000800087308 */ /* 0x000fe20000000800 */
[----:B------:R-:W-:Y:S02]  /*77b0*/  ISETP.GT.AND P3, PT, R82, 0x49, P2 ;  /* 0x000000495200780c */ /* 0x000fe40001764270 */
[----:B------:R-:W-:Y:S02]  /*77c0*/  FSEL R50, R50, -INF , !P5 ;  /* 0xff80000032327808 */ /* 0x000fe40006800000 */
[----:B------:R-:W-:-:S02]  /*77d0*/  ISETP.LT.OR P4, PT, R83, 0x49, P4 ;  /* 0x000000495300780c */ /* 0x000fc40002781670 */
[----:B------:R-:W-:Y:S01]  /*77e0*/  FMNMX.FTZ R81, R49, R74, !PT ;  /* 0x0000004a31517209 */ /* 0x000fe20007810000 */
[----:B------:R-:W-:Y:S01]  /*77f0*/  MUFU.EX2 R11, R11 ;  /* 0x0000000b000b7308 */ /* 0x000fe20000000800 */
[----:B------:R-:W-:Y:S02]  /*7800*/  ISETP.GT.AND P5, PT, R82, 0x50, P2 ;  /* 0x000000505200780c */ /* 0x000fe400017a4270 */
[----:B------:R-:W-:Y:S02]  /*7810*/  ISETP.LT.OR P3, PT, R83, 0x4a, P3 ;  /* 0x0000004a5300780c */ /* 0x000fe40001f61670 */
[----:B------:R-:W-:Y:S02]  /*7820*/  FSEL R53, R53, -INF , !P4 ;  /* 0xff80000035357808 */ /* 0x000fe40006000000 */
[----:B------:R-:W-:Y:S01]  /*7830*/  FMNMX.FTZ R74, R50, R81, !PT ;  /* 0x00000051324a7209 */ /* 0x000fe20007810000 */
[----:B------:R-:W-:Y:S01]  /*7840*/  MUFU.EX2 R12, R12 ;  /* 0x0000000c000c7308 */ /* 0x000fe20000000800 */
[----:B------:R-:W-:-:S02]  /*7850*/  ISETP.GT.AND P4, PT, R82, 0x51, P2 ;  /* 0x000000515200780c */ /* 0x000fc40001784270 */
[----:B------:R-:W-:Y:S02]  /*7860*/  FSEL R54, R54, -INF , !P3 ;  /* 0xff80000036367808 */ /* 0x000fe40005800000 */
[----:B------:R-:W-:Y:S02]  /*7870*/  ISETP.LT.OR P5, PT, R83, 0x51, P5 ;  /* 0x000000515300780c */ /* 0x000fe40002fa1670 */
[----:B------:R-:W-:Y:S01]  /*7880*/  FMNMX.FTZ R81, R53, R74, !PT ;  /* 0x0000004a35517209 */ /* 0x000fe20007810000 */
[----:B------:R-:W-:Y:S01]  /*7890*/  MUFU.EX2 R20, R20 ;  /* 0x0000001400147308 */ /* 0x000fe20000000800 */
[----:B------:R-:W-:Y:S02]  /*78a0*/  ISETP.GT.AND P3, PT, R82, 0x58, P2 ;  /* 0x000000585200780c */ /* 0x000fe40001764270 */
[----:B------:R-:W-:Y:S02]  /*78b0*/  ISETP.LT.OR P4, PT, R83, 0x52, P4 ;  /* 0x000000525300780c */ /* 0x000fe40002781670 */
[----:B------:R-:W-:-:S02]  /*78c0*/  FSEL R55, R55, -INF , !P5 ;  /* 0xff80000037377808 */ /* 0x000fc40006800000 */
[----:B------:R-:W-:Y:S01]  /*78d0*/  FMNMX.FTZ R74, R54, R81, !PT ;  /* 0x00000051364a7209 */ /* 0x000fe20007810000 */
[----:B------:R-:W-:Y:S01]  /*78e0*/  MUFU.EX2 R25, R25 ;  /* 0x0000001900197308 */ /* 0x000fe20000000800 */
[----:B------:R-:W-:Y:S02]  /*78f0*/  ISETP.GT.AND P5, PT, R82, 0x59, P2 ;  /* 0x000000595200780c */ /* 0x000fe400017a4270 */
[----:B------:R-:W-:Y:S02]  /*7900*/  FSEL R56, R56, -INF , !P4 ;  /* 0xff80000038387808 */ /* 0x000fe40006000000 */
[----:B------:R-:W-:Y:S02]  /*7910*/  ISETP.LT.OR P3, PT, R83, 0x59, P3 ;  /* 0x000000595300780c */ /* 0x000fe40001f61670 */
        /* <DEDUP_REMOVED lines=38> */
[----:B------:R-:W-:Y:S02]  /*7b80*/  ISETP.LT.OR P4, PT, R83, 0x79, P4 ;  /* 0x000000795300780c */ /* 0x000fe40002781670 */
[----:B------:R-:W-:-:S02]  /*7b90*/  FSEL R72, R72, -INF , !P5 ;  /* 0xff80000048487808 */ /* 0x000fc40006800000 */
[----:B------:R-:W-:Y:S01]  /*7ba0*/  FMNMX.FTZ R81, R71, R74, !PT ;  /* 0x0000004a47517209 */ /* 0x000fe20007810000 */
[----:B------:R-:W-:Y:S01]  /*7bb0*/  MUFU.EX2 R44, R44 ;  /* 0x0000002c002c7308 */ /* 0x000fe20000000800 */
[----:B------:R-:W-:Y:S02]  /*7bc0*/  ISETP.LT.OR P2, PT, R83, 0x7a, P2 ;  /* 0x0000007a5300780c */ /* 0x000fe40001741670 */
[----:B------:R-:W-:Y:S02]  /*7bd0*/  FSEL R76, R76, -INF , !P4 ;  /* 0xff8000004c4c7808 */ /* 0x000fe40006000000 */
[----:B------:R-:W-:Y:S02]  /*7be0*/  FMNMX.FTZ R81, R72, R81, !PT ;  /* 0x0000005148517209 */ /* 0x000fe40007810000 */
[----:B------:R-:W-:Y:S01]  /*7bf0*/  FSEL R77, R77, -INF , !P2 ;  /* 0xff8000004d4d7808 */ /* 0x000fe20005000000 */
[----:B------:R-:W-:Y:S01]  /*7c00*/  MUFU.EX2 R47, R47 ;  /* 0x0000002f002f7308 */ /* 0x000fe20000000800 */
[----:B------:R-:W-:-:S04]  /*7c10*/  FMNMX.FTZ R74, R76, R81, !PT ;  /* 0x000000514c4a7209 */ /* 0x000fc80007810000 */
[----:B------:R-:W-:-:S03]  /*7c20*/  FMNMX.FTZ R74, R77, R74, !PT ;  /* 0x0000004a4d4a7209 */ /* 0x000fc60007810000 */
[----:B------:R-:W-:Y:S02]  /*7c30*/  MUFU.EX2 R48, R48 ;  /* 0x0000003000307308 */ /* 0x000fe40000000800 */
[----:B------:R-:W1:Y:S06]  /*7c40*/  SHFL.BFLY PT, R81, R74, 0x2, 0x1f ;  /* 0x0c401f004a517f89 */ /* 0x000e6c00000e0000 */
[----:B------:R-:W-:Y:S08]  /*7c50*/  MUFU.EX2 R51, R51 ;  /* 0x0000003300337308 */ /* 0x000ff00000000800 */
[----:B------:R-:W-:Y:S08]  /*7c60*/  MUFU.EX2 R52, R52 ;  /* 0x0000003400347308 */ /* 0x000ff00000000800 */
[----:B------:R-:W-:Y:S01]  /*7c70*/  MUFU.EX2 R57, R57 ;  /* 0x0000003900397308 */ /* 0x000fe20000000800 */
[----:B-1----:R-:W-:Y:S01]  /*7c80*/  FMNMX.FTZ R81, R74, R81, !PT ;  /* 0x000000514a517209 */ /* 0x002fe20007810000 */
[--C-:B------:R-:W-:Y:S01]  /*7c90*/  FFMA.FTZ R74, R75, UR10, -R10.reuse ;  /* 0x0000000a4b4a7c23 */ /* 0x100fe2000801080a */
[----:B------:R-:W-:-:S01]  /*7ca0*/  FFMA.FTZ R75, R78, UR10, -R10 ;  /* 0x0000000a4e4b7c23 */ /* 0x000fc2000801080a */
[----:B------:R-:W-:-:S02]  /*7cb0*/  FSEL R78, R7, RZ, P6 ;  /* 0x000000ff074e7208 */ /* 0x000fc40003000000 */
[----:B0-----:R-:W0:Y:S02]  /*7cc0*/  SHFL.BFLY PT, R80, R81, 0x1, 0x1f ;  /* 0x0c201f0051507f89 */ /* 0x001e2400000e0000 */
[----:B------:R-:W-:Y:S01]  /*7cd0*/  MUFU.EX2 R58, R58 ;  /* 0x0000003a003a7308 */ /* 0x000fe20000000800 */
[----:B------:R-:W-:-:S04]  /*7ce0*/  FADD.FTZ R78, -R78, R5 ;  /* 0x000000054e4e7221 */ /* 0x000fc80000010100 */
[----:B------:R-:W-:-:S03]  /*7cf0*/  FMUL.FTZ R78, R78, UR10 ;  /* 0x0000000a4e4e7c20 */ /* 0x000fc60008410000 */
[----:B------:R-:W-:Y:S08]  /*7d00*/  MUFU.EX2 R61, R61 ;  /* 0x0000003d003d7308 */ /* 0x000ff00000000800 */
[----:B------:R-:W1:Y:S01]  /*7d10*/  MUFU.EX2 R78, R78 ;  /* 0x0000004e004e7308 */ /* 0x000e620000000800 */
[----:B0-----:R-:W-:Y:S01]  /*7d20*/  FMNMX.FTZ R10, R81, R80, !PT ;  /* 0x00000050510a7209 */ /* 0x001fe20007810000 */
[----:B------:R-:W-:-:S06]  /*7d30*/  IMAD.U32 R81, RZ, RZ, UR10 ;  /* 0x0000000aff517e24 */ /* 0x000fcc000f8e00ff */
[----:B------:R0:W-:Y:S01]  /*7d40*/  MUFU.EX2 R80, R79 ;  /* 0x0000004f00507308 */ /* 0x0001e20000000800 */
[C---:B------:R-:W-:Y:S01]  /*7d50*/  FSETP.NEU.FTZ.AND P2, PT, R10.reuse, -INF , PT ;  /* 0xff8000000a00780b */ /* 0x040fe20003f5d000 */
[----:B------:R-:W-:-:S05]  /*7d60*/  FFMA.FTZ R5, R10, R81, -8 ;  /* 0xc10000000a057423 */ /* 0x000fca0000010051 */
[----:B------:R-:W-:Y:S01]  /*7d70*/  FSEL R5, R5, RZ, P2 ;  /* 0x000000ff05057208 */ /* 0x000fe20001000000 */
[----:B------:R-:W-:Y:S01]  /*7d80*/  MUFU.EX2 R62, R62 ;  /* 0x0000003e003e7308 */ /* 0x000fe20000000800 */
[----:B0-----:R-:W-:-:S03]  /*7d90*/  FSEL R79, R10, RZ, P2 ;  /* 0x000000ff0a4f7208 */ /* 0x001fc60001000000 */
[--C-:B------:R-:W-:Y:S01]  /*7da0*/  FFMA.FTZ R81, R45, UR10, -R5.reuse ;  /* 0x0000000a2d517c23 */ /* 0x100fe20008010805 */
[----:B------:R-:W-:-:S01]  /*7db0*/  FFMA.FTZ R82, R15, UR10, -R5 ;  /* 0x0000000a0f527c23 */ /* 0x000fc20008010805 */
[----:B------:R-:W-:Y:S01]  /*7dc0*/  FADD.FTZ R79, -R79, R6 ;  /* 0x000000064f4f7221 */ /* 0x000fe20000010100 */
[----:B------:R-:W-:-:S01]  /*7dd0*/  FFMA.FTZ R15, R36, UR10, -R5 ;  /* 0x0000000a240f7c23 */ /* 0x000fc20008010805 */
[--C-:B------:R-:W-:Y:S01]  /*7de0*/  FFMA.FTZ R13, R13, UR10, -R5.reuse ;  /* 0x0000000a0d0d7c23 */ /* 0x100fe20008010805 */
[----:B------:R-:W-:-:S01]  /*7df0*/  FFMA.FTZ R14, R14, UR10, -R5 ;  /* 0x0000000a0e0e7c23 */ /* 0x000fc20008010805 */
[----:B------:R-:W-:Y:S01]  /*7e00*/  FMUL.FTZ R45, R79, UR10 ;  /* 0x0000000a4f2d7c20 */ /* 0x000fe20008410000 */
[----:B------:R-:W-:Y:S01]  /*7e10*/  MUFU.EX2 R82, R82 ;  /* 0x0000005200527308 */ /* 0x000fe20000000800 */
[----:B------:R-:W-:-:S01]  /*7e20*/  FFMA.FTZ R21, R21, UR10, -R5 ;  /* 0x0000000a15157c23 */ /* 0x000fc20008010805 */
[--C-:B------:R-:W-:Y:S01]  /*7e30*/  FFMA.FTZ R24, R24, UR10, -R5.reuse ;  /* 0x0000000a18187c23 */ /* 0x100fe20008010805 */
[----:B------:R-:W-:-:S01]  /*7e40*/  FFMA.FTZ R79, R46, UR10, -R5 ;  /* 0x0000000a2e4f7c23 */ /* 0x000fc20008010805 */
[--C-:B------:R-:W-:Y:S01]  /*7e50*/  FFMA.FTZ R36, R38, UR10, -R5.reuse ;  /* 0x0000000a26247c23 */ /* 0x100fe20008010805 */
[----:B------:R-:W-:-:S01]  /*7e60*/  FFMA.FTZ R46, R53, UR10, -R5 ;  /* 0x0000000a352e7c23 */ /* 0x000fc20008010805 */
[----:B------:R-:W-:Y:S01]  /*7e70*/  FFMA.FTZ R38, R41, UR10, -R5 ;  /* 0x0000000a29267c23 */ /* 0x000fe20008010805 */
[----:B-1----:R-:W-:-:S01]  /*7e80*/  FFMA.FTZ R53, R78, R4, R37 ;  /* 0x000000044e357223 */ /* 0x002fc20000010025 */
[----:B------:R-:W0:Y:S01]  /*7e90*/  MUFU.EX2 R45, R45 ;  /* 0x0000002d002d7308 */ /* 0x000e220000000800 */
[----:B------:R-:W-:-:S01]  /*7ea0*/  FFMA.FTZ R41, R42, UR10, -R5 ;  /* 0x0000000a2a297c23 */ /* 0x000fc20008010805 */
[--C-:B------:R-:W-:Y:S01]  /*7eb0*/  FFMA.FTZ R27, R27, UR10, -R5.reuse ;  /* 0x0000000a1b1b7c23 */ /* 0x100fe20008010805 */
[----:B------:R-:W-:-:S01]  /*7ec0*/  FFMA.FTZ R42, R49, UR10, -R5 ;  /* 0x0000000a312a7c23 */ /* 0x000fc20008010805 */
[----:B------:R-:W-:Y:S01]  /*7ed0*/  FFMA.FTZ R49, R50, UR10, -R5 ;  /* 0x0000000a32317c23 */ /* 0x000fe20008010805 */
[----:B------:R-:W-:-:S01]  /*7ee0*/  FADD.FTZ R50, R8, R53 ;  /* 0x0000003508327221 */ /* 0x000fc20000010000 */
[--C-:B------:R-:W-:Y:S01]  /*7ef0*/  FFMA.FTZ R28, R28, UR10, -R5.reuse ;  /* 0x0000000a1c1c7c23 */ /* 0x100fe20008010805 */
[----:B------:R-:W-:-:S01]  /*7f00*/  FFMA.FTZ R31, R31, UR10, -R5 ;  /* 0x0000000a1f1f7c23 */ /* 0x000fc20008010805 */
[----:B------:R-:W1:Y:S01]  /*7f10*/  MUFU.EX2 R15, R15 ;  /* 0x0000000f000f7308 */ /* 0x000e620000000800 */
[----:B------:R-:W-:-:S01]  /*7f20*/  FFMA.FTZ R53, R54, UR10, -R5 ;  /* 0x0000000a36357c23 */ /* 0x000fc20008010805 */
[--C-:B------:R-:W-:Y:S01]  /*7f30*/  FFMA.FTZ R32, R32, UR10, -R5.reuse ;  /* 0x0000000a20207c23 */ /* 0x100fe20008010805 */
[----:B------:R-:W-:-:S05]  /*7f40*/  FFMA.FTZ R35, R35, UR10, -R5 ;  /* 0x0000000a23237c23 */ /* 0x000fca0008010805 */
[----:B------:R-:W2:Y:S01]  /*7f50*/  MUFU.EX2 R13, R13 ;  /* 0x0000000d000d7308 */ /* 0x000ea20000000800 */
[----:B0-----:R-:W-:-:S01]  /*7f60*/  FFMA.FTZ R4, R45, R3, R82 ;  /* 0x000000032d047223 */ /* 0x001fc20000010052 */
[----:B------:R-:W-:Y:S01]  /*7f70*/  FADD.FTZ R3, R11, R50 ;  /* 0x000000320b037221 */ /* 0x000fe20000010000 */
[----:B------:R-:W-:-:S05]  /*7f80*/  FFMA.FTZ R50, R55, UR10, -R5 ;  /* 0x0000000a37327c23 */ /* 0x000fca0008010805 */
        /* <DEDUP_REMOVED lines=15> */
[----:B------:R-:W-:-:S01]  /*8080*/  FADD.FTZ R3, R25, R4 ;  /* 0x0000000419037221 */ /* 0x000fc20000010000 */
[----:B------:R-:W-:Y:S01]  /*8090*/  FFMA.FTZ R55, R56, UR10, -R5 ;  /* 0x0000000a38377c23 */ /* 0x000fe20008010805 */
[----:B------:R-:W1:Y:S01]  /*80a0*/  MUFU.EX2 R32, R32 ;  /* 0x0000002000207308 */ /* 0x000e620000000800 */
[----:B----4-:R-:W-:-:S01]  /*80b0*/  FADD.FTZ R81, R27, R54 ;  /* 0x000000361b517221 */ /* 0x010fc20000010000 */
[----:B------:R-:W-:Y:S01]  /*80c0*/  FADD.FTZ R4, R26, R3 ;  /* 0x000000031a047221 */ /* 0x000fe20000010000 */
[----:B------:R-:W-:-:S02]  /*80d0*/  FFMA.FTZ R54, R59, UR10, -R5 ;  /* 0x0000000a3b367c23 */ /* 0x000fc40008010805 */
        /* <DEDUP_REMOVED lines=14> */
[----:B------:R-:W-:-:S01]  /*81c0*/  FFMA.FTZ R56, R63, UR10, -R5 ;  /* 0x0000000a3f387c23 */ /* 0x000fc20008010805 */
[----:B------:R-:W-:-:S04]  /*81d0*/  FFMA.FTZ R63, R64, UR10, -R5 ;  /* 0x0000000a403f7c23 */ /* 0x000fc80008010805 */
[----:B------:R-:W2:Y:S01]  /*81e0*/  MUFU.EX2 R41, R41 ;  /* 0x0000002900297308 */ /* 0x000ea20000000800 */
[----:B0-----:R-:W-:-:S07]  /*81f0*/  FADD.FTZ R81, R36, R81 ;  /* 0x0000005124517221 */ /* 0x001fce0000010000 */
[----:B------:R-:W0:Y:S01]  /*8200*/  MUFU.EX2 R79, R79 ;  /* 0x0000004f004f7308 */ /* 0x000e220000000800 */
[----:B-1----:R-:W-:-:S01]  /*8210*/  FADD.FTZ R4, R38, R81 ;  /* 0x0000005126047221 */ /* 0x002fc20000010000 */
[----:B------:R-:W-:Y:S01]  /*8220*/  FADD.FTZ R81, R43, R60 ;  /* 0x0000003c2b517221 */ /* 0x000fe20000010000 */
[----:B------:R-:W-:-:S03]  /*8230*/  FFMA.FTZ R60, R69, UR10, -R5 ;  /* 0x0000000a453c7c23 */ /* 0x000fc60008010805 */
[----:B------:R-:W-:Y:S02]  /*8240*/  FADD.FTZ R64, R44, R81 ;  /* 0x000000512c407221 */ /* 0x000fe40000010000 */
[----:B------:R-:W1:Y:S01]  /*8250*/  MUFU.EX2 R42, R42 ;  /* 0x0000002a002a7308 */ /* 0x000e620000000800 */
[----:B--2---:R-:W-:-:S01]  /*8260*/  FADD.FTZ R3, R41, R4 ;  /* 0x0000000429037221 */ /* 0x004fc20000010000 */
[----:B------:R-:W-:-:S03]  /*8270*/  FADD.FTZ R69, R47, R64 ;  /* 0x000000402f457221 */ /* 0x000fc60000010000 */
[----:B------:R-:W-:Y:S01]  /*8280*/  FADD.FTZ R4, R6, R3 ;  /* 0x0000000306047221 */ /* 0x000fe20000010000 */
[----:B------:R-:W-:-:S01]  /*8290*/  FADD.FTZ R64, R48, R69 ;  /* 0x0000004530407221 */ /* 0x000fc20000010000 */
[----:B------:R-:W-:Y:S01]  /*82a0*/  FFMA.FTZ R69, R70, UR10, -R5 ;  /* 0x0000000a46457c23 */ /* 0x000fe20008010805 */
[----:B------:R-:W2:Y:S01]  /*82b0*/  MUFU.EX2 R49, R49 ;  /* 0x0000003100317308 */ /* 0x000ea20000000800 */
[----:B0-----:R-:W-:-:S01]  /*82c0*/  FADD.FTZ R3, R79, R4 ;  /* 0x000000044f037221 */ /* 0x001fc20000010000 */
[----:B------:R-:W-:Y:S01]  /*82d0*/  FADD.FTZ R81, R51, R64 ;  /* 0x0000004033517221 */ /* 0x000fe20000010000 */
[----:B------:R-:W-:-:S03]  /*82e0*/  FFMA.FTZ R64, R71, UR10, -R5 ;  /* 0x0000000a47407c23 */ /* 0x000fc60008010805 */
[----:B------:R-:W-:Y:S02]  /*82f0*/  FADD.FTZ R70, R52, R81 ;  /* 0x0000005134467221 */ /* 0x000fe40000010000 */
[----:B------:R-:W0:Y:S01]  /*8300*/  MUFU.EX2 R46, R46 ;  /* 0x0000002e002e7308 */ /* 0x000e220000000800 */
[----:B-1----:R-:W-:-:S01]  /*8310*/  FADD.FTZ R4, R42, R3 ;  /* 0x000000032a047221 */ /* 0x002fc20000010000 */
[----:B------:R-:W-:-:S04]  /*8320*/  FADD.FTZ R71, R57, R70 ;  /* 0x0000004639477221 */ /* 0x000fc80000010000 */
[----:B------:R-:W-:Y:S01]  /*8330*/  FADD.FTZ R70, R58, R71 ;  /* 0x000000473a467221 */ /* 0x000fe20000010000 */
[----:B------:R-:W-:-:S01]  /*8340*/  FFMA.FTZ R71, R72, UR10, -R5 ;  /* 0x0000000a48477c23 */ /* 0x000fc20008010805 */
[----:B------:R-:W1:Y:S01]  /*8350*/  MUFU.EX2 R53, R53 ;  /* 0x0000003500357308 */ /* 0x000e620000000800 */
[----:B--2---:R-:W-:-:S01]  /*8360*/  FADD.FTZ R3, R49, R4 ;  /* 0x0000000431037221 */ /* 0x004fc20000010000 */
[----:B------:R-:W-:Y:S01]  /*8370*/  FADD.FTZ R81, R61, R70 ;  /* 0x000000463d517221 */ /* 0x000fe20000010000 */
[----:B------:R-:W-:-:S01]  /*8380*/  FFMA.FTZ R70, R76, UR10, -R5 ;  /* 0x0000000a4c467c23 */ /* 0x000fc20008010805 */
[----:B------:R-:W-:Y:S02]  /*8390*/  FFMA.FTZ R5, R77, UR10, -R5 ;  /* 0x0000000a4d057c23 */ /* 0x000fe40008010805 */
[----:B------:R-:W-:-:S02]  /*83a0*/  FADD.FTZ R72, R62, R81 ;  /* 0x000000513e487221 */ /* 0x000fc40000010000 */
        /* <DEDUP_REMOVED lines=37> */
[----:B0-----:R-:W-:-:S04]  /*8600*/  FADD.FTZ R77, R75, R72 ;  /* 0x000000484b4d7221 */ /* 0x001fc80000010000 */
[----:B------:R-:W-:Y:S01]  /*8610*/  FADD.FTZ R4, R80, R77 ;  /* 0x0000004d50047221 */ /* 0x000fe20000010000 */
[----:B-1----:R-:W-:-:S04]  /*8620*/  FADD.FTZ R72, R70, R3 ;  /* 0x0000000346487221 */ /* 0x002fc80000010000 */
[----:B--2---:R-:W-:Y:S01]  /*8630*/  FADD.FTZ R3, R5, R72 ;  /* 0x0000004805037221 */ /* 0x004fe20000010000 */
[----:B------:R-:W-:Y:S06]  /*8640*/  @!P0 BRA `(.L_x_934) ;  /* 0x0000000000048947 */ /* 0x000fec0003800000 */
[----:B------:R-:W-:Y:S01]  /*8650*/  BPT.TRAP 0x1 ;  /* 0x000000040000795c */ /* 0x000fe20000300000 */
.L_x_934:
        /* <DEDUP_REMOVED lines=94> */
.L_x_917:
[----:B------:R-:W-:Y:S01]  /*8c40*/  ULDC UR6, c[0x0][0x448] ;  /* 0x0001120000067ab9 */ /* 0x000fe20000000800 */
[----:B------:R-:W-:Y:S01]  /*8c50*/  ULDC UR15, c[0x0][0x9e4] ;  /* 0x00027900000f7ab9 */ /* 0x000fe20000000800 */
[----:B------:R-:W-:Y:S02]  /*8c60*/  UISETP.NE.AND UP0, UPT, UR6, 0x1, UPT ;  /* 0x000000010600788c */ /* 0x000fe4000bf05270 */
[----:B------:R-:W-:Y:S02]  /*8c70*/  UISETP.GE.AND UP1, UPT, UR15, 0x1, UPT ;  /* 0x000000010f00788c */ /* 0x000fe4000bf26270 */
[----:B------:R-:W-:Y:S02]  /*8c80*/  UIADD3 UR11, UR42, 0xbf, URZ ;  /* 0x000000bf2a0b7890 */ /* 0x000fe4000fffe03f */
[----:B------:R-:W-:Y:S02]  /*8c90*/  UIADD3 UR14, UR43, 0x1, -UR39 ;  /* 0x000000012b0e7890 */ /* 0x000fe4000fffe827 */
[----:B------:R-:W-:-:S03]  /*8ca0*/  PLOP3.LUT P5, PT, PT, PT, UP1, 0x80, 0x0 ;  /* 0x000000000000781c */ /* 0x000fc60003faf018 */
[----:B------:R-:W-:Y:S01]  /*8cb0*/  @UP0 ULDC UR6, c[0x0][0x44c] ;  /* 0x0001130000060ab9 */ /* 0x000fe20000000800 */
[----:B------:R-:W-:Y:S01]  /*8cc0*/  @UP0 ULDC UR18, c[0x0][0x450] ;  /* 0x0001140000120ab9 */ /* 0x000fe20000000800 */
[----:B------:R-:W-:-:S04]  /*8cd0*/  UIMAD.WIDE.U32 UR6, UR11, UR6, URZ ;  /* 0x000000060b0672a5 */ /* 0x000fc8000f8e003f */
[----:B------:R-:W-:-:S04]  /*8ce0*/  @UP0 USHF.R.U32.HI UR11, URZ, UR18, UR7 ;  /* 0x000000123f0b0299 */ /* 0x000fc80008011607 */
[----:B------:R-:W-:-:S03]  /*8cf0*/  UIADD3 UR11, UR14, UR11, URZ ;  /* 0x0000000b0e0b7290 */ /* 0x000fc6000fffe03f */
[----:B------:R-:W-:Y:S02]  /*8d00*/  ULDC UR14, c[0x0][0x9dc] ;  /* 0x00027700000e7ab9 */ /* 0x000fe40000000800 */
        /* <DEDUP_REMOVED lines=12> */
.L_x_937:
[----:B------:R-:W-:-:S11]  /*8dd0*/  UISETP.NE.AND UP1, UPT, UR15, 0x1, UPT ;  /* 0x000000010f00788c */ /* 0x000fd6000bf25270 */
[----:B------:R-:W-:Y:S02]  /*8de0*/  @UP1 ULDC.64 UR18, c[0x0][0x9e8] ;  /* 0x00027a0000121ab9 */ /* 0x000fe40000000a00 */
[----:B------:R-:W-:-:S04]  /*8df0*/  UIMAD.WIDE.U32 UR6, UR11, UR18, URZ ;  /* 0x000000120b0672a5 */ /* 0x000fc8000f8e003f */
[----:B------:R-:W-:-:S12]  /*8e00*/  @UP1 USHF.R.U32.HI UR11, URZ, UR19, UR7 ;  /* 0x000000133f0b1299 */ /* 0x000fd80008011607 */
.L_x_938:
[----:B------:R-:W-:-:S04]  /*8e10*/  UIMAD UR11, UR11, UR15, URZ ;  /* 0x0000000f0b0b72a4 */ /* 0x000fc8000f8e023f */
[----:B------:R-:W-:-:S04]  /*8e20*/  UISETP.LT.AND UP1, UPT, UR14, UR11, UPT ;  /* 0x0000000b0e00728c */ /* 0x000fc8000bf21270 */
[----:B------:R-:W-:-:S12]  /*8e30*/  USEL UR14, UR14, UR11, !UP1 ;  /* 0x0000000b0e0e7287 */ /* 0x000fd8000c800000 */
.L_x_936:
[----:B------:R-:W-:-:S04]  /*8e40*/  UIADD3 UR14, UR14, 0x7f, URZ ;  /* 0x0000007f0e0e7890 */ /* 0x000fc8000fffe03f */
[----:B------:R-:W-:-:S04]  /*8e50*/  USHF.R.S32.HI UR6, URZ, 0x1f, UR14 ;  /* 0x0000001f3f067899 */ /* 0x000fc8000801140e */
[----:B------:R-:W-:-:S04]  /*8e60*/  ULEA.HI UR6, UR6, UR14, URZ, 0x7 ;  /* 0x0000000e06067291 */ /* 0x000fc8000f8f383f */
[----:B------:R-:W-:-:S04]  /*8e70*/  USHF.R.S32.HI UR6, URZ, 0x7, UR6 ;  /* 0x000000073f067899 */ /* 0x000fc80008011406 */
[----:B------:R-:W-:-:S04]  /*8e80*/  UISETP.LT.AND UP1, UPT, UR44, UR6, UPT ;  /* 0x000000062c00728c */ /* 0x000fc8000bf21270 */
[----:B------:R-:W-:-:S06]  /*8e90*/  USEL UR18, UR44, UR6, !UP1 ;  /* 0x000000062c127287 */ /* 0x000fcc000c800000 */
[----:B------:R-:W-:-:S13]  /*8ea0*/  ISETP.GE.AND P2, PT, R2, UR18, PT ;  /* 0x0000001202007c0c */ /* 0x000fda000bf46270 */
[----:B------:R-:W-:Y:S05]  /*8eb0*/  @!P2 BRA `(.L_x_939) ;  /* 0x0000002000f0a947 */ /* 0x000fea0003800000 */
[----:B------:R-:W-:Y:S01]  /*8ec0*/  IMAD.MOV.U32 R7, RZ, RZ, R6 ;  /* 0x000000ffff077224 */ /* 0x000fe200078e0006 */
[----:B------:R-:W-:Y:S01]  /*8ed0*/  UMOV UR20, UR52 ;  /* 0x0000003400147c82 */ /* 0x000fe20008000000 */
[----:B------:R-:W-:Y:S01]  /*8ee0*/  IMAD.MOV.U32 R8, RZ, RZ, R5 ;  /* 0x000000ffff087224 */ /* 0x000fe200078e0005 */
[----:B------:R-:W-:Y:S01]  /*8ef0*/  UMOV UR21, UR49 ;  /* 0x0000003100157c82 */ /* 0x000fe20008000000 */
[----:B------:R-:W-:-:S05]  /*8f00*/  ULDC UR19, c[0x0][0x988] ;  /* 0x0002620000137ab9 */ /* 0x000fca0000000800 */
.L_x_949:
[----:B------:R-:W-:-:S04]  /*8f10*/  UISETP.NE.AND UP1, UPT, UR21, 0x1, UPT ;  /* 0x000000011500788c */ /* 0x000fc8000bf25270 */
[----:B------:R-:W-:-:S04]  /*8f20*/  USEL UR52, URZ, 0x1, UP1 ;  /* 0x000000013f347887 */ /* 0x000fc80008800000 */
[----:B------:R-:W-:Y:S01]  /*8f30*/  ULOP3.LUT UR52, UR20, UR52, URZ, 0x3c, !UPT ;  /* 0x0000003414347292 */ /* 0x000fe2000f8e3c3f */
[----:B------:R-:W-:Y:S11]  /*8f40*/  @!P0 BRA `(.L_x_940) ;  /* 0x0000000000048947 */ /* 0x000ff60003800000 */
[----:B------:R-:W-:Y:S01]  /*8f50*/  BPT.TRAP 0x1 ;  /* 0x000000040000795c */ /* 0x000fe20000300000 */
.L_x_940:
        /* <DEDUP_REMOVED lines=9> */
.L_x_941:
[----:B-1----:R-:W-:Y:S05]  /*8ff0*/  @P2 BRA `(.L_x_942) ;  /* 0x0000000000082947 */ /* 0x002fea0003800000 */
[----:B------:R-:W1:Y:S02]  /*9000*/  SYNCS.PHASECHK.TRANS64.TRYWAIT P2, [UR22+0x19c30], R5 ;  /* 0x019c3005ff0075a7 */ /* 0x000e640008040156 */
[----:B-1----:R-:W-:Y:S05]  /*9010*/  @!P2 BRA `(.L_x_943) ;  /* 0x000000dc0054a947 */ /* 0x002fea0003800000 */
.L_x_942:
        /* <DEDUP_REMOVED lines=17> */
.L_x_944:
[----:B------:R-:W-:Y:S01]  /*9130*/  ULEA UR14, UR21, UR46, 0x3 ;  /* 0x0000002e150e7291 */ /* 0x000fe2000f8e183f */
[----:B01----:R-:W-:-:S05]  /*9140*/  IMAD.U32 R5, RZ, RZ, UR20 ;  /* 0x00000014ff057e24 */ /* 0x003fca000f8e00ff */
[----:B------:R-:W-:-:S04]  /*9150*/  SHF.L.U32 R5, R5, 0x1f, RZ ;  /* 0x0000001f05057819 */ /* 0x000fc800000006ff */
[----:B------:R0:W1:Y:S01]  /*9160*/  SYNCS.PHASECHK.TRANS64.TRYWAIT P2, [UR14+0x19c50], R5 ;  /* 0x019c5005ff0075a7 */ /* 0x000062000804014e */
[----:B------:R-:W-:Y:S05]  /*9170*/  @!P0 BRA `(.L_x_945) ;  /* 0x0000000000048947 */ /* 0x000fea0003800000 */
[----:B------:R-:W-:Y:S01]  /*9180*/  BPT.TRAP 0x1 ;  /* 0x000000040000795c */ /* 0x000fe20000300000 */
.L_x_945:
[----:B-1----:R-:W-:Y:S05]  /*9190*/  @P2 BRA `(.L_x_946) ;  /* 0x0000000000082947 */ /* 0x002fea0003800000 */
[----:B------:R-:W1:Y:S02]  /*91a0*/  SYNCS.PHASECHK.TRANS64.TRYWAIT P2, [UR14+0x19c50], R5 ;  /* 0x019c5005ff0075a7 */ /* 0x000e64000804014e */
[----:B-1----:R-:W-:Y:S05]  /*91b0*/  @!P2 BRA `(.L_x_947) ;  /* 0x000000dc0004a947 */ /* 0x002fea0003800000 */
.L_x_946:
[C---:B------:R-:W-:Y:S01]  /*91c0*/  FMUL.FTZ R9, R0.reuse, R24 ;  /* 0x0000001800097220 */ /* 0x040fe20000410000 */
[C---:B------:R-:W-:Y:S01]  /*91d0*/  FMUL.FTZ R12, R0.reuse, R26 ;  /* 0x0000001a000c7220 */ /* 0x040fe20000410000 */
[----:B------:R-:W-:Y:S01]  /*91e0*/  UIADD3 UR6, UR46, 0x3000, URZ ;  /* 0x000030002e067890 */ /* 0x000fe2000fffe03f */
[C---:B------:R-:W-:Y:S01]  /*91f0*/  FMUL.FTZ R10, R0.reuse, R25 ;  /* 0x00000019000a7220 */ /* 0x040fe20000410000 */
[C---:B------:R-:W-:Y:S01]  /*9200*/  FMUL.FTZ R11, R0.reuse, R27 ;  /* 0x0000001b000b7220 */ /* 0x040fe20000410000 */
[C---:B------:R-:W-:Y:S01]  /*9210*/  FMUL.FTZ R13, R0.reuse, R28 ;  /* 0x0000001c000d7220 */ /* 0x040fe20000410000 */
[----:B------:R-:W0:Y:S01]  /*9220*/  MUFU.TANH R9, R9 ;  /* 0x0000000900097308 */ /* 0x000e220000002400 */
[----:B------:R-:W-:Y:S01]  /*9230*/  USHF.R.U32.HI UR6, URZ, 0x4, UR6 ;  /* 0x000000043f067899 */ /* 0x000fe20008011606 */
[C---:B------:R-:W-:Y:S01]  /*9240*/  FMUL.FTZ R15, R0.reuse, R30 ;  /* 0x0000001e000f7220 */ /* 0x040fe20000410000 */
[C---:B------:R-:W-:Y:S01]  /*9250*/  FMUL.FTZ R14, R0.reuse, R29 ;  /* 0x0000001d000e7220 */ /* 0x040fe20000410000 */
[C---:B------:R-:W-:Y:S01]  /*9260*/  FMUL.FTZ R20, R0.reuse, R31 ;  /* 0x0000001f00147220 */ /* 0x040fe20000410000 */
[----:B------:R-:W-:Y:S01]  /*9270*/  ULOP3.LUT UR6, UR6, 0x3fff, URZ, 0xc0, !UPT ;  /* 0x00003fff06067892 */ /* 0x000fe2000f8ec03f */
[C---:B------:R-:W-:Y:S01]  /*9280*/  FMUL.FTZ R21, R0.reuse, R32 ;  /* 0x0000002000157220 */ /* 0x040fe20000410000 */
[C---:B------:R-:W-:Y:S01]  /*9290*/  FMUL.FTZ R25, R0.reuse, R34 ;  /* 0x0000002200197220 */ /* 0x040fe20000410000 */
[----:B------:R-:W2:Y:S01]  /*92a0*/  MUFU.TANH R12, R12 ;  /* 0x0000000c000c7308 */ /* 0x000ea20000002400 */
[----:B------:R-:W-:Y:S01]  /*92b0*/  ULOP3.LUT UR6, UR6, 0x10000, URZ, 0xfc, !UPT ;  /* 0x0001000006067892 */ /* 0x000fe2000f8efc3f */
[C---:B------:R-:W-:Y:S01]  /*92c0*/  FMUL.FTZ R24, R0.reuse, R33 ;  /* 0x0000002100187220 */ /* 0x040fe20000410000 */
[----:B------:R-:W-:Y:S01]  /*92d0*/  WARPGROUP.ARRIVE ;  /* 0x00000000000079c5 */ /* 0x000fe20000000000 */
[C---:B------:R-:W-:Y:S01]  /*92e0*/  FMUL.FTZ R26, R0.reuse, R35 ;  /* 0x00000023001a7220 */ /* 0x040fe20000410000 */
[----:B------:R-:W-:Y:S01]  /*92f0*/  UIMAD UR11, UR21, 0x300, UR6 ;  /* 0x00000300150b78a4 */ /* 0x000fe2000f8e0206 */
[C---:B------:R-:W-:Y:S01]  /*9300*/  FMUL.FTZ R30, R0.reuse, R39 ;  /* 0x00000027001e7220 */ /* 0x040fe20000410000 */
[C---:B------:R-:W-:Y:S01]  /*9310*/  FMUL.FTZ R27, R0.reuse, R36 ;  /* 0x00000024001b7220 */ /* 0x040fe20000410000 */
[----:B------:R-:W3:Y:S01]  /*9320*/  MUFU.TANH R10, R10 ;  /* 0x0000000a000a7308 */ /* 0x000ee20000002400 */
[----:B01----:R-:W-:Y:S01]  /*9330*/  FMNMX.FTZ R5, R9, R8, !PT ;  /* 0x0000000809057209 */ /* 0x003fe20007810000 */
[C---:B------:R-:W-:Y:S01]  /*9340*/  FMUL.FTZ R39, R0.reuse, R48 ;  /* 0x0000003000277220 */ /* 0x040fe20000410000 */
[C---:B------:R-:W-:Y:S01]  /*9350*/  FMUL.FTZ R48, R0.reuse, R57 ;  /* 0x0000003900307220 */ /* 0x040fe20000410000 */
[C---:B------:R-:W-:Y:S01]  /*9360*/  FMUL.FTZ R57, R0.reuse, R66 ;  /* 0x0000004200397220 */ /* 0x040fe20000410000 */
[----:B------:R-:W-:Y:S01]  /*9370*/  UMOV UR6, UR11 ;  /* 0x0000000b00067c82 */ /* 0x000fe20008000000 */
[----:B------:R-:W-:Y:S01]  /*9380*/  UMOV UR7, 0x40000040 ;  /* 0x4000004000077882 */ /* 0x000fe20000000000 */
[----:B------:R-:W-:Y:S01]  /*9390*/  FMUL.FTZ R29, R0, R38 ;  /* 0x00000026001d7220 */ /* 0x000fe20000410000 */
[----:B------:R-:W0:Y:S01]  /*93a0*/  MUFU.TANH R11, R11 ;  /* 0x0000000b000b7308 */ /* 0x000e220000002400 */
[----:B--2---:R-:W-:Y:S01]  /*93b0*/  FMNMX.FTZ R6, R12, R7, !PT ;  /* 0x000000070c067209 */ /* 0x004fe20007810000 */
[C---:B------:R-:W-:Y:S01]  /*93c0*/  FMUL.FTZ R28, R0.reuse, R37 ;  /* 0x00000025001c7220 */ /* 0x040fe20000410000 */
[----:B------:R-:W-:Y:S01]  /*93d0*/  QGMMA.64x96x32.F32.E4M3.E4M3 R88, R148, gdesc[UR4], R88, gsb0 ;  /* 0x0160000494587df3 */ /* 0x000fe20008000858 */
[C---:B------:R-:W-:Y:S01]  /*93e0*/  FMUL.FTZ R31, R0.reuse, R40 ;  /* 0x00000028001f7220 */ /* 0x040fe20000410000 */
[C---:B------:R-:W-:Y:S01]  /*93f0*/  FMUL.FTZ R40, R0.reuse, R49 ;  /* 0x0000003100287220 */ /* 0x040fe20000410000 */
[C---:B------:R-:W-:Y:S01]  /*9400*/  FMUL.FTZ R49, R0.reuse, R58 ;  /* 0x0000003a00317220 */ /* 0x040fe20000410000 */
[----:B------:R-:W-:Y:S01]  /*9410*/  FMUL.FTZ R58, R0, R67 ;  /* 0x00000043003a7220 */ /* 0x000fe20000410000 */
[----:B------:R-:W1:Y:S01]  /*9420*/  MUFU.TANH R13, R13 ;  /* 0x0000000d000d7308 */ /* 0x000e620000002400 */
        /* <DEDUP_REMOVED lines=37> */
[----:B------:R-:W-:Y:S01]  /*9680*/  FMUL.FTZ R66, R0, R75 ;  /* 0x0000004b00427220 */ /* 0x000fe20000410000 */
[----:B------:R-:W-:Y:S01]  /*9690*/  UIADD3 UR6, UR11, 0x2, URZ ;  /* 0x000000020b067890 */ /* 0x000fe2000fffe03f */
[----:B------:R-:W0:Y:S01]  /*96a0*/  MUFU.TANH R25, R25 ;  /* 0x0000001900197308 */ /* 0x000e220000002400 */
[----:B-1----:R-:W-:Y:S01]  /*96b0*/  FMNMX.FTZ R68, R20, R67, !PT ;  /* 0x0000004314447209 */ /* 0x002fe20007810000 */
[----:B------:R-:W-:Y:S01]  /*96c0*/  FMUL.FTZ R67, R0, R76 ;  /* 0x0000004c00437220 */ /* 0x000fe20000410000 */
[----:B------:R-:W-:Y:S01]  /*96d0*/  UMOV UR7, 0x40000040 ;  /* 0x4000004000077882 */ /* 0x000fe20000000000 */
[----:B------:R-:W-:-:S04]  /*96e0*/  UMOV UR10, UR19 ;  /* 0x00000013000a7c82 */ /* 0x000fc80008000000 */
        /* <DEDUP_REMOVED lines=17> */
[----:B------:R-:W-:Y:S01]  /*9800*/  FMUL.FTZ R69, R0, R78 ;  /* 0x0000004e00457220 */ /* 0x000fe20000410000 */
[----:B------:R-:W-:Y:S02]  /*9810*/  WARPGROUP.DEPBAR.LE gsb0, 0x0 ;  /* 0x00008000000079c5 */ /* 0x000fe40000010000 */
[----:B------:R-:W-:-:S03]  /*9820*/  WARPGROUP.ARRIVE ;  /* 0x00000000000079c5 */ /* 0x000fc60000000000 */
[----:B------:R-:W0:Y:S01]  /*9830*/  MUFU.TANH R32, R32 ;  /* 0x0000002000207308 */ /* 0x000e220000002400 */
[----:B-1----:R-:W-:Y:S02]  /*9840*/  FMNMX.FTZ R5, R31, R6, !PT ;  /* 0x000000061f057209 */ /* 0x002fe40007810000 */
[----:B------:R-:W-:Y:S01]  /*9850*/  QGMMA.64x96x32.F32.E4M3.E4M3 R88, R144, gdesc[UR4], R88, gsb0 ;  /* 0x0160000490587df3 */ /* 0x000fe20008000858 */
[----:B------:R-:W-:Y:S01]  /*9860*/  UIADD3 UR6, UR11, 0x4, URZ ;  /* 0x000000040b067890 */ /* 0x000fe2000fffe03f */
[----:B------:R-:W-:-:S03]  /*9870*/  UMOV UR7, 0x40000040 ;  /* 0x4000004000077882 */ /* 0x000fc60000000000 */
        /* <DEDUP_REMOVED lines=31> */
[----:B------:R-:W-:Y:S02]  /*9a70*/  WARPGROUP.DEPBAR.LE gsb0, 0x0 ;  /* 0x00008000000079c5 */ /* 0x000fe40000010000 */
[----:B------:R-:W-:-:S04]  /*9a80*/  WARPGROUP.ARRIVE ;  /* 0x00000000000079c5 */ /* 0x000fc80000000000 */
[----:B------:R-:W0:Y:S01]  /*9a90*/  MUFU.TANH R49, R49 ;  /* 0x0000003100317308 */ /* 0x000e220000002400 */
[----:B-1----:R-:W-:Y:S01]  /*9aa0*/  FMNMX.FTZ R74, R46, R73, !PT ;  /* 0x000000492e4a7209 */ /* 0x002fe20007810000 */
[----:B------:R-:W-:Y:S01]  /*9ab0*/  FMUL.FTZ R73, R0, R82 ;  /* 0x0000005200497220 */ /* 0x000fe20000410000 */
[----:B------:R-:W-:Y:S01]  /*9ac0*/  QGMMA.64x96x32.F32.E4M3.E4M3 R88, R140, gdesc[UR4], R88, gsb0 ;  /* 0x016000048c587df3 */ /* 0x000fe20008000858 */
[----:B------:R-:W-:Y:S01]  /*9ad0*/  UIADD3 UR6, UR11, 0x6, URZ ;  /* 0x000000060b067890 */ /* 0x000fe2000fffe03f */
[----:B------:R-:W-:-:S03]  /*9ae0*/  UMOV UR7, 0x40000040 ;  /* 0x4000004000077882 */ /* 0x000fc60000000000 */
        /* <DEDUP_REMOVED lines=35> */
[----:B------:R-:W-:Y:S06]  /*9d20*/  QGMMA.64x96x32.F32.E4M3.E4M3 R88, R136, gdesc[UR4], R88, gsb0 ;  /* 0x0160000488587df3 */ /* 0x000fec0008000858 */
        /* <DEDUP_REMOVED lines=30> */
[----:B------:R-:W-:-:S06]  /*9f10*/  WARPGROUP.DEPBAR.LE gsb0, 0x0 ;  /* 0x00008000000079c5 */ /* 0x000fcc0000010000 */
[----:B------:R-:W0:Y:S01]  /*9f20*/  MUFU.TANH R78, R78 ;  /* 0x0000004e004e7308 */ /* 0x000e220000002400 */
[----:B-1----:R-:W-:Y:S02]  /*9f30*/  FMNMX.FTZ R79, R77, R80, !PT ;  /* 0x000000504d4f7209 */ /* 0x002fe40007810000 */
[----:B--2---:R-:W-:-:S05]  /*9f40*/  FMNMX.FTZ R80, R76, R5, !PT ;  /* 0x000000054c507209 */ /* 0x004fca0007810000 */
[----:B------:R-:W1:Y:S01]  /*9f50*/  SHFL.BFLY PT, R5, R80, 0x2, 0x1f ;  /* 0x0c401f0050057f89 */ /* 0x000e6200000e0000 */
[----:B0-----:R-:W-:-:S05]  /*9f60*/  FMNMX.FTZ R79, R78, R79, !PT ;  /* 0x0000004f4e4f7209 */ /* 0x001fca0007810000 */
[----:B------:R-:W0:Y:S01]  /*9f70*/  SHFL.BFLY PT, R6, R79, 0x2, 0x1f ;  /* 0x0c401f004f067f89 */ /* 0x000e2200000e0000 */
[----:B-1----:R-:W-:Y:S01]  /*9f80*/  FMNMX.FTZ R81, R80, R5, !PT ;  /* 0x0000000550517209 */ /* 0x002fe20007810000 */
[----:B------:R-:W-:Y:S01]  /*9f90*/  IMAD.U32 R80, RZ, RZ, UR10 ;  /* 0x0000000aff507e24 */ /* 0x000fe2000f8e00ff */
[----:B0-----:R-:W-:-:S03]  /*9fa0*/  FMNMX.FTZ R82, R79, R6, !PT ;  /* 0x000000064f527209 */ /* 0x001fc60007810000 */
[----:B------:R-:W0:Y:S04]  /*9fb0*/  SHFL.BFLY PT, R6, R81, 0x1, 0x1f ;  /* 0x0c201f0051067f89 */ /* 0x000e2800000e0000 */
[----:B------:R-:W1:Y:S01]  /*9fc0*/  SHFL.BFLY PT, R83, R82, 0x1, 0x1f ;  /* 0x0c201f0052537f89 */ /* 0x000e6200000e0000 */
[----:B0-----:R-:W-:Y:S01]  /*9fd0*/  FMNMX.FTZ R5, R81, R6, !PT ;  /* 0x0000000651057209 */ /* 0x001fe20007810000 */
[----:B------:R-:W-:Y:S01]  /*9fe0*/  IMAD.U32 R81, RZ, RZ, UR10 ;  /* 0x0000000aff517e24 */ /* 0x000fe2000f8e00ff */
        /* <DEDUP_REMOVED lines=35> */
[----:B------:R-:W-:Y:S01]  /*a220*/  FFMA.FTZ R75, R76, UR10, -R79 ;  /* 0x0000000a4c4b7c23 */ /* 0x000fe2000801084f */
[----:B------:R-:W-:-:S01]  /*a230*/  FADD.FTZ R8, -R6, R7 ;  /* 0x0000000706087221 */ /* 0x000fc20000010100 */
[----:B------:R-:W-:Y:S01]  /*a240*/  FFMA.FTZ R76, R6, R81, -8 ;  /* 0xc1000000064c7423 */ /* 0x000fe20000010051 */
[----:B------:R-:W-:Y:S02]  /*a250*/  MUFU.EX2 R7, R83 ;  /* 0x0000005300077308 */ /* 0x000fe40000000800 */
[----:B------:R-:W-:Y:S01]  /*a260*/  FMUL.FTZ R8, R8, UR10 ;  /* 0x0000000a08087c20 */ /* 0x000fe20008410000 */
[--C-:B------:R-:W-:Y:S01]  /*a270*/  FFMA.FTZ R79, R12, UR10, -R76.reuse ;  /* 0x0000000a0c4f7c23 */ /* 0x100fe2000801084c */
[----:B------:R-:W-:-:S01]  /*a280*/  FFMA.FTZ R12, R11, UR10, -R76 ;  /* 0x0000000a0b0c7c23 */ /* 0x000fc2000801084c */
[--C-:B------:R-:W-:Y:S01]  /*a290*/  FFMA.FTZ R11, R15, UR10, -R76.reuse ;  /* 0x0000000a0f0b7c23 */ /* 0x100fe2000801084c */
[----:B------:R-:W-:-:S01]  /*a2a0*/  FFMA.FTZ R20, R20, UR10, -R76 ;  /* 0x0000000a14147c23 */ /* 0x000fc2000801084c */
[--C-:B------:R-:W-:Y:S01]  /*a2b0*/  FFMA.FTZ R15, R25, UR10, -R76.reuse ;  /* 0x0000000a190f7c23 */ /* 0x100fe2000801084c */
        /* <DEDUP_REMOVED lines=24> */
[----:B------:R-:W0:Y:S08]  /*a440*/  MUFU.EX2 R9, R9 ;  /* 0x0000000900097308 */ /* 0x000e300000000800 */
[----:B------:R-:W2:Y:S01]  /*a450*/  MUFU.EX2 R12, R12 ;  /* 0x0000000c000c7308 */ /* 0x000ea20000000800 */
[----:B-1----:R-:W-:-:S07]  /*a460*/  FFMA.FTZ R3, R8, R3, R79 ;  /* 0x0000000308037223 */ /* 0x002fce000001004f */
[----:B------:R-:W1:Y:S01]  /*a470*/  MUFU.EX2 R10, R10 ;  /* 0x0000000a000a7308 */ /* 0x000e620000000800 */
[----:B0-----:R-:W-:-:S07]  /*a480*/  FADD.FTZ R53, R9, R4 ;  /* 0x0000000409357221 */ /* 0x001fce0000010000 */
[----:B------:R-:W0:Y:S01]  /*a490*/  MUFU.EX2 R11, R11 ;  /* 0x0000000b000b7308 */ /* 0x000e220000000800 */
[----:B--2---:R-:W-:-:S07]  /*a4a0*/  FADD.FTZ R4, R12, R3 ;  /* 0x000000030c047221 */ /* 0x004fce0000010000 */
[----:B------:R-:W2:Y:S01]  /*a4b0*/  MUFU.EX2 R13, R13 ;  /* 0x0000000d000d7308 */ /* 0x000ea20000000800 */
[----:B-1----:R-:W-:-:S01]  /*a4c0*/  FADD.FTZ R82, R10, R53 ;  /* 0x000000350a527221 */ /* 0x002fc20000010000 */
[----:B------:R-:W-:-:S06]  /*a4d0*/  FFMA.FTZ R53, R57, UR10, -R76 ;  /* 0x0000000a39357c23 */ /* 0x000fcc000801084c */
        /* <DEDUP_REMOVED lines=16> */
[----:B------:R-:W-:-:S06]  /*a5e0*/  FFMA.FTZ R57, R61, UR10, -R76 ;  /* 0x0000000a3d397c23 */ /* 0x000fcc000801084c */
        /* <DEDUP_REMOVED lines=67> */
[--C-:B------:R-:W-:Y:S01]  /*aa20*/  FFMA.FTZ R73, R77, UR10, -R76.reuse ;  /* 0x0000000a4d497c23 */ /* 0x100fe2000801084c */
[----:B------:R-:W-:-:S05]  /*aa30*/  FFMA.FTZ R76, R78, UR10, -R76 ;  /* 0x0000000a4e4c7c23 */ /* 0x000fca000801084c */
[----:B------:R-:W0:Y:S01]  /*aa40*/  MUFU.EX2 R62, R62 ;  /* 0x0000003e003e7308 */ /* 0x000e220000000800 */
[----:B--2---:R-:W-:-:S07]  /*aa50*/  FADD.FTZ R3, R57, R4 ;  /* 0x0000000439037221 */ /* 0x004fce0000010000 */
[----:B------:R-:W2:Y:S01]  /*aa60*/  MUFU.EX2 R60, R60 ;  /* 0x0000003c003c7308 */ /* 0x000ea20000000800 */
[----:B-1----:R-:W-:-:S07]  /*aa70*/  FADD.FTZ R81, R59, R82 ;  /* 0x000000523b517221 */ /* 0x002fce0000010000 */
[----:B------:R-:W1:Y:S01]  /*aa80*/  MUFU.EX2 R61, R61 ;  /* 0x0000003d003d7308 */ /* 0x000e620000000800 */
[----:B0-----:R-:W-:-:S01]  /*aa90*/  FADD.FTZ R4, R62, R3 ;  /* 0x000000033e047221 */ /* 0x001fc20000010000 */
[----:B------:R-:W-:-:S04]  /*aaa0*/  IMAD.U32 R3, RZ, RZ, UR22 ;  /* 0x00000016ff037e24 */ /* 0x000fc8000f8e00ff */
[----:B------:R-:W-:Y:S02]  /*aab0*/  @!P1 VIADD R3, R3, 0x19c40 ;  /* 0x00019c4003039836 */ /* 0x000fe40000000000 */
[----:B------:R-:W0:Y:S01]  /*aac0*/  MUFU.EX2 R63, R63 ;  /* 0x0000003f003f7308 */ /* 0x000e220000000800 */
[----:B--2---:R-:W-:-:S02]  /*aad0*/  FADD.FTZ R82, R60, R81 ;  /* 0x000000513c527221 */ /* 0x004fc40000010000 */
[----:B------:R-:W-:-:S04]  /*aae0*/  @!P1 PRMT R3, RZ, 0x654, R3 ;  /* 0x00000654ff039816 */ /* 0x000fc80000000003 */
[----:B------:R2:W-:Y:S01]  /*aaf0*/  @!P1 SYNCS.ARRIVE.TRANS64.RED.A1T0 RZ, [R3+URZ], RZ ;  /* 0x000000ff03ff99a7 */ /* 0x0005e2000810043f */
[----:B------:R-:W3:Y:S01]  /*ab00*/  MUFU.EX2 R66, R66 ;  /* 0x0000004200427308 */ /* 0x000ee20000000800 */
[----:B-1----:R-:W-:-:S07]  /*ab10*/  FADD.FTZ R77, R61, R4 ;  /* 0x000000043d4d7221 */ /* 0x002fce0000010000 */
[----:B------:R-:W1:Y:S01]  /*ab20*/  MUFU.EX2 R64, R64 ;  /* 0x0000004000407308 */ /* 0x000e620000000800 */
[----:B0-----:R-:W-:-:S07]  /*ab30*/  FADD.FTZ R81, R63, R82 ;  /* 0x000000523f517221 */ /* 0x001fce0000010000 */
        /* <DEDUP_REMOVED lines=22> */
[----:B0-----:R-:W-:-:S03]  /*aca0*/  FADD.FTZ R4, R75, R78 ;  /* 0x0000004e4b047221 */ /* 0x001fc60000010000 */
[----:B--2---:R-:W-:Y:S01]  /*acb0*/  FADD.FTZ R3, R76, R3 ;  /* 0x000000034c037221 */ /* 0x004fe20000010000 */
[----:B------:R-:W-:Y:S06]  /*acc0*/  @!P0 BRA `(.L_x_948) ;  /* 0x0000000000048947 */ /* 0x000fec0003800000 */
[----:B------:R-:W-:Y:S01]  /*acd0*/  BPT.TRAP 0x1 ;  /* 0x000000040000795c */ /* 0x000fe20000300000 */
.L_x_948:
        /* <DEDUP_REMOVED lines=8> */
[----:B------:R-:W-:Y:S01]  /*ad60*/  FMUL.FTZ R88, R88, R7 ;  /* 0x0000000758587220 */ /* 0x000fe20000410000 */
        /* <DEDUP_REMOVED lines=81> */
.L_x_939:
        /* <DEDUP_REMOVED lines=8> */
[----:B------:R-:W-:-:S05]  /*b300*/  ULDC UR21, c[0x0][0x9e0] ;  /* 0x0002780000157ab9 */ /* 0x000fca0000000800 */
.L_x_968:
[----:B------:R-:W-:-:S04]  /*b310*/  UISETP.NE.AND UP1, UPT, UR20, 0x1, UPT ;  /* 0x000000011400788c */ /* 0x000fc8000bf25270 */
[----:B------:R-:W-:-:S04]  /*b320*/  USEL UR52, URZ, 0x1, UP1 ;  /* 0x000000013f347887 */ /* 0x000fc80008800000 */
[----:B------:R-:W-:Y:S01]  /*b330*/  ULOP3.LUT UR52, UR19, UR52, URZ, 0x3c, !UPT ;  /* 0x0000003413347292 */ /* 0x000fe2000f8e3c3f */
[----:B------:R-:W-:Y:S11]  /*b340*/  @!P0 BRA `(.L_x_951) ;  /* 0x0000000000048947 */ /* 0x000ff60003800000 */
[----:B------:R-:W-:Y:S01]  /*b350*/  BPT.TRAP 0x1 ;  /* 0x000000040000795c */ /* 0x000fe20000300000 */
.L_x_951:
        /* <DEDUP_REMOVED lines=9> */
.L_x_952:
[----:B-1----:R-:W-:Y:S05]  /*b3f0*/  @P2 BRA `(.L_x_953) ;  /* 0x0000000000082947 */ /* 0x002fea0003800000 */
[----:B------:R-:W1:Y:S02]  /*b400*/  SYNCS.PHASECHK.TRANS64.TRYWAIT P2, [UR23+0x19c30], R5 ;  /* 0x019c3005ff0075a7 */ /* 0x000e640008040157 */
[----:B-1----:R-:W-:Y:S05]  /*b410*/  @!P2 BRA `(.L_x_954) ;  /* 0x000000b80084a947 */ /* 0x002fea0003800000 */
.L_x_953:
        /* <DEDUP_REMOVED lines=17> */
.L_x_955:
[----:B------:R-:W-:Y:S01]  /*b530*/  ULEA UR11, UR20, UR46, 0x3 ;  /* 0x0000002e140b7291 */ /* 0x000fe2000f8e183f */
[----:B01----:R-:W-:-:S05]  /*b540*/  IMAD.U32 R5, RZ, RZ, UR19 ;  /* 0x00000013ff057e24 */ /* 0x003fca000f8e00ff */
[----:B------:R-:W-:-:S04]  /*b550*/  SHF.L.U32 R5, R5, 0x1f, RZ ;  /* 0x0000001f05057819 */ /* 0x000fc800000006ff */
[----:B------:R0:W1:Y:S01]  /*b560*/  SYNCS.PHASECHK.TRANS64.TRYWAIT P2, [UR11+0x19c50], R5 ;  /* 0x019c5005ff0075a7 */ /* 0x000062000804014b */
[----:B------:R-:W-:Y:S05]  /*b570*/  @!P0 BRA `(.L_x_956) ;  /* 0x0000000000048947 */ /* 0x000fea0003800000 */
[----:B------:R-:W-:Y:S01]  /*b580*/  BPT.TRAP 0x1 ;  /* 0x000000040000795c */ /* 0x000fe20000300000 */
.L_x_956:
[----:B-1----:R-:W-:Y:S05]  /*b590*/  @P2 BRA `(.L_x_957) ;  /* 0x0000000000082947 */ /* 0x002fea0003800000 */
[----:B------:R-:W1:Y:S02]  /*b5a0*/  SYNCS.PHASECHK.TRANS64.TRYWAIT P2, [UR11+0x19c50], R5 ;  /* 0x019c5005ff0075a7 */ /* 0x000e64000804014b */
[----:B-1----:R-:W-:Y:S05]  /*b5b0*/  @!P2 BRA `(.L_x_958) ;  /* 0x000000b80034a947 */ /* 0x002fea0003800000 */
.L_x_957:
[----:B------:R-:W-:Y:S01]  /*b5c0*/  UIADD3 UR6, UR46, 0x3000, URZ ;  /* 0x000030002e067890 */ /* 0x000fe2000fffe03f */
[----:B------:R-:W-:Y:S01]  /*b5d0*/  WARPGROUP.ARRIVE ;  /* 0x00000000000079c5 */ /* 0x000fe20000000000 */
[----:B------:R-:W-:Y:S01]  /*b5e0*/  UMOV UR7, 0x40000040 ;  /* 0x4000004000077882 */ /* 0x000fe20000000000 */
[----:B------:R-:W-:Y:S01]  /*b5f0*/  PLOP3.LUT P2, PT, PT, PT, UP0, 0x80, 0x0 ;  /* 0x000000000000781c */ /* 0x000fe20003f4f008 */
[----:B------:R-:W-:Y:S01]  /*b600*/  USHF.R.U32.HI UR6, URZ, 0x4, UR6 ;  /* 0x000000043f067899 */ /* 0x000fe20008011606 */
[C---:B------:R-:W-:Y:S01]  /*b610*/  FMUL.FTZ R11, R0.reuse, R28 ;  /* 0x0000001c000b7220 */ /* 0x040fe20000410000 */
[C---:B------:R-:W-:Y:S01]  /*b620*/  FMUL.FTZ R28, R0.reuse, R39 ;  /* 0x00000027001c7220 */ /* 0x040fe20000410000 */
[C---:B------:R-:W-:Y:S01]  /*b630*/  FMUL.FTZ R39, R0.reuse, R48 ;  /* 0x0000003000277220 */ /* 0x040fe20000410000 */
[----:B------:R-:W-:Y:S01]  /*b640*/  ULOP3.LUT UR6, UR6, 0x3fff, URZ, 0xc0, !UPT ;  /* 0x00003fff06067892 */ /* 0x000fe2000f8ec03f */
[C---:B------:R-:W-:Y:S01]  /*b650*/  FMUL.FTZ R48, R0.reuse, R58 ;  /* 0x0000003a00307220 */ /* 0x040fe20000410000 */
[C---:B------:R-:W-:Y:S01]  /*b660*/  FMUL.FTZ R58, R0.reuse, R70 ;  /* 0x00000046003a7220 */ /* 0x040fe20000410000 */
[----:B------:R-:W-:Y:S01]  /*b670*/  FMUL.FTZ R70, R0, R79 ;  /* 0x0000004f00467220 */ /* 0x000fe20000410000 */
[----:B------:R-:W-:Y:S01]  /*b680*/  ULOP3.LUT UR6, UR6, 0x10000, URZ, 0xfc, !UPT ;  /* 0x0001000006067892 */ /* 0x000fe2000f8efc3f */
[----:B------:R-:W-:-:S02]  /*b690*/  VIADD R79, R17, UR42 ;  /* 0x0000002a114f7c36 */ /* 0x000fc40008000000 */
        /* <DEDUP_REMOVED lines=17> */
[C---:B01----:R-:W-:Y:S01]  /*b7b0*/  FMUL.FTZ R5, R0.reuse, R24 ;  /* 0x0000001800057220 */ /* 0x043fe20000410000 */
[C---:B------:R-:W-:Y:S01]  /*b7c0*/  FMUL.FTZ R64, R0.reuse, R75 ;  /* 0x0000004b00407220 */ /* 0x040fe20000410000 */
[C---:B------:R-:W-:Y:S01]  /*b7d0*/  FMUL.FTZ R71, R0.reuse, R82 ;  /* 0x0000005200477220 */ /* 0x040fe20000410000 */
[C---:B------:R-:W-:Y:S01]  /*b7e0*/  FMUL.FTZ R10, R0.reuse, R27 ;  /* 0x0000001b000a7220 */ /* 0x040fe20000410000 */
        /* <DEDUP_REMOVED lines=95> */
[----:B------:R-:W-:Y:S02]  /*bde0*/  @UP0 ULDC UR6, c[0x0][0x44c] ;  /* 0x0001130000060ab9 */ /* 0x000fe40000000800 */
[----:B------:R-:W-:Y:S01]  /*bdf0*/  @P2 IMAD.HI.U32 R36, R79, UR6, RZ ;  /* 0x000000064f242c27 */ /* 0x000fe2000f8e00ff */
[----:B------:R-:W-:-:S03]  /*be00*/  @UP0 ULDC UR6, c[0x0][0x450] ;  /* 0x0001140000060ab9 */ /* 0x000fc60000000800 */
[----:B------:R-:W0:Y:S01]  /*be10*/  MUFU.TANH R53, R53 ;  /* 0x0000003500357308 */ /* 0x000e220000002400 */
[----:B------:R-:W-:Y:S01]  /*be20*/  @P2 SHF.R.U32.HI R79, RZ, UR6, R36 ;  /* 0x00000006ff4f2c19 */ /* 0x000fe20008011624 */
[----:B------:R-:W-:-:S04]  /*be30*/  IMAD.U32 R36, RZ, RZ, UR23 ;  /* 0x00000017ff247e24 */ /* 0x000fc8000f8e00ff */
[----:B------:R-:W-:Y:S01]  /*be40*/  @!P1 VIADD R36, R36, 0x19c40 ;  /* 0x00019c4024249836 */ /* 0x000fe20000000000 */
[----:B------:R-:W5:Y:S01]  /*be50*/  SHFL.IDX PT, R82, R79, RZ, 0x1c1f ;  /* 0x001c1fff4f527589 */ /* 0x000f6200000e0000 */
[----:B------:R-:W0:Y:S03]  /*be60*/  MUFU.TANH R52, R52 ;  /* 0x0000003400347308 */ /* 0x000e260000002400 */
[----:B------:R-:W-:-:S05]  /*be70*/  @!P1 PRMT R36, RZ, 0x654, R36 ;  /* 0x00000654ff249816 */ /* 0x000fca0000000024 */
        /* <DEDUP_REMOVED lines=12> */
[----:B------:R1:W-:Y:S05]  /*bf40*/  @!P1 SYNCS.ARRIVE.TRANS64.RED.A1T0 RZ, [R36+URZ], RZ ;  /* 0x000000ff24ff99a7 */ /* 0x0003ea000810043f */
[----:B------:R-:W0:Y:S01]  /*bf50*/  MUFU.TANH R62, R62 ;  /* 0x0000003e003e7308 */ /* 0x000e220000002400 */
[----:B-1----:R-:W-:-:S07]  /*bf60*/  IMAD.U32 R36, RZ, RZ, UR39 ;  /* 0x00000027ff247e24 */ /* 0x002fce000f8e00ff */
[----:B------:R-:W1:Y:S01]  /*bf70*/  MUFU.TANH R64, R64 ;  /* 0x0000004000407308 */ /* 0x000e620000002400 */
[----:B------:R-:W-:-:S07]  /*bf80*/  IADD3 R37, -R36, UR43, R37 ;  /* 0x0000002b24257c10 */ /* 0x000fce000fffe125 */
[----:B------:R-:W0:Y:S01]  /*bf90*/  MUFU.TANH R67, R67 ;  /* 0x0000004300437308 */ /* 0x000e220000002400 */
[C---:B------:R-:W-:Y:S02]  /*bfa0*/  VIADD R85, R37.reuse, UR21 ;  /* 0x0000001525557c36 */ /* 0x040fe40008000000 */
[----:B------:R-:W-:Y:S02]  /*bfb0*/  VIADD R84, R37, UR17 ;  /* 0x0000001125547c36 */ /* 0x000fe40008000000 */
[--C-:B-----5:R-:W-:Y:S02]  /*bfc0*/  IMAD.IADD R83, R85, 0x1, R82.reuse ;  /* 0x0000000155537824 */ /* 0x120fe400078e0252 */
[----:B------:R-:W-:Y:S01]  /*bfd0*/  IMAD.IADD R81, R84, 0x1, R82 ;  /* 0x0000000154517824 */ /* 0x000fe200078e0252 */
        /* <DEDUP_REMOVED lines=25> */
.L_x_961:
[----:B------:R-:W-:-:S05]  /*c170*/  IMAD.U32 R86, RZ, RZ, UR22 ;  /* 0x00000016ff567e24 */ /* 0x000fca000f8e00ff */
[----:B------:R-:W-:-:S13]  /*c180*/  ISETP.NE.AND P2, PT, R86, 0x1, PT ;  /* 0x000000015600780c */ /* 0x000fda0003f45270 */
[----:B------:R-:W1:Y:S02]  /*c190*/  @P2 LDC.64 R36, c[0x0][0x9e8] ;  /* 0x00027a00ff242b82 */ /* 0x000e640000000a00 */
[----:B-1----:R-:W-:-:S05]  /*c1a0*/  @P2 IMAD.HI.U32 R36, R82, R36, RZ ;  /* 0x0000002452242227 */ /* 0x002fca00078e00ff */
[----:B------:R-:W-:-:S07]  /*c1b0*/  @P2 SHF.R.U32.HI R82, RZ, R37, R36 ;  /* 0x00000025ff522219 */ /* 0x000fce0000011624 */
.L_x_962:
[----:B------:R-:W-:Y:S05]  /*c1c0*/  BSYNC B0 ;  /* 0x0000000000007941 */ /* 0x000fea0003800000 */
.L_x_960:
[----:B------:R-:W-:-:S04]  /*c1d0*/  IMAD R37, R82, R86, -R75 ;  /* 0x0000005652257224 */ /* 0x000fc800078e0a4b */
[----:B------:R-:W-:-:S05]  /*c1e0*/  IMAD R36, R16, -0x2, R37 ;  /* 0xfffffffe10247824 */ /* 0x000fca00078e0225 */
[----:B------:R-:W-:Y:S02]  /*c1f0*/  VIADDMNMX R83, R36, R86, R83, PT ;  /* 0x0000005624537246 */ /* 0x000fe40003800153 */
[----:B------:R-:W-:-:S07]  /*c200*/  VIMNMX R81, R81, R36, !PT ;  /* 0x0000002451517248 */ /* 0x000fce0007fe0100 */
.L_x_959:
[----:B------:R-:W-:-:S04]  /*c210*/  ISETP.GT.AND P2, PT, R2, -0x1, PT ;  /* 0xffffffff0200780c */ /* 0x000fc80003f44270 */
[C---:B------:R-:W-:Y:S02]  /*c220*/  ISETP.GT.AND P4, PT, R81.reuse, RZ, P2 ;  /* 0x000000ff5100720c */ /* 0x040fe40001784270 */
[----:B------:R-:W-:Y:S02]  /*c230*/  ISETP.GT.AND P6, PT, R81, 0x1, P2 ;  /* 0x000000015100780c */ /* 0x000fe400017c4270 */
[C---:B------:R-:W-:Y:S02]  /*c240*/  ISETP.LT.OR P4, PT, R83.reuse, 0x1, P4 ;  /* 0x000000015300780c */ /* 0x040fe40002781670 */
[----:B------:R-:W-:Y:S02]  /*c250*/  ISETP.LT.OR P6, PT, R83, 0x2, P6 ;  /* 0x000000025300780c */ /* 0x000fe400037c1670 */
[----:B0-----:R-:W-:Y:S02]  /*c260*/  FSEL R82, R5, -INF , !P4 ;  /* 0xff80000005527808 */ /* 0x001fe40006000000 */
[----:B------:R-:W-:Y:S01]  /*c270*/  FSEL R9, R9, -INF , !P6 ;  /* 0xff80000009097808 */ /* 0x000fe20007000000 */
[----:B------:R-:W0:Y:S01]  /*c280*/  SHFL.IDX PT, R5, R79, 0x1, 0x1c1f ;  /* 0x003c1f004f057f89 */ /* 0x000e2200000e0000 */
[----:B------:R-:W-:-:S02]  /*c290*/  ISETP.GT.AND P3, PT, R81, 0x8, P2 ;  /* 0x000000085100780c */ /* 0x000fc40001764270 */
[C---:B------:R-:W-:Y:S02]  /*c2a0*/  ISETP.GT.AND P4, PT, R81.reuse, 0x9, P2 ;  /* 0x000000095100780c */ /* 0x040fe40001784270 */
[----:B------:R-:W-:Y:S02]  /*c2b0*/  ISETP.GT.AND P6, PT, R81, 0x10, P2 ;  /* 0x000000105100780c */ /* 0x000fe400017c4270 */
[C---:B------:R-:W-:Y:S02]  /*c2c0*/  ISETP.LT.OR P3, PT, R83.reuse, 0x9, P3 ;  /* 0x000000095300780c */ /* 0x040fe40001f61670 */
[C---:B------:R-:W-:Y:S02]  /*c2d0*/  ISETP.LT.OR P4, PT, R83.reuse, 0xa, P4 ;  /* 0x0000000a5300780c */ /* 0x040fe40002781670 */
[----:B------:R-:W-:Y:S02]  /*c2e0*/  ISETP.LT.OR P6, PT, R83, 0x11, P6 ;  /* 0x000000115300780c */ /* 0x000fe400037c1670 */
[----:B------:R-:W-:-:S02]  /*c2f0*/  FSEL R11, R11, -INF , !P3 ;  /* 0xff8000000b0b7808 */ /* 0x000fc40005800000 */
[----:B------:R-:W-:Y:S02]  /*c300*/  FSEL R13, R13, -INF , !P4 ;  /* 0xff8000000d0d7808 */ /* 0x000fe40006000000 */
[----:B------:R-:W-:Y:S02]  /*c310*/  FSEL R15, R15, -INF , !P6 ;  /* 0xff8000000f0f7808 */ /* 0x000fe40007000000 */
[C---:B------:R-:W-:Y:S02]  /*c320*/  ISETP.GT.AND P3, PT, R81.reuse, 0x11, P2 ;  /* 0x000000115100780c */ /* 0x040fe40001764270 */
[C---:B------:R-:W-:Y:S02]  /*c330*/  ISETP.GT.AND P4, PT, R81.reuse, 0x18, P2 ;  /* 0x000000185100780c */ /* 0x040fe40001784270 */
[----:B------:R-:W-:Y:S01]  /*c340*/  ISETP.GT.AND P6, PT, R81, 0x19, P2 ;  /* 0x000000195100780c */ /* 0x000fe200017c4270 */
[--C-:B0-----:R-:W-:Y:S01]  /*c350*/  IMAD.IADD R85, R85, 0x1, R5.reuse ;  /* 0x0000000155557824 */ /* 0x101fe200078e0205 */
[C---:B------:R-:W-:Y:S01]  /*c360*/  ISETP.LT.OR P3, PT, R83.reuse, 0x12, P3 ;  /* 0x000000125300780c */ /* 0x040fe20001f61670 */
[----:B------:R-:W-:Y:S01]  /*c370*/  IMAD.IADD R84, R84, 0x1, R5 ;  /* 0x0000000154547824 */ /* 0x000fe200078e0205 */
[----:B------:R-:W-:-:S02]  /*c380*/  ISETP.LT.OR P4, PT, R83, 0x19, P4 ;  /* 0x000000195300780c */ /* 0x000fc40002781670 */
[----:B------:R-:W-:Y:S02]  /*c390*/  ISETP.LT.OR P6, PT, R83, 0x1a, P6 ;  /* 0x0000001a5300780c */ /* 0x000fe400037c1670 */
[----:B------:R-:W-:Y:S02]  /*c3a0*/  FSEL R21, R21, -INF , !P3 ;  /* 0xff80000015157808 */ /* 0x000fe40005800000 */
[----:B------:R-:W-:Y:S02]  /*c3b0*/  FSEL R25, R25, -INF , !P4 ;  /* 0xff80000019197808 */ /* 0x000fe40006000000 */
[----:B------:R-:W-:Y:S02]  /*c3c0*/  FSEL R26, R26, -INF , !P6 ;  /* 0xff8000001a1a7808 */ /* 0x000fe40007000000 */
[C---:B------:R-:W-:Y:S02]  /*c3d0*/  ISETP.GT.AND P3, PT, R81.reuse, 0x20, P2 ;  /* 0x000000205100780c */ /* 0x040fe40001764270 */
[----:B------:R-:W-:-:S02]  /*c3e0*/  ISETP.GT.AND P4, PT, R81, 0x21, P2 ;  /* 0x000000215100780c */ /* 0x000fc40001784270 */
[----:B------:R-:W-:Y:S02]  /*c3f0*/  ISETP.GT.AND P6, PT, R81, 0x28, P2 ;  /* 0x000000285100780c */ /* 0x000fe400017c4270 */
        /* <DEDUP_REMOVED lines=9> */
[C---:B------:R-:W-:Y:S02]  /*c490*/  ISETP.LT.OR P3, PT, R83.reuse, 0x2a, P3 ;  /* 0x0000002a5300780c */ /* 0x040fe40001f61670 */
        /* <DEDUP_REMOVED lines=58> */
[----:B------:R-:W-:Y:S01]  /*c840*/  FSEL R80, R80, -INF , !P6 ;  /* 0xff80000050507808 */ /* 0x000fe20007000000 */
[----:B------:R-:W-:Y:S06]  /*c850*/  @!P5 BRA `(.L_x_963) ;  /* 0x00000000005cd947 */ /* 0x000fec0003800000 */
        /* <DEDUP_REMOVED lines=13> */
.L_x_965:
[----:B------:R-:W-:-:S05]  /*c930*/  IMAD.U32 R86, RZ, RZ, UR22 ;  /* 0x00000016ff567e24 */ /* 0x000fca000f8e00ff */
[----:B------:R-:W-:-:S13]  /*c940*/  ISETP.NE.AND P3, PT, R86, 0x1, PT ;  /* 0x000000015600780c */ /* 0x000fda0003f65270 */
[----:B------:R-:W0:Y:S02]  /*c950*/  @P3 LDC.64 R36, c[0x0][0x9e8] ;  /* 0x00027a00ff243b82 */ /* 0x000e240000000a00 */
[----:B0-----:R-:W-:-:S05]  /*c960*/  @P3 IMAD.HI.U32 R36, R5, R36, RZ ;  /* 0x0000002405243227 */ /* 0x001fca00078e00ff */
[----:B------:R-:W-:-:S07]  /*c970*/  @P3 SHF.R.U32.HI R5, RZ, R37, R36 ;  /* 0x00000025ff053219 */ /* 0x000fce0000011624 */
.L_x_966:
[----:B------:R-:W-:Y:S05]  /*c980*/  BSYNC B0 ;  /* 0x0000000000007941 */ /* 0x000fea0003800000 */
.L_x_964:
[----:B------:R-:W-:-:S04]  /*c990*/  IMAD R5, R5, R86, -R75 ;  /* 0x0000005605057224 */ /* 0x000fc800078e0a4b */
[----:B------:R-:W-:-:S05]  /*c9a0*/  IMAD R5, R16, -0x2, R5 ;  /* 0xfffffffe10057824 */ /* 0x000fca00078e0205 */
[----:B------:R-:W-:Y:S02]  /*c9b0*/  VIADDMNMX R85, R5, R86, R85, PT ;  /* 0x0000005605557246 */ /* 0x000fe40003800155 */
[----:B------:R-:W-:-:S07]  /*c9c0*/  VIMNMX R84, R84, R5, !PT ;  /* 0x0000000554547248 */ /* 0x000fce0007fe0100 */
.L_x_963:
[----:B------:R-:W-:Y:S01]  /*c9d0*/  FMNMX.FTZ R36, R82, R7, !PT ;  /* 0x0000000752247209 */ /* 0x000fe20007810000 */
[----:B------:R-:W-:Y:S01]  /*c9e0*/  UMOV UR10, UR18 ;  /* 0x00000012000a7c82 */ /* 0x000fe20008000000 */
[C---:B------:R-:W-:Y:S02]  /*c9f0*/  ISETP.GT.AND P3, PT, R84.reuse, 0x9, P2 ;  /* 0x000000095400780c */ /* 0x040fe40001764270 */
        /* <DEDUP_REMOVED lines=23> */
[----:B------:R-:W-:Y:S02]  /*cb70*/  ISETP.LT.OR P4, PT, R85, 0x2, P4 ;  /* 0x000000025500780c */ /* 0x000fe40002781670 */
[----:B------:R-:W-:Y:S02]  /*cb80*/  FMNMX.FTZ R36, R41, R36, !PT ;  /* 0x0000002429247209 */ /* 0x000fe40007810000 */
[----:B------:R-:W-:Y:S02]  /*cb90*/  FSEL R10, R10, -INF , !P4 ;  /* 0xff8000000a0a7808 */ /* 0x000fe40006000000 */
        /* <DEDUP_REMOVED lines=33> */
[C---:B------:R-:W-:Y:S02]  /*cdb0*/  ISETP.LT.OR P4, PT, R85.reuse, 0x32, P4 ;  /* 0x000000325500780c */ /* 0x040fe40002781670 */
[----:B------:R-:W-:Y:S02]  /*cdc0*/  FMNMX.FTZ R36, R80, R5, !PT ;  /* 0x0000000550247209 */ /* 0x000fe40007810000 */
[----:B------:R-:W-:Y:S02]  /*cdd0*/  FSEL R42, R42, -INF , !P4 ;  /* 0xff8000002a2a7808 */ /* 0x000fe40006000000 */
[----:B------:R-:W-:Y:S01]  /*cde0*/  ISETP.GT.AND P4, PT, R84, 0x39, P2 ;  /* 0x000000395400780c */ /* 0x000fe20001784270 */
[----:B------:R-:W0:Y:S03]  /*cdf0*/  SHFL.BFLY PT, R5, R36, 0x2, 0x1f ;  /* 0x0c401f0024057f89 */ /* 0x000e2600000e0000 */
[----:B------:R-:W-:-:S04]  /*ce00*/  ISETP.LT.OR P4, PT, R85, 0x3a, P4 ;  /* 0x0000003a5500780c */ /* 0x000fc80002781670 */
[----:B------:R-:W-:Y:S02]  /*ce10*/  FSEL R46, R46, -INF , !P4 ;  /* 0xff8000002e2e7808 */ /* 0x000fe40006000000 */
[----:B------:R-:W-:-:S04]  /*ce20*/  ISETP.GT.AND P4, PT, R84, 0x41, P2 ;  /* 0x000000415400780c */ /* 0x000fc80001784270 */
[----:B------:R-:W-:Y:S02]  /*ce30*/  ISETP.LT.OR P4, PT, R85, 0x42, P4 ;  /* 0x000000425500780c */ /* 0x000fe40002781670 */
[----:B0-----:R-:W-:-:S05]  /*ce40*/  FMNMX.FTZ R37, R36, R5, !PT ;  /* 0x0000000524257209 */ /* 0x001fca0007810000 */
[----:B------:R-:W0:Y:S02]  /*ce50*/  SHFL.BFLY PT, R86, R37, 0x1, 0x1f ;  /* 0x0c201f0025567f89 */ /* 0x000e2400000e0000 */
[----:B0-----:R-:W-:Y:S01]  /*ce60*/  FMNMX.FTZ R5, R37, R86, !PT ;  /* 0x0000005625057209 */ /* 0x001fe20007810000 */
[----:B------:R-:W-:-:S03]  /*ce70*/  IMAD.U32 R86, RZ, RZ, UR10 ;  /* 0x0000000aff567e24 */ /* 0x000fc6000f8e00ff */
[C---:B------:R-:W-:Y:S01]  /*ce80*/  FSETP.NEU.FTZ.AND P6, PT, R5.reuse, -INF , PT ;  /* 0xff8000000500780b */ /* 0x040fe20003fdd000 */
[----:B------:R-:W-:-:S05]  /*ce90*/  FFMA.FTZ R36, R5, R86, -8 ;  /* 0xc100000005247423 */ /* 0x000fca0000010056 */
[----:B------:R-:W-:-:S05]  /*cea0*/  FSEL R36, R36, RZ, P6 ;  /* 0x000000ff24247208 */ /* 0x000fca0003000000 */
[--C-:B------:R-:W-:Y:S01]  /*ceb0*/  FFMA.FTZ R75, R9, UR10, -R36.reuse ;  /* 0x0000000a094b7c23 */ /* 0x100fe20008010824 */
[----:B------:R-:W-:Y:S01]  /*cec0*/  FSEL R9, R28, -INF , !P3 ;  /* 0xff8000001c097808 */ /* 0x000fe20005800000 */
[--C-:B------:R-:W-:Y:S01]  /*ced0*/  FFMA.FTZ R37, R82, UR10, -R36.reuse ;  /* 0x0000000a52257c23 */ /* 0x100fe20008010824 */
[----:B------:R-:W-:Y:S01]  /*cee0*/  ISETP.GT.AND P3, PT, R84, 0x21, P2 ;  /* 0x000000215400780c */ /* 0x000fe20001764270 */
[--C-:B------:R-:W-:Y:S01]  /*cef0*/  FFMA.FTZ R82, R13, UR10, -R36.reuse ;  /* 0x0000000a0d527c23 */ /* 0x100fe20008010824 */
[----:B------:R-:W-:Y:S01]  /*cf00*/  MUFU.EX2 R28, R75 ;  /* 0x0000004b001c7308 */ /* 0x000fe20000000800 */
[----:B------:R-:W-:-:S01]  /*cf10*/  FFMA.FTZ R79, R31, UR10, -R36 ;  /* 0x0000000a1f4f7c23 */ /* 0x000fc20008010824 */
[----:B------:R-:W-:Y:S01]  /*cf20*/  ISETP.LT.OR P3, PT, R85, 0x22, P3 ;  /* 0x000000225500780c */ /* 0x000fe20001f61670 */
[----:B------:R-:W-:-:S01]  /*cf30*/  FFMA.FTZ R86, R41, UR10, -R36 ;  /* 0x0000000a29567c23 */ /* 0x000fc20008010824 */
[----:B------:R-:W-:Y:S01]  /*cf40*/  FSEL R31, R50, -INF , !P4 ;  /* 0xff800000321f7808 */ /* 0x000fe20006000000 */
[----:B------:R-:W-:-:S01]  /*cf50*/  FFMA.FTZ R136, R49, UR10, -R36 ;  /* 0x0000000a31887c23 */ /* 0x000fc20008010824 */
[----:B------:R-:W-:Y:S01]  /*cf60*/  FSEL R32, R32, -INF , !P3 ;  /* 0xff80000020207808 */ /* 0x000fe20005800000 */
[----:B------:R-:W-:-:S01]  /*cf70*/  FFMA.FTZ R140, R63, UR10, -R36 ;  /* 0x0000000a3f8c7c23 */ /* 0x000fc20008010824 */
[C---:B------:R-:W-:Y:S01]  /*cf80*/  ISETP.GT.AND P3, PT, R84.reuse, RZ, P2 ;  /* 0x000000ff5400720c */ /* 0x040fe20001764270 */
[----:B------:R0:W-:Y:S01]  /*cf90*/  MUFU.EX2 R50, R79 ;  /* 0x0000004f00327308 */ /* 0x0001e20000000800 */
[----:B------:R-:W-:Y:S01]  /*cfa0*/  ISETP.GT.AND P4, PT, R84, 0x49, P2 ;  /* 0x000000495400780c */ /* 0x000fe20001784270 */
[--C-:B------:R-:W-:Y:S01]  /*cfb0*/  FFMA.FTZ R51, R51, UR10, -R36.reuse ;  /* 0x0000000a33337c23 */ /* 0x100fe20008010824 */
[----:B------:R-:W-:Y:S01]  /*cfc0*/  ISETP.LT.OR P3, PT, R85, 0x1, P3 ;  /* 0x000000015500780c */ /* 0x000fe20001f61670 */
[--C-:B------:R-:W-:Y:S01]  /*cfd0*/  FFMA.FTZ R138, R59, UR10, -R36.reuse ;  /* 0x0000000a3b8a7c23 */ /* 0x100fe20008010824 */
[----:B------:R-:W-:Y:S01]  /*cfe0*/  ISETP.LT.OR P4, PT, R85, 0x4a, P4 ;  /* 0x0000004a5500780c */ /* 0x000fe20002781670 */
[--C-:B------:R-:W-:Y:S01]  /*cff0*/  FFMA.FTZ R11, R11, UR10, -R36.reuse ;  /* 0x0000000a0b0b7c23 */ /* 0x100fe20008010824 */
[----:B------:R-:W-:Y:S01]  /*d000*/  FSEL R13, R6, -INF , !P3 ;  /* 0xff800000060d7808 */ /* 0x000fe20005800000 */
[--C-:B------:R-:W-:Y:S01]  /*d010*/  FFMA.FTZ R6, R21, UR10, -R36.reuse ;  /* 0x0000000a15067c23 */ /* 0x100fe20008010824 */
[----:B------:R-:W-:Y:S01]  /*d020*/  ISETP.GT.AND P3, PT, R84, 0x30, P2 ;  /* 0x000000305400780c */ /* 0x000fe20001764270 */
[--C-:B0-----:R-:W-:Y:S01]  /*d030*/  FFMA.FTZ R79, R45, UR10, -R36.reuse ;  /* 0x0000000a2d4f7c23 */ /* 0x101fe20008010824 */
        /* <DEDUP_REMOVED lines=9> */
[----:B------:R0:W-:Y:S01]  /*d0d0*/  MUFU.EX2 R40, R6 ;  /* 0x0000000600287308 */ /* 0x0001e20000000800 */
        /* <DEDUP_REMOVED lines=10> */
[----:B0-----:R-:W-:Y:S01]  /*d180*/  FMNMX.FTZ R6, R24, R75, !PT ;  /* 0x0000004b18067209 */ /* 0x001fe20007810000 */
[--C-:B------:R-:W-:Y:S01]  /*d190*/  FFMA.FTZ R59, R73, UR10, -R36.reuse ;  /* 0x0000000a493b7c23 */ /* 0x100fe20008010824 */
[----:B------:R-:W-:Y:S01]  /*d1a0*/  ISETP.GT.AND P3, PT, R84, 0x40, P2 ;  /* 0x000000405400780c */ /* 0x000fe20001764270 */
[----:B------:R-:W-:Y:S01]  /*d1b0*/  FFMA.FTZ R76, R76, UR10, -R36 ;  /* 0x0000000a4c4c7c23 */ /* 0x000fe20008010824 */
[----:B------:R-:W-:Y:S01]  /*d1c0*/  FMNMX.FTZ R6, R27, R6, !PT ;  /* 0x000000061b067209 */ /* 0x000fe20007810000 */
[----:B------:R-:W-:Y:S01]  /*d1d0*/  MUFU.EX2 R37, R37 ;  /* 0x0000002500257308 */ /* 0x000fe20000000800 */
[----:B------:R-:W-:-:S02]  /*d1e0*/  ISETP.LT.OR P3, PT, R85, 0x41, P3 ;  /* 0x000000415500780c */ /* 0x000fc40001f61670 */
[----:B------:R-:W-:Y:S02]  /*d1f0*/  FMNMX.FTZ R75, R9, R6, !PT ;  /* 0x00000006094b7209 */ /* 0x000fe40007810000 */
[----:B------:R-:W-:Y:S02]  /*d200*/  FSEL R48, R48, -INF , !P3 ;  /* 0xff80000030307808 */ /* 0x000fe40005800000 */
[----:B------:R-:W-:Y:S01]  /*d210*/  FMNMX.FTZ R75, R30, R75, !PT ;  /* 0x0000004b1e4b7209 */ /* 0x000fe20007810000 */
[----:B------:R-:W-:Y:S01]  /*d220*/  MUFU.EX2 R11, R11 ;  /* 0x0000000b000b7308 */ /* 0x000fe20000000800 */
[----:B------:R-:W-:Y:S02]  /*d230*/  ISETP.GT.AND P3, PT, R84, 0x48, P2 ;  /* 0x000000485400780c */ /* 0x000fe40001764270 */
[----:B------:R-:W-:Y:S02]  /*d240*/  FMNMX.FTZ R6, R32, R75, !PT ;  /* 0x0000004b20067209 */ /* 0x000fe40007810000 */
[----:B------:R-:W-:-:S02]  /*d250*/  ISETP.LT.OR P3, PT, R85, 0x49, P3 ;  /* 0x000000495500780c */ /* 0x000fc40001f61670 */
[----:B------:R-:W-:Y:S01]  /*d260*/  FMNMX.FTZ R75, R35, R6, !PT ;  /* 0x00000006234b7209 */ /* 0x000fe20007810000 */
[----:B------:R-:W-:Y:S01]  /*d270*/  MUFU.EX2 R82, R82 ;  /* 0x0000005200527308 */ /* 0x000fe20000000800 */
[----:B------:R-:W-:Y:S02]  /*d280*/  FSEL R52, R52, -INF , !P3 ;  /* 0xff80000034347808 */ /* 0x000fe40005800000 */
[----:B------:R-:W-:Y:S02]  /*d290*/  FMNMX.FTZ R6, R38, R75, !PT ;  /* 0x0000004b26067209 */ /* 0x000fe40007810000 */
[----:B------:R-:W-:Y:S02]  /*d2a0*/  ISETP.GT.AND P3, PT, R84, 0x50, P2 ;  /* 0x000000505400780c */ /* 0x000fe40001764270 */
        /* <DEDUP_REMOVED lines=9> */
[----:B------:R-:W-:-:S02]  /*d340*/  FSEL R55, R55, -INF , !P3 ;  /* 0xff80000037377808 */ /* 0x000fc40005800000 */
[----:B------:R-:W-:Y:S01]  /*d350*/  FMNMX.FTZ R6, R48, R75, !PT ;  /* 0x0000004b30067209 */ /* 0x000fe20007810000 */
[----:B------:R-:W-:-:S01]  /*d360*/  FFMA.FTZ R75, R43, UR10, -R36 ;  /* 0x0000000a2b4b7c23 */ /* 0x000fc20008010824 */
[----:B------:R-:W-:Y:S01]  /*d370*/  ISETP.GT.AND P3, PT, R84, 0x58, P2 ;  /* 0x000000585400780c */ /* 0x000fe20001764270 */
[----:B------:R-:W-:Y:S01]  /*d380*/  MUFU.EX2 R26, R26 ;  /* 0x0000001a001a7308 */ /* 0x000fe20000000800 */
[----:B------:R-:W-:Y:S02]  /*d390*/  FMNMX.FTZ R41, R31, R6, !PT ;  /* 0x000000061f297209 */ /* 0x000fe40007810000 */
[C---:B------:R-:W-:Y:S02]  /*d3a0*/  ISETP.LT.OR P4, PT, R85.reuse, 0x52, P4 ;  /* 0x000000525500780c */ /* 0x040fe40002781670 */
[----:B------:R-:W-:Y:S02]  /*d3b0*/  FMNMX.FTZ R41, R52, R41, !PT ;  /* 0x0000002934297209 */ /* 0x000fe40007810000 */
[----:B------:R-:W-:Y:S01]  /*d3c0*/  ISETP.LT.OR P3, PT, R85, 0x59, P3 ;  /* 0x000000595500780c */ /* 0x000fe20001f61670 */
[----:B------:R-:W-:Y:S01]  /*d3d0*/  MUFU.EX2 R29, R29 ;  /* 0x0000001d001d7308 */ /* 0x000fe20000000800 */
[----:B------:R-:W-:-:S02]  /*d3e0*/  FSEL R56, R56, -INF , !P4 ;  /* 0xff80000038387808 */ /* 0x000fc40006000000 */
[----:B------:R-:W-:Y:S02]  /*d3f0*/  FMNMX.FTZ R6, R54, R41, !PT ;  /* 0x0000002936067209 */ /* 0x000fe40007810000 */
[----:B------:R-:W-:Y:S02]  /*d400*/  ISETP.GT.AND P4, PT, R84, 0x59, P2 ;  /* 0x000000595400780c */ /* 0x000fe40001784270 */
[----:B------:R-:W-:Y:S01]  /*d410*/  FSEL R58, R58, -INF , !P3 ;  /* 0xff8000003a3a7808 */ /* 0x000fe20005800000 */
[----:B------:R0:W-:Y:S01]  /*d420*/  MUFU.EX2 R41, R75 ;  /* 0x0000004b00297308 */ /* 0x0001e20000000800 */
[----:B------:R-:W-:Y:S02]  /*d430*/  FMNMX.FTZ R43, R55, R6, !PT ;  /* 0x00000006372b7209 */ /* 0x000fe40007810000 */
[----:B------:R-:W-:Y:S02]  /*d440*/  ISETP.GT.AND P3, PT, R84, 0x60, P2 ;  /* 0x000000605400780c */ /* 0x000fe40001764270 */
[----:B------:R-:W-:-:S02]  /*d450*/  ISETP.LT.OR P4, PT, R85, 0x5a, P4 ;  /* 0x0000005a5500780c */ /* 0x000fc40002781670 */
[----:B------:R-:W-:Y:S01]  /*d460*/  FMNMX.FTZ R45, R56, R43, !PT ;  /* 0x0000002b382d7209 */ /* 0x000fe20007810000 */
[----:B------:R-:W-:Y:S01]  /*d470*/  MUFU.EX2 R33, R33 ;  /* 0x0000002100217308 */ /* 0x000fe20000000800 */
[----:B------:R-:W-:Y:S01]  /*d480*/  ISETP.LT.OR P3, PT, R85, 0x61, P3 ;  /* 0x000000615500780c */ /* 0x000fe20001f61670 */
[----:B0-----:R-:W-:Y:S01]  /*d490*/  FFMA.FTZ R75, R47, UR10, -R36 ;  /* 0x0000000a2f4b7c23 */ /* 0x001fe20008010824 */
[----:B------:R-:W-:Y:S02]  /*d4a0*/  FSEL R60, R60, -INF , !P4 ;  /* 0xff8000003c3c7808 */ /* 0x000fe40006000000 */
[----:B------:R-:W-:Y:S02]  /*d4b0*/  ISETP.GT.AND P4, PT, R84, 0x61, P2 ;  /* 0x000000615400780c */ /* 0x000fe40001784270 */
[----:B------:R-:W-:Y:S01]  /*d4c0*/  FMNMX.FTZ R45, R58, R45, !PT ;  /* 0x0000002d3a2d7209 */ /* 0x000fe20007810000 */
[----:B------:R-:W-:Y:S01]  /*d4d0*/  MUFU.EX2 R34, R34 ;  /* 0x0000002200227308 */ /* 0x000fe20000000800 */
[----:B------:R-:W-:-:S02]  /*d4e0*/  FSEL R62, R62, -INF , !P3 ;  /* 0xff8000003e3e7808 */ /* 0x000fc40005800000 */
[----:B------:R-:W-:Y:S02]  /*d4f0*/  ISETP.GT.AND P3, PT, R84, 0x68, P2 ;  /* 0x000000685400780c */ /* 0x000fe40001764270 */
[C---:B------:R-:W-:Y:S02]  /*d500*/  ISETP.LT.OR P4, PT, R85.reuse, 0x62, P4 ;  /* 0x000000625500780c */ /* 0x040fe40002781670 */
[----:B------:R-:W-:Y:S01]  /*d510*/  FMNMX.FTZ R47, R60, R45, !PT ;  /* 0x0000002d3c2f7209 */ /* 0x000fe20007810000 */
[----:B------:R-:W-:Y:S01]  /*d520*/  MUFU.EX2 R39, R39 ;  /* 0x0000002700277308 */ /* 0x000fe20000000800 */
[----:B------:R-:W-:Y:S02]  /*d530*/  ISETP.LT.OR P3, PT, R85, 0x69, P3 ;  /* 0x000000695500780c */ /* 0x000fe40001f61670 */
[----:B------:R-:W-:Y:S02]  /*d540*/  FSEL R43, R64, -INF , !P4 ;  /* 0xff800000402b7808 */ /* 0x000fe40006000000 */
[----:B------:R-:W-:-:S02]  /*d550*/  ISETP.GT.AND P4, PT, R84, 0x69, P2 ;  /* 0x000000695400780c */ /* 0x000fc40001784270 */
[----:B------:R-:W-:Y:S01]  /*d560*/  FMNMX.FTZ R6, R62, R47, !PT ;  /* 0x0000002f3e067209 */ /* 0x000fe20007810000 */
[----:B------:R-:W-:Y:S01]  /*d570*/  MUFU.EX2 R45, R75 ;  /* 0x0000004b002d7308 */ /* 0x000fe20000000800 */
[----:B------:R-:W-:Y:S02]  /*d580*/  FSEL R68, R68, -INF , !P3 ;  /* 0xff80000044447808 */ /* 0x000fe40005800000 */
[----:B------:R-:W-:Y:S02]  /*d590*/  ISETP.GT.AND P3, PT, R84, 0x70, P2 ;  /* 0x000000705400780c */ /* 0x000fe40001764270 */
[----:B------:R-:W-:Y:S02]  /*d5a0*/  ISETP.LT.OR P4, PT, R85, 0x6a, P4 ;  /* 0x0000006a5500780c */ /* 0x000fe40002781670 */
[----:B------:R-:W-:Y:S01]  /*d5b0*/  FMNMX.FTZ R47, R43, R6, !PT ;  /* 0x000000062b2f7209 */ /* 0x000fe20007810000 */
[----:B------:R-:W-:Y:S01]  /*d5c0*/  MUFU.EX2 R86, R86 ;  /* 0x0000005600567308 */ /* 0x000fe20000000800 */
[----:B------:R-:W-:-:S02]  /*d5d0*/  ISETP.LT.OR P3, PT, R85, 0x71, P3 ;  /* 0x000000715500780c */ /* 0x000fc40001f61670 */
[----:B------:R-:W-:Y:S02]  /*d5e0*/  FSEL R70, R70, -INF , !P4 ;  /* 0xff80000046467808 */ /* 0x000fe40006000000 */
[----:B------:R-:W-:Y:S02]  /*d5f0*/  ISETP.GT.AND P4, PT, R84, 0x71, P2 ;  /* 0x000000715400780c */ /* 0x000fe40001784270 */
[----:B------:R-:W-:Y:S01]  /*d600*/  FMNMX.FTZ R47, R68, R47, !PT ;  /* 0x0000002f442f7209 */ /* 0x000fe20007810000 */
[----:B------:R-:W-:Y:S01]  /*d610*/  MUFU.EX2 R64, R79 ;  /* 0x0000004f00407308 */ /* 0x000fe20000000800 */
[----:B------:R-:W-:Y:S02]  /*d620*/  FSEL R71, R71, -INF , !P3 ;  /* 0xff80000047477808 */ /* 0x000fe40005800000 */
[----:B------:R-:W-:Y:S02]  /*d630*/  ISETP.GT.AND P3, PT, R84, 0x78, P2 ;  /* 0x000000785400780c */ /* 0x000fe40001764270 */
[----:B------:R-:W-:-:S02]  /*d640*/  ISETP.LT.OR P4, PT, R85, 0x72, P4 ;  /* 0x000000725500780c */ /* 0x000fc40002781670 */
[----:B------:R-:W-:Y:S01]  /*d650*/  FMNMX.FTZ R6, R70, R47, !PT ;  /* 0x0000002f46067209 */ /* 0x000fe20007810000 */
[----:B------:R-:W-:Y:S01]  /*d660*/  MUFU.EX2 R136, R136 ;  /* 0x0000008800887308 */ /* 0x000fe20000000800 */
[----:B------:R-:W-:Y:S01]  /*d670*/  ISETP.GT.AND P2, PT, R84, 0x79, P2 ;  /* 0x000000795400780c */ /* 0x000fe20001744270 */
[--C-:B------:R-:W-:Y:S01]  /*d680*/  FFMA.FTZ R84, R53, UR10, -R36.reuse ;  /* 0x0000000a35547c23 */ /* 0x100fe20008010824 */
[----:B------:R-:W-:Y:S01]  /*d690*/  ISETP.LT.OR P3, PT, R85, 0x79, P3 ;  /* 0x000000795500780c */ /* 0x000fe20001f61670 */
[----:B------:R-:W-:Y:S01]  /*d6a0*/  FFMA.FTZ R53, R65, UR10, -R36 ;  /* 0x0000000a41357c23 */ /* 0x000fe20008010824 */
[----:B------:R-:W-:Y:S02]  /*d6b0*/  FSEL R72, R72, -INF , !P4 ;  /* 0xff80000048487808 */ /* 0x000fe40006000000 */
[----:B------:R-:W-:Y:S01]  /*d6c0*/  FMNMX.FTZ R49, R71, R6, !PT ;  /* 0x0000000647317209 */ /* 0x000fe20007810000 */
[----:B------:R0:W-:Y:S01]  /*d6d0*/  MUFU.EX2 R47, R51 ;  /* 0x00000033002f7308 */ /* 0x0001e20000000800 */
[----:B------:R-:W-:-:S02]  /*d6e0*/  ISETP.LT.OR P2, PT, R85, 0x7a, P2 ;  /* 0x0000007a5500780c */ /* 0x000fc40001741670 */
[----:B------:R-:W-:Y:S02]  /*d6f0*/  FSEL R74, R74, -INF , !P3 ;  /* 0xff8000004a4a7808 */ /* 0x000fe40005800000 */
[----:B------:R-:W-:Y:S02]  /*d700*/  FMNMX.FTZ R49, R72, R49, !PT ;  /* 0x0000003148317209 */ /* 0x000fe40007810000 */
[----:B------:R-:W-:Y:S01]  /*d710*/  FSEL R77, R77, -INF , !P2 ;  /* 0xff8000004d4d7808 */ /* 0x000fe20005000000 */
[----:B------:R-:W-:Y:S01]  /*d720*/  MUFU.EX2 R84, R84 ;  /* 0x0000005400547308 */ /* 0x000fe20000000800 */
[----:B------:R-:W-:Y:S01]  /*d730*/  FMNMX.FTZ R6, R74, R49, !PT ;  /* 0x000000314a067209 */ /* 0x000fe20007810000 */
[--C-:B------:R-:W-:Y:S01]  /*d740*/  FFMA.FTZ R49, R57, UR10, -R36.reuse ;  /* 0x0000000a39317c23 */ /* 0x100fe20008010824 */
[----:B0-----:R-:W-:-:S01]  /*d750*/  FFMA.FTZ R51, R61, UR10, -R36 ;  /* 0x0000000a3d337c23 */ /* 0x001fc20008010824 */
[--C-:B------:R-:W-:Y:S01]  /*d760*/  FFMA.FTZ R61, R78, UR10, -R36.reuse ;  /* 0x0000000a4e3d7c23 */ /* 0x100fe20008010824 */
[----:B------:R-:W-:Y:S01]  /*d770*/  FMNMX.FTZ R6, R77, R6, !PT ;  /* 0x000000064d067209 */ /* 0x000fe20007810000 */
[----:B------:R-:W-:-:S02]  /*d780*/  FFMA.FTZ R78, R80, UR10, -R36 ;  /* 0x0000000a504e7c23 */ /* 0x000fc40008010824 */
[----:B------:R-:W-:Y:S02]  /*d790*/  MUFU.EX2 R49, R49 ;  /* 0x0000003100317308 */ /* 0x000fe40000000800 */
[----:B------:R-:W0:Y:S06]  /*d7a0*/  SHFL.BFLY PT, R57, R6, 0x2, 0x1f ;  /* 0x0c401f0006397f89 */ /* 0x000e2c00000e0000 */
[----:B------:R-:W-:Y:S08]  /*d7b0*/  MUFU.EX2 R138, R138 ;  /* 0x0000008a008a7308 */ /* 0x000ff00000000800 */
[----:B------:R-:W-:Y:S08]  /*d7c0*/  MUFU.EX2 R51, R51 ;  /* 0x0000003300337308 */ /* 0x000ff00000000800 */
[----:B------:R-:W-:Y:S01]  /*d7d0*/  MUFU.EX2 R140, R140 ;  /* 0x0000008c008c7308 */ /* 0x000fe20000000800 */
[----:B0-----:R-:W-:Y:S01]  /*d7e0*/  FMNMX.FTZ R63, R6, R57, !PT ;  /* 0x00000039063f7209 */ /* 0x001fe20007810000 */
[----:B------:R-:W-:Y:S01]  /*d7f0*/  FFMA.FTZ R57, R67, UR10, -R36 ;  /* 0x0000000a43397c23 */ /* 0x000fe20008010824 */
[----:B------:R-:W-:-:S03]  /*d800*/  FSEL R36, R5, RZ, P6 ;  /* 0x000000ff05247208 */ /* 0x000fc60003000000 */
[----:B------:R-:W0:Y:S02]  /*d810*/  SHFL.BFLY PT, R6, R63, 0x1, 0x1f ;  /* 0x0c201f003f067f89 */ /* 0x000e2400000e0000 */
[----:B------:R-:W-:Y:S01]  /*d820*/  MUFU.EX2 R53, R53 ;  /* 0x0000003500357308 */ /* 0x000fe20000000800 */
[----:B------:R-:W-:-:S04]  /*d830*/  FADD.FTZ R36, -R36, R7 ;  /* 0x0000000724247221 */ /* 0x000fc80000010100 */
[----:B------:R-:W-:-:S03]  /*d840*/  FMUL.FTZ R36, R36, UR10 ;  /* 0x0000000a24247c20 */ /* 0x000fc60008410000 */
[----:B------:R-:W-:Y:S08]  /*d850*/  MUFU.EX2 R66, R66 ;  /* 0x0000004200427308 */ /* 0x000ff00000000800 */
[----:B------:R-:W1:Y:S01]  /*d860*/  MUFU.EX2 R36, R36 ;  /* 0x0000002400247308 */ /* 0x000e620000000800 */
[----:B0-----:R-:W-:Y:S01]  /*d870*/  FMNMX.FTZ R6, R63, R6, !PT ;  /* 0x000000063f067209 */ /* 0x001fe20007810000 */
[----:B------:R-:W-:-:S06]  /*d880*/  IMAD.U32 R63, RZ, RZ, UR10 ;  /* 0x0000000aff3f7e24 */ /* 0x000fcc000f8e00ff */
[----:B------:R-:W-:Y:S01]  /*d890*/  MUFU.EX2 R57, R57 ;  /* 0x0000003900397308 */ /* 0x000fe20000000800 */
[C---:B------:R-:W-:Y:S01]  /*d8a0*/  FSETP.NEU.FTZ.AND P2, PT, R6.reuse, -INF , PT ;  /* 0xff8000000600780b */ /* 0x040fe20003f5d000 */
[----:B------:R-:W-:-:S03]  /*d8b0*/  FFMA.FTZ R7, R6, R63, -8 ;  /* 0xc100000006077423 */ /* 0x000fc6000001003f */
[----:B------:R-:W-:Y:S02]  /*d8c0*/  FSEL R67, R6, RZ, P2 ;  /* 0x000000ff06437208 */ /* 0x000fe40001000000 */
[----:B------:R-:W-:Y:S01]  /*d8d0*/  FSEL R7, R7, RZ, P2 ;  /* 0x000000ff07077208 */ /* 0x000fe20001000000 */
[----:B-1----:R-:W-:Y:S01]  /*d8e0*/  FFMA.FTZ R73, R36, R4, R37 ;  /* 0x0000000424497223 */ /* 0x002fe20000010025 */
[----:B------:R-:W-:Y:S01]  /*d8f0*/  MUFU.EX2 R142, R142 ;  /* 0x0000008e008e7308 */ /* 0x000fe20000000800 */
[----:B------:R-:W-:-:S02]  /*d900*/  FADD.FTZ R67, -R67, R8 ;  /* 0x0000000843437221 */ /* 0x000fc40000010100 */
[--C-:B------:R-:W-:Y:S01]  /*d910*/  FFMA.FTZ R80, R13, UR10, -R7.reuse ;  /* 0x0000000a0d507c23 */ /* 0x100fe20008010807 */
[----:B------:R-:W-:-:S01]  /*d920*/  FFMA.FTZ R13, R10, UR10, -R7 ;  /* 0x0000000a0a0d7c23 */ /* 0x000fc20008010807 */
[----:B------:R-:W-:Y:S01]  /*d930*/  FMUL.FTZ R67, R67, UR10 ;  /* 0x0000000a43437c20 */ /* 0x000fe20008410000 */
        /* <DEDUP_REMOVED lines=24> */
[----:B------:R-:W-:-:S03]  /*dac0*/  FFMA.FTZ R43, R43, UR10, -R7 ;  /* 0x0000000a2b2b7c23 */ /* 0x000fc60008010807 */
[----:B------:R-:W2:Y:S01]  /*dad0*/  MUFU.EX2 R10, R10 ;  /* 0x0000000a000a7308 */ /* 0x000ea20000000800 */
[----:B0-----:R-:W-:-:S07]  /*dae0*/  FFMA.FTZ R4, R67, R3, R80 ;  /* 0x0000000343047223 */ /* 0x001fce0000010050 */
        /* <DEDUP_REMOVED lines=8> */
[----:B------:R1:W-:Y:S01]  /*db70*/  MUFU.EX2 R8, R44 ;  /* 0x0000002c00087308 */ /* 0x0003e20000000800 */
[----:B--2---:R-:W-:-:S07]  /*db80*/  FADD.FTZ R3, R65, R4 ;  /* 0x0000000441037221 */ /* 0x004fce0000010000 */
[----:B------:R-:W2:Y:S01]  /*db90*/  MUFU.EX2 R9, R9 ;  /* 0x0000000900097308 */ /* 0x000ea20000000800 */
[----:B-1----:R-:W-:-:S01]  /*dba0*/  FADD.FTZ R44, R82, R75 ;  /* 0x0000004b522c7221 */ /* 0x002fc20000010000 */
[----:B0-----:R-:W-:-:S03]  /*dbb0*/  FADD.FTZ R4, R14, R3 ;  /* 0x000000030e047221 */ /* 0x001fc60000010000 */
[----:B------:R-:W-:-:S03]  /*dbc0*/  FADD.FTZ R55, R15, R44 ;  /* 0x0000002c0f377221 */ /* 0x000fc60000010000 */
[----:B------:R-:W0:Y:S01]  /*dbd0*/  MUFU.EX2 R20, R20 ;  /* 0x0000001400147308 */ /* 0x000e220000000800 */
[----:B------:R-:W-:-:S01]  /*dbe0*/  FADD.FTZ R44, R40, R55 ;  /* 0x00000037282c7221 */ /* 0x000fc20000010000 */
[----:B------:R-:W-:-:S03]  /*dbf0*/  FFMA.FTZ R55, R56, UR10, -R7 ;  /* 0x0000000a38377c23 */ /* 0x000fc60008010807 */
[----:B------:R-:W-:Y:S01]  /*dc00*/  FADD.FTZ R75, R25, R44 ;  /* 0x0000002c194b7221 */ /* 0x000fe20000010000 */
[----:B------:R-:W-:-:S02]  /*dc10*/  FFMA.FTZ R44, R58, UR10, -R7 ;  /* 0x0000000a3a2c7c23 */ /* 0x000fc40008010807 */
[----:B------:R-:W1:Y:S01]  /*dc20*/  MUFU.EX2 R27, R27 ;  /* 0x0000001b001b7308 */ /* 0x000e620000000800 */
[----:B------:R-:W-:-:S01]  /*dc30*/  FADD.FTZ R46, R26, R75 ;  /* 0x0000004b1a2e7221 */ /* 0x000fc20000010000 */
[----:B--2---:R-:W-:-:S03]  /*dc40*/  FADD.FTZ R3, R9, R4 ;  /* 0x0000000409037221 */ /* 0x004fc60000010000 */
[----:B------:R-:W-:-:S03]  /*dc50*/  FADD.FTZ R75, R29, R46 ;  /* 0x0000002e1d4b7221 */ /* 0x000fc60000010000 */
[----:B------:R-:W2:Y:S01]  /*dc60*/  MUFU.EX2 R24, R24 ;  /* 0x0000001800187308 */ /* 0x000ea20000000800 */
[----:B0-----:R-:W-:-:S01]  /*dc70*/  FADD.FTZ R4, R20, R3 ;  /* 0x0000000314047221 */ /* 0x001fc20000010000 */
[----:B------:R-:W-:Y:S01]  /*dc80*/  FADD.FTZ R46, R50, R75 ;  /* 0x0000004b322e7221 */ /* 0x000fe20000010000 */
[----:B------:R-:W-:-:S03]  /*dc90*/  FFMA.FTZ R75, R60, UR10, -R7 ;  /* 0x0000000a3c4b7c23 */ /* 0x000fc60008010807 */
[----:B------:R-:W-:Y:S01]  /*dca0*/  FADD.FTZ R79, R33, R46 ;  /* 0x0000002e214f7221 */ /* 0x000fe20000010000 */
[----:B------:R-:W-:-:S01]  /*dcb0*/  FFMA.FTZ R46, R62, UR10, -R7 ;  /* 0x0000000a3e2e7c23 */ /* 0x000fc20008010807 */
[----:B------:R-:W0:Y:S01]  /*dcc0*/  MUFU.EX2 R35, R35 ;  /* 0x0000002300237308 */ /* 0x000e220000000800 */
[----:B-1----:R-:W-:-:S01]  /*dcd0*/  FADD.FTZ R3, R27, R4 ;  /* 0x000000041b037221 */ /* 0x002fc20000010000 */
[----:B------:R-:W-:-:S06]  /*dce0*/  FADD.FTZ R48, R34, R79 ;  /* 0x0000004f22307221 */ /* 0x000fcc0000010000 */
[----:B------:R-:W1:Y:S01]  /*dcf0*/  MUFU.EX2 R21, R21 ;  /* 0x0000001500157308 */ /* 0x000e620000000800 */
[----:B--2---:R-:W-:-:S01]  /*dd00*/  FADD.FTZ R4, R24, R3 ;  /* 0x0000000318047221 */ /* 0x004fc20000010000 */
[----:B------:R-:W-:Y:S01]  /*dd10*/  FADD.FTZ R3, R39, R48 ;  /* 0x0000003027037221 */ /* 0x000fe20000010000 */
[----:B------:R-:W-:-:S05]  /*dd20*/  FFMA.FTZ R48, R68, UR10, -R7 ;  /* 0x0000000a44307c23 */ /* 0x000fca0008010807 */
        /* <DEDUP_REMOVED lines=19> */
[----:B------:R-:W-:-:S04]  /*de60*/  FADD.FTZ R54, R84, R81 ;  /* 0x0000005154367221 */ /* 0x000fc80000010000 */
[----:B------:R-:W-:Y:S02]  /*de70*/  FADD.FTZ R71, R49, R54 ;  /* 0x0000003631477221 */ /* 0x000fe40000010000 */
[----:B------:R-:W1:Y:S01]  /*de80*/  MUFU.EX2 R73, R73 ;  /* 0x0000004900497308 */ /* 0x000e620000000800 */
[----:B--2---:R-:W-:-:S01]  /*de90*/  FADD.FTZ R3, R31, R4 ;  /* 0x000000041f037221 */ /* 0x004fc20000010000 */
[----:B------:R-:W-:Y:S01]  /*dea0*/  FADD.FTZ R54, R138, R71 ;  /* 0x000000478a367221 */ /* 0x000fe20000010000 */
[----:B------:R-:W-:-:S03]  /*deb0*/  FFMA.FTZ R71, R72, UR10, -R7 ;  /* 0x0000000a48477c23 */ /* 0x000fc60008010807 */
[----:B------:R-:W-:Y:S01]  /*dec0*/  FADD.FTZ R81, R51, R54 ;  /* 0x0000003633517221 */ /* 0x000fe20000010000 */
[----:B------:R-:W-:-:S01]  /*ded0*/  FFMA.FTZ R54, R74, UR10, -R7 ;  /* 0x0000000a4a367c23 */ /* 0x000fc20008010807 */
        /* <DEDUP_REMOVED lines=8> */
[----:B------:R-:W-:Y:S02]  /*df60*/  FADD.FTZ R77, R57, R56 ;  /* 0x00000038394d7221 */ /* 0x000fe40000010000 */
[----:B------:R-:W1:Y:S01]  /*df70*/  MUFU.EX2 R44, R44 ;  /* 0x0000002c002c7308 */ /* 0x000e620000000800 */
[----:B--2---:R-:W-:-:S01]  /*df80*/  FADD.FTZ R4, R42, R3 ;  /* 0x000000032a047221 */ /* 0x004fc20000010000 */
[----:B------:R-:W-:-:S06]  /*df90*/  FADD.FTZ R56, R142, R77 ;  /* 0x0000004d8e387221 */ /* 0x000fcc0000010000 */
        /* <DEDUP_REMOVED lines=30> */
.L_x_967:
        /* <DEDUP_REMOVED lines=90> */
.L_x_950:
[----:B------:R-:W-:Y:S06]  /*e720*/  BAR.ARV 0x8, 0x200 ;  /* 0x0208000000007b1d */ /* 0x000fec0000002000 */
[----:B------:R-:W-:Y:S05]  /*e730*/  @!P0 BRA `(.L_x_969) ;  /* 0x0000000000048947 */ /* 0x000fea0003800000 */
[----:B------:R-:W-:Y:S01]  /*e740*/  BPT.TRAP 0x1 ;  /* 0x000000040000795c */ /* 0x000fe20000300000 */
.L_x_969:
[----:B------:R-:W-:Y:S01]  /*e750*/  ULEA UR14, UR49, UR46, 0x3 ;  /* 0x0000002e310e7291 */ /* 0x000fe2000f8e183f */
[----:B------:R-:W-:-:S05]  /*e760*/  IMAD.U32 R0, RZ, RZ, UR52 ;  /* 0x00000034ff007e24 */ /* 0x000fca000f8e00ff */
[----:B------:R-:W-:-:S04]  /*e770*/  SHF.L.U32 R0, R0, 0x1f, RZ ;  /* 0x0000001f00007819 */ /* 0x000fc800000006ff */
[----:B------:R0:W1:Y:S01]  /*e780*/  SYNCS.PHASECHK.TRANS64.TRYWAIT P1, [UR14+0x19c50], R0 ;  /* 0x019c5000ff0075a7 */ /* 0x000062000802014e */
[----:B------:R-:W-:Y:S05]  /*e790*/  @!P0 BRA `(.L_x_970) ;  /* 0x0000000000048947 */ /* 0x000fea0003800000 */
[----:B------:R-:W-:Y:S01]  /*e7a0*/  BPT.TRAP 0x1 ;  /* 0x000000040000795c */ /* 0x000fe20000300000 */
.L_x_970:
[----:B-1----:R-:W-:Y:S05]  /*e7b0*/  @P1 BRA `(.L_x_971) ;  /* 0x0000000000081947 */ /* 0x002fea0003800000 */
[----:B------:R-:W1:Y:S02]  /*e7c0*/  SYNCS.PHASECHK.TRANS64.TRYWAIT P1, [UR14+0x19c50], R0 ;  /* 0x019c5000ff0075a7 */ /* 0x000e64000802014e */
[----:B-1----:R-:W-:Y:S05]  /*e7d0*/  @!P1 BRA `(.L_x_972) ;  /* 0x0000008400c49947 */ /* 0x002fea0003800000 */
.L_x_971:
[----:B------:R-:W-:Y:S01]  /*e7e0*/  ULDC.64 UR4, c[0x0][0x9a0] ;  /* 0x0002680000047ab9 */ /* 0x000fe20000000a00 */
[----:B------:R-:W-:Y:S01]  /*e7f0*/  UIADD3 UR46, UR46, 0x3000, URZ ;  /* 0x000030002e2e7890 */ /* 0x000fe2000fffe03f */
[----:B------:R-:W-:Y:S01]  /*e800*/  WARPGROUP.ARRIVE ;  /* 0x00000000000079c5 */ /* 0x000fe20000000000 */
[----:B------:R-:W-:Y:S01]  /*e810*/  UISETP.NE.U32.AND UP0, UPT, UR4, URZ, UPT ;  /* 0x0000003f0400728c */ /* 0x000fe2000bf05070 */
[----:B-1----:R-:W-:Y:S01]  /*e820*/  IMAD.MOV.U32 R7, RZ, RZ, 0x3f800000 ;  /* 0x3f800000ff077424 */ /* 0x002fe200078e00ff */
[----:B------:R-:W-:Y:S02]  /*e830*/  USHF.R.U32.HI UR46, URZ, 0x4, UR46 ;  /* 0x000000043f2e7899 */ /* 0x000fe4000801162e */
[----:B------:R-:W-:Y:S02]  /*e840*/  UISETP.NE.AND.EX UP0, UPT, UR5, URZ, UPT, UP0 ;  /* 0x0000003f0500728c */ /* 0x000fe4000bf05300 */
[----:B------:R-:W-:-:S04]  /*e850*/  ULOP3.LUT UR46, UR46, 0x3fff, URZ, 0xc0, !UPT ;  /* 0x00003fff2e2e7892 */ /* 0x000fc8000f8ec03f */
[----:B------:R-:W-:Y:S01]  /*e860*/  ULOP3.LUT UR46, UR46, 0x10000, URZ, 0xfc, !UPT ;  /* 0x000100002e2e7892 */ /* 0x000fe2000f8efc3f */
[----:B------:R-:W-:-:S04]  /*e870*/  PLOP3.LUT P1, PT, PT, PT, UP0, 0x80, 0x0 ;  /* 0x000000000000781c */ /* 0x000fc80003f2f008 */
[----:B------:R-:W-:Y:S01]  /*e880*/  @UP0 USHF.R.S32.HI UR6, URZ, 0x1f, UR47 ;  /* 0x0000001f3f060899 */ /* 0x000fe2000801142f */
[----:B------:R-:W-:Y:S01]  /*e890*/  @UP0 ULDC.64 UR12, c[0x0][0x9c8] ;  /* 0x00027200000c0ab9 */ /* 0x000fe20000000a00 */
[----:B------:R-:W-:Y:S02]  /*e8a0*/  @UP0 USHF.R.S32.HI UR11, URZ, 0x1f, UR48 ;  /* 0x0000001f3f0b0899 */ /* 0x000fe40008011430 */
[----:B------:R-:W-:Y:S02]  /*e8b0*/  @UP0 UIMAD UR6, UR6, UR12, URZ ;  /* 0x0000000c060602a4 */ /* 0x000fe4000f8e023f */
[----:B------:R-:W-:Y:S02]  /*e8c0*/  @UP0 UIMAD.WIDE.U32 UR8, UR47, UR12, URZ ;  /* 0x0000000c2f0802a5 */ /* 0x000fe4000f8e003f */
[----:B------:R-:W-:Y:S02]  /*e8d0*/  @UP0 UIMAD UR7, UR47, UR13, UR6 ;  /* 0x0000000d2f0702a4 */ /* 0x000fe4000f8e0206 */
[----:B------:R-:W-:-:S02]  /*e8e0*/  UIMAD UR6, UR49, 0x300, UR46 ;  /* 0x00000300310678a4 */ /* 0x000fc4000f8e022e */
[----:B------:R-:W-:Y:S01]  /*e8f0*/  @UP0 UIADD3 UR9, UR9, UR7, URZ ;  /* 0x0000000709090290 */ /* 0x000fe2000fffe03f */
[----:B------:R-:W-:Y:S02]  /*e900*/  @UP0 ULDC.64 UR12, c[0x0][0x9d0] ;  /* 0x00027400000c0ab9 */ /* 0x000fe40000000a00 */
[----:B------:R-:W-:Y:S01]  /*e910*/  UMOV UR7, 0x40000040 ;  /* 0x4000004000077882 */ /* 0x000fe20000000000 */
[----:B------:R-:W-:Y:S02]  /*e920*/  @UP0 UIMAD UR11, UR11, UR12, URZ ;  /* 0x0000000c0b0b02a4 */ /* 0x000fe4000f8e023f */
[----:B------:R-:W-:Y:S01]  /*e930*/  @UP0 UIMAD.WIDE.U32 UR8, UR48, UR12, UR8 ;  /* 0x0000000c300802a5 */ /* 0x000fe2000f8e0008 */
[----:B------:R-:W-:Y:S01]  /*e940*/  QGMMA.64x96x32.F32.E4M3.E4M3 R88, R148, gdesc[UR4], R88, gsb0 ;  /* 0x0160000494587df3 */ /* 0x000fe20008000858 */
[----:B------:R-:W-:Y:S02]  /*e950*/  @UP0 UIMAD UR11, UR48, UR13, UR11 ;  /* 0x0000000d300b02a4 */ /* 0x000fe4000f8e020b */
[----:B------:R-:W-:-:S02]  /*e960*/  @UP0 ULEA UR4, UP1, UR8, UR4, 0x2 ;  /* 0x0000000408040291 */ /* 0x000fc4000f82103f */
        /* <DEDUP_REMOVED lines=57> */
.L_x_973:
        /* <DEDUP_REMOVED lines=58> */
.L_x_899:
[----:B------:R-:W0:Y:S01]  /*f0a0*/  S2R R4, SR_CgaCtaId ;  /* 0x0000000000047919 */ /* 0x000e220000008800 */
[----:B------:R-:W-:Y:S01]  /*f0b0*/  MOV R3, 0x400 ;  /* 0x0000040000037802 */ /* 0x000fe20000000f00 */
[----:B------:R-:W-:Y:S01]  /*f0c0*/  BSSY B0, `(.L_x_974) ;  /* 0x0000210000007945 */ /* 0x000fe20003800000 */
[----:B------:R-:W-:Y:S02]  /*f0d0*/  BAR.SYNC.DEFER_BLOCKING 0x5, 0x200 ;  /* 0x0148000000007b1d */ /* 0x000fe40000010000 */
[----:B0-----:R-:W-:-:S05]  /*f0e0*/  LEA R3, R4, R3, 0x18 ;  /* 0x0000000304037211 */ /* 0x001fca00078ec0ff */
[----:B------:R-:W0:Y:S02]  /*f0f0*/  LDS.128 R24, [R3+0x19cd0] ;  /* 0x019cd00003187984 */ /* 0x000e240000000c00 */
[----:B0-----:R-:W-:Y:S02]  /*f100*/  R2UR UR5, R25 ;  /* 0x00000000190572ca */ /* 0x001fe400000e0000 */
[----:B------:R-:W-:Y:S02]  /*f110*/  R2UR UR48, R26 ;  /* 0x000000001a3072ca */ /* 0x000fe400000e0000 */
        /* <DEDUP_REMOVED lines=15> */
[----:B------:R-:W-:Y:S02]  /*f210*/  F2FP.BF16.F32.PACK_AB R126, R126, R13 ;  /* 0x0000000d7e7e723e */ /* 0x000fe400000010ff */
[----:B------:R-:W-:Y:S01]  /*f220*/  F2FP.BF16.F32.PACK_AB R7, R134, R7 ;  /* 0x000000078607723e */ /* 0x000fe200000010ff */
[----:B------:R-:W-:Y:S01]  /*f230*/  UISETP.NE.AND.EX UP0, UPT, UR7, URZ, UPT, UP0 ;  /* 0x0000003f0700728c */ /* 0x000fe2000bf05300 */
[----:B------:R-:W-:-:S02]  /*f240*/  F2FP.BF16.F32.PACK_AB R6, R135, R6 ;  /* 0x000000068706723e */ /* 0x000fc400000010ff */
[----:B------:R-:W-:Y:S01]  /*f250*/  F2FP.BF16.F32.PACK_AB R11, R132, R11 ;  /* 0x0000000b840b723e */ /* 0x000fe200000010ff */
[----:B------:R-:W-:Y:S01]  /*f260*/  ULDC.64 UR6, c[0x0][0xc00] ;  /* 0x0003000000067ab9 */ /* 0x000fe20000000a00 */
[----:B-1----:R-:W-:Y:S01]  /*f270*/  LOP3.LUT P0, R4, R40, 0x3, RZ, 0xc0, !PT ;  /* 0x0000000328047812 */ /* 0x002fe2000780c0ff */
[----:B------:R-:W-:Y:S01]  /*f280*/  UIMAD.WIDE UR6, UR41, 0x4, UR6 ;  /* 0x00000004290678a5 */ /* 0x000fe2000f8e0206 */
[----:B------:R-:W-:Y:S02]  /*f290*/  F2FP.BF16.F32.PACK_AB R8, R133, R8 ;  /* 0x000000088508723e */ /* 0x000fe400000010ff */
[----:B------:R-:W-:Y:S02]  /*f2a0*/  ISETP.EQ.OR P0, PT, R4, 0x3, !P0 ;  /* 0x000000030400780c */ /* 0x000fe40004702670 */
[----:B------:R-:W-:Y:S02]  /*f2b0*/  F2FP.BF16.F32.PACK_AB R41, R92, R41 ;  /* 0x000000295c29723e */ /* 0x000fe400000010ff */
[----:B------:R-:W-:-:S02]  /*f2c0*/  SEL R40, R15, R12, P0 ;  /* 0x0000000c0f287207 */ /* 0x000fc40000000000 */
[----:B------:R-:W-:Y:S02]  /*f2d0*/  SEL R27, R12, R15, P0 ;  /* 0x0000000f0c1b7207 */ /* 0x000fe40000000000 */
[----:B------:R-:W-:Y:S02]  /*f2e0*/  SEL R50, R7, R6, P0 ;  /* 0x0000000607327207 */ /* 0x000fe40000000000 */
[----:B------:R-:W-:Y:S02]  /*f2f0*/  SEL R47, R6, R7, P0 ;  /* 0x00000007062f7207 */ /* 0x000fe40000000000 */
[----:B------:R-:W-:Y:S02]  /*f300*/  F2FP.BF16.F32.PACK_AB R39, R94, R39 ;  /* 0x000000275e27723e */ /* 0x000fe400000010ff */
[----:B------:R-:W-:Y:S02]  /*f310*/  MOV R4, R3 ;  /* 0x0000000300047202 */ /* 0x000fe40000000f00 */
[----:B0-----:R-:W-:-:S02]  /*f320*/  MOV R5, R24 ;  /* 0x0000001800057202 */ /* 0x001fc40000000f00 */
[----:B------:R-:W-:Y:S02]  /*f330*/  F2FP.BF16.F32.PACK_AB R38, R93, R38 ;  /* 0x000000265d26723e */ /* 0x000fe400000010ff */
[----:B------:R-:W-:Y:S01]  /*f340*/  F2FP.BF16.F32.PACK_AB R36, R95, R36 ;  /* 0x000000245f24723e */ /* 0x000fe200000010ff */
[----:B------:R-:W-:Y:S01]  /*f350*/  IMAD.WIDE R12, R157, 0x2, R4 ;  /* 0x000000029d0c7825 */ /* 0x000fe200078e0204 */
[----:B------:R-:W-:Y:S02]  /*f360*/  F2FP.BF16.F32.PACK_AB R37, R100, R37 ;  /* 0x000000256425723e */ /* 0x000fe400000010ff */
[----:B------:R-:W-:Y:S02]  /*f370*/  F2FP.BF16.F32.PACK_AB R35, R102, R35 ;  /* 0x000000236623723e */ /* 0x000fe400000010ff */
[C---:B------:R-:W-:Y:S02]  /*f380*/  IADD3 R49, P5, R12.reuse, 0x20, RZ ;  /* 0x000000200c317810 */ /* 0x040fe40007fbe0ff */
[----:B------:R-:W-:-:S02]  /*f390*/  IADD3 R51, P4, R12, 0x3000, RZ ;  /* 0x000030000c337810 */ /* 0x000fc40007f9e0ff */
[----:B------:R-:W-:Y:S01]  /*f3a0*/  LOP3.LUT R6, R49, 0x180, RZ, 0xc0, !PT ;  /* 0x0000018031067812 */ /* 0x000fe200078ec0ff */
[----:B------:R-:W-:Y:S01]  /*f3b0*/  IMAD.X R25, RZ, RZ, R13, P5 ;  /* 0x000000ffff197224 */ /* 0x000fe200028e060d */
[----:B------:R-:W-:Y:S02]  /*f3c0*/  F2FP.BF16.F32.PACK_AB R34, R101, R34 ;  /* 0x000000226522723e */ /* 0x000fe400000010ff */
[----:B------:R-:W-:Y:S02]  /*f3d0*/  SHF.R.U64 R6, R6, 0x3, RZ ;  /* 0x0000000306067819 */ /* 0x000fe400000012ff */
[----:B------:R-:W-:Y:S02]  /*f3e0*/  F2FP.BF16.F32.PACK_AB R32, R103, R32 ;  /* 0x000000206720723e */ /* 0x000fe400000010ff */
[----:B------:R-:W-:Y:S02]  /*f3f0*/  SEL R42, R11, R8, P0 ;  /* 0x000000080b2a7207 */ /* 0x000fe40000000000 */
[----:B------:R-:W-:-:S02]  /*f400*/  SEL R43, R8, R11, P0 ;  /* 0x0000000b082b7207 */ /* 0x000fc40000000000 */
[----:B------:R-:W-:Y:S02]  /*f410*/  LOP3.LUT R24, R6, R49, RZ, 0x3c, !PT ;  /* 0x0000003106187212 */ /* 0x000fe400078e3cff */
[----:B------:R-:W-:Y:S02]  /*f420*/  F2FP.BF16.F32.PACK_AB R33, R108, R33 ;  /* 0x000000216c21723e */ /* 0x000fe400000010ff */
[----:B------:R-:W-:Y:S02]  /*f430*/  F2FP.BF16.F32.PACK_AB R31, R110, R31 ;  /* 0x0000001f6e1f723e */ /* 0x000fe400000010ff */
[----:B------:R-:W-:Y:S02]  /*f440*/  F2FP.BF16.F32.PACK_AB R30, R109, R30 ;  /* 0x0000001e6d1e723e */ /* 0x000fe400000010ff */
[----:B------:R-:W-:Y:S02]  /*f450*/  F2FP.BF16.F32.PACK_AB R28, R111, R28 ;  /* 0x0000001c6f1c723e */ /* 0x000fe400000010ff */
[----:B------:R-:W-:-:S02]  /*f460*/  SEL R26, R41, R38, P0 ;  /* 0x00000026291a7207 */ /* 0x000fc40000000000 */
[----:B------:R-:W-:Y:S02]  /*f470*/  SEL R8, R39, R36, P0 ;  /* 0x0000002427087207 */ /* 0x000fe40000000000 */
[----:B------:R-:W-:Y:S02]  /*f480*/  LOP3.LUT R6, R51, 0x180, RZ, 0xc0, !PT ;  /* 0x0000018033067812 */ /* 0x000fe400078ec0ff */
[----:B------:R-:W-:Y:S02]  /*f490*/  SEL R41, R38, R41, P0 ;  /* 0x0000002926297207 */ /* 0x000fe40000000000 */
[----:B------:R-:W-:Y:S02]  /*f4a0*/  SEL R39, R36, R39, P0 ;  /* 0x0000002724277207 */ /* 0x000fe40000000000 */
[----:B------:R-:W-:Y:S02]  /*f4b0*/  F2FP.BF16.F32.PACK_AB R29, R116, R29 ;  /* 0x0000001d741d723e */ /* 0x000fe400000010ff */
[----:B------:R-:W-:-:S02]  /*f4c0*/  F2FP.BF16.F32.PACK_AB R21, R118, R21 ;  /* 0x000000157615723e */ /* 0x000fc400000010ff */
[----:B------:R-:W-:Y:S02]  /*f4d0*/  F2FP.BF16.F32.PACK_AB R20, R117, R20 ;  /* 0x000000147514723e */ /* 0x000fe400000010ff */
[----:B------:R-:W-:Y:S02]  /*f4e0*/  F2FP.BF16.F32.PACK_AB R14, R119, R14 ;  /* 0x0000000e770e723e */ /* 0x000fe400000010ff */
[----:B------:R-:W-:Y:S02]  /*f4f0*/  SEL R38, R37, R34, P0 ;  /* 0x0000002225267207 */ /* 0x000fe40000000000 */
[----:B------:R-:W-:Y:S02]  /*f500*/  SEL R36, R35, R32, P0 ;  /* 0x0000002023247207 */ /* 0x000fe40000000000 */
[----:B------:R-:W-:Y:S02]  /*f510*/  SEL R37, R34, R37, P0 ;  /* 0x0000002522257207 */ /* 0x000fe40000000000 */
[----:B------:R-:W-:-:S02]  /*f520*/  SEL R35, R32, R35, P0 ;  /* 0x0000002320237207 */ /* 0x000fc40000000000 */
[----:B------:R-:W-:Y:S02]  /*f530*/  SEL R34, R33, R30, P0 ;  /* 0x0000001e21227207 */ /* 0x000fe40000000000 */
[----:B------:R-:W-:Y:S02]  /*f540*/  SEL R32, R31, R28, P0 ;  /* 0x0000001c1f207207 */ /* 0x000fe40000000000 */
[----:B------:R-:W-:Y:S02]  /*f550*/  IADD3 R53, P3, R12, 0x3020, RZ ;  /* 0x000030200c357810 */ /* 0x000fe40007f7e0ff */
[----:B------:R-:W-:Y:S02]  /*f560*/  SHF.R.U64 R6, R6, 0x3, RZ ;  /* 0x0000000306067819 */ /* 0x000fe400000012ff */
[----:B------:R-:W-:Y:S01]  /*f570*/  SEL R33, R30, R33, P0 ;  /* 0x000000211e217207 */ /* 0x000fe20000000000 */
[----:B------:R-:W-:Y:S01]  /*f580*/  IMAD.X R15, RZ, RZ, R13, P3 ;  /* 0x000000ffff0f7224 */ /* 0x000fe200018e060d */
[----:B------:R-:W-:-:S02]  /*f590*/  SEL R31, R28, R31, P0 ;  /* 0x0000001f1c1f7207 */ /* 0x000fc40000000000 */
[----:B------:R-:W-:Y:S02]  /*f5a0*/  LOP3.LUT R7, R12, 0x180, RZ, 0xc0, !PT ;  /* 0x000001800c077812 */ /* 0x000fe400078ec0ff */
[----:B------:R-:W-:Y:S02]  /*f5b0*/  SEL R30, R29, R20, P0 ;  /* 0x000000141d1e7207 */ /* 0x000fe40000000000 */
[----:B------:R-:W-:Y:S02]  /*f5c0*/  SEL R28, R21, R14, P0 ;  /* 0x0000000e151c7207 */ /* 0x000fe40000000000 */
[----:B------:R-:W-:Y:S01]  /*f5d0*/  SEL R45, R14, R21, P0 ;  /* 0x000000150e2d7207 */ /* 0x000fe20000000000 */
[----:B------:R-:W-:Y:S01]  /*f5e0*/  IMAD.X R21, RZ, RZ, R13, P4 ;  /* 0x000000ffff157224 */ /* 0x000fe200020e060d */
[----:B------:R-:W-:Y:S02]  /*f5f0*/  F2FP.BF16.F32.PACK_AB R127, R127, R10 ;  /* 0x0000000a7f7f723e */ /* 0x000fe400000010ff */
[----:B------:R-:W-:-:S02]  /*f600*/  SEL R29, R20, R29, P0 ;  /* 0x0000001d141d7207 */ /* 0x000fc40000000000 */
[C---:B------:R-:W-:Y:S02]  /*f610*/  IADD3 R55, P2, R12.reuse, 0x6000, RZ ;  /* 0x000060000c377810 */ /* 0x040fe40007f5e0ff */
[----:B------:R-:W-:Y:S02]  /*f620*/  IADD3 R57, P1, R12, 0x6020, RZ ;  /* 0x000060200c397810 */ /* 0x000fe40007f3e0ff */
[----:B------:R-:W-:Y:S01]  /*f630*/  LOP3.LUT R10, R53, 0x180, RZ, 0xc0, !PT ;  /* 0x00000180350a7812 */ /* 0x000fe200078ec0ff */
[----:B------:R-:W-:Y:S01]  /*f640*/  IMAD.X R11, RZ, RZ, R13, P2 ;  /* 0x000000ffff0b7224 */ /* 0x000fe200010e060d */
[----:B------:R-:W-:Y:S02]  /*f650*/  LOP3.LUT R20, R6, R51, RZ, 0x3c, !PT ;  /* 0x0000003306147212 */ /* 0x000fe400078e3cff */
[----:B------:R-:W-:Y:S02]  /*f660*/  SHF.R.U64 R7, R7, 0x3, RZ ;  /* 0x0000000307077819 */ /* 0x000fe400000012ff */
[----:B------:R-:W-:-:S02]  /*f670*/  LOP3.LUT R44, R55, 0x180, RZ, 0xc0, !PT ;  /* 0x00000180372c7812 */ /* 0x000fc400078ec0ff */
[----:B------:R-:W-:Y:S02]  /*f680*/  LOP3.LUT R46, R57, 0x180, RZ, 0xc0, !PT ;  /* 0x00000180392e7812 */ /* 0x000fe400078ec0ff */
[----:B------:R-:W-:Y:S02]  /*f690*/  SHF.R.U64 R10, R10, 0x3, RZ ;  /* 0x000000030a0a7819 */ /* 0x000fe400000012ff */
[----:B------:R-:W-:Y:S02]  /*f6a0*/  MOV R52, R20 ;  /* 0x0000001400347202 */ /* 0x000fe40000000f00 */
[----:B------:R-:W-:Y:S01]  /*f6b0*/  LOP3.LUT R12, R7, R12, RZ, 0x3c, !PT ;  /* 0x0000000c070c7212 */ /* 0x000fe200078e3cff */
[----:B------:R-:W-:Y:S01]  /*f6c0*/  IMAD.X R7, RZ, RZ, R13, P1 ;  /* 0x000000ffff077224 */ /* 0x000fe200008e060d */
[----:B------:R-:W-:Y:S02]  /*f6d0*/  SHF.R.U64 R44, R44, 0x3, RZ ;  /* 0x000000032c2c7819 */ /* 0x000fe400000012ff */
[----:B------:R-:W-:-:S02]  /*f6e0*/  SEL R48, R126, R127, P0 ;  /* 0x0000007f7e307207 */ /* 0x000fc40000000000 */
[----:B------:R-:W-:Y:S02]  /*f6f0*/  SHF.R.U64 R46, R46, 0x3, RZ ;  /* 0x000000032e2e7819 */ /* 0x000fe400000012ff */
[----:B------:R-:W-:Y:S02]  /*f700*/  LOP3.LUT R14, R10, R53, RZ, 0x3c, !PT ;  /* 0x000000350a0e7212 */ /* 0x000fe400078e3cff */
[----:B------:R-:W-:Y:S02]  /*f710*/  SEL R127, R127, R126, P0 ;  /* 0x0000007e7f7f7207 */ /* 0x000fe40000000000 */
[----:B------:R-:W-:Y:S02]  /*f720*/  MOV R54, R12 ;  /* 0x0000000c00367202 */ /* 0x000fe40000000f00 */
[----:B------:R-:W-:Y:S02]  /*f730*/  MOV R53, R24 ;  /* 0x0000001800357202 */ /* 0x000fe40000000f00 */
[----:B------:R-:W-:-:S02]  /*f740*/  LOP3.LUT R10, R44, R55, RZ, 0x3c, !PT ;  /* 0x000000372c0a7212 */ /* 0x000fc400078e3cff */
[----:B------:R-:W-:Y:S02]  /*f750*/  LOP3.LUT R6, R46, R57, RZ, 0x3c, !PT ;  /* 0x000000392e067212 */ /* 0x000fe400078e3cff */
[----:B------:R-:W-:Y:S02]  /*f760*/  MOV R49, R10 ;  /* 0x0000000a00317202 */ /* 0x000fe40000000f00 */
[----:B------:R-:W-:Y:S02]  /*f770*/  MOV R51, R14 ;  /* 0x0000000e00337202 */ /* 0x000fe40000000f00 */
[----:B------:R-:W-:Y:S02]  /*f780*/  PLOP3.LUT P2, PT, PT, PT, UP0, 0x80, 0x0 ;  /* 0x000000000000781c */ /* 0x000fe40003f4f008 */
[----:B--2---:R-:W-:Y:S01]  /*f790*/  LOP3.LUT R20, R9, 0x2, RZ, 0x3c, !PT ;  /* 0x0000000209147812 */ /* 0x004fe200078e3cff */
[----:B------:R-:W-:Y:S04]  /*f7a0*/  SHFL.IDX PT, R26, R26, R9, 0x1c1f ;  /* 0x001c1f091a1a7589 */ /* 0x000fe800000e0000 */
[----:B------:R-:W0:Y:S04]  /*f7b0*/  SHFL.IDX PT, R41, R41, R20, 0x1c1f ;  /* 0x001c1f1429297589 */ /* 0x000e2800000e0000 */
[----:B------:R0:W-:Y:S04]  /*f7c0*/  SHFL.IDX PT, R13, R8, R9, 0x1c1f ;  /* 0x001c1f09080d7589 */ /* 0x0001e800000e0000 */
[----:B------:R-:W1:Y:S04]  /*f7d0*/  SHFL.IDX PT, R24, R39, R20, 0x1c1f ;  /* 0x001c1f1427187589 */ /* 0x000e6800000e0000 */
[----:B------:R-:W-:Y:S04]  /*f7e0*/  SHFL.IDX PT, R34, R34, R9, 0x1c1f ;  /* 0x001c1f0922227589 */ /* 0x000fe800000e0000 */
[----:B------:R-:W2:Y:S04]  /*f7f0*/  SHFL.IDX PT, R33, R33, R20, 0x1c1f ;  /* 0x001c1f1421217589 */ /* 0x000ea800000e0000 */
[----:B------:R-:W-:Y:S04]  /*f800*/  SHFL.IDX PT, R38, R38, R9, 0x1c1f ;  /* 0x001c1f0926267589 */ /* 0x000fe800000e0000 */
[----:B------:R-:W3:Y:S01]  /*f810*/  SHFL.IDX PT, R37, R37, R20, 0x1c1f ;  /* 0x001c1f1425257589 */ /* 0x000ee200000e0000 */
[----:B0-----:R-:W-:-:S02]  /*f820*/  SEL R8, R26, R41, P0 ;  /* 0x000000291a087207 */ /* 0x001fc40000000000 */
[----:B------:R-:W-:Y:S01]  /*f830*/  SEL R10, R41, R26, P0 ;  /* 0x0000001a290a7207 */ /* 0x000fe20000000000 */
[----:B------:R-:W-:Y:S01]  /*f840*/  SHFL.IDX PT, R36, R36, R9, 0x1c1f ;  /* 0x001c1f0924247589 */ /* 0x000fe200000e0000 */
[----:B------:R-:W-:Y:S01]  /*f850*/  MOV R41, R6 ;  /* 0x0000000600297202 */ /* 0x000fe20000000f00 */
[----:B------:R-:W-:Y:S02]  /*f860*/  IMAD.U32 R6, RZ, RZ, UR6 ;  /* 0x00000006ff067e24 */ /* 0x000fe4000f8e00ff */
[----:B------:R-:W0:Y:S01]  /*f870*/  SHFL.IDX PT, R35, R35, R20, 0x1c1f ;  /* 0x001c1f1423237589 */ /* 0x000e2200000e0000 */
[----:B-1----:R-:W-:Y:S01]  /*f880*/  SEL R11, R24, R13, P0 ;  /* 0x0000000d180b7207 */ /* 0x002fe20000000000 */
[----:B------:R-:W-:Y:S01]  /*f890*/  IMAD.U32 R7, RZ, RZ, UR7 ;  /* 0x00000007ff077e24 */ /* 0x000fe2000f8e00ff */
[----:B------:R-:W-:Y:S01]  /*f8a0*/  ULDC.64 UR6, c[0x0][0xc08] ;  /* 0x0003020000067ab9 */ /* 0x000fe20000000a00 */
[----:B------:R-:W-:Y:S04]  /*f8b0*/  SHFL.IDX PT, R30, R30, R9, 0x1c1f ;  /* 0x001c1f091e1e7589 */ /* 0x000fe800000e0000 */
[----:B------:R-:W-:Y:S01]  /*f8c0*/  SHFL.IDX PT, R40, R40, R9, 0x1c1f ;  /* 0x001c1f0928287589 */ /* 0x000fe200000e0000 */
[----:B--2---:R-:W-:-:S03]  /*f8d0*/  SEL R26, R33, R34, P0 ;  /* 0x00000022211a7207 */ /* 0x004fc60000000000 */
[----:B------:R-:W1:Y:S04]  /*f8e0*/  SHFL.IDX PT, R29, R29, R20, 0x1c1f ;  /* 0x001c1f141d1d7589 */ /* 0x000e6800000e0000 */
[----:B------:R-:W2:Y:S01]  /*f8f0*/  SHFL.IDX PT, R27, R27, R20, 0x1c1f ;  /* 0x001c1f141b1b7589 */ /* 0x000ea200000e0000 */
[----:B---3--:R-:W-:Y:S02]  /*f900*/  SEL R12, R38, R37, P0 ;  /* 0x00000025260c7207 */ /* 0x008fe40000000000 */
[----:B------:R-:W-:Y:S01]  /*f910*/  SEL R14, R37, R38, P0 ;  /* 0x00000026250e7207 */ /* 0x000fe20000000000 */
[----:B------:R-:W-:Y:S04]  /*f920*/  SHFL.IDX PT, R21, R32, R9, 0x1c1f ;  /* 0x001c1f0920157589 */ /* 0x000fe800000e0000 */
[----:B------:R-:W3:Y:S01]  /*f930*/  SHFL.IDX PT, R44, R31, R20, 0x1c1f ;  /* 0x001c1f141f2c7589 */ /* 0x000ee200000e0000 */
[----:B0-----:R-:W-:-:S03]  /*f940*/  SEL R15, R35, R36, P0 ;  /* 0x00000024230f7207 */ /* 0x001fc60000000000 */
[----:B------:R1:W-:Y:S04]  /*f950*/  SHFL.IDX PT, R46, R28, R9, 0x1c1f ;  /* 0x001c1f091c2e7589 */ /* 0x0003e800000e0000 */
[----:B------:R-:W0:Y:S04]  /*f960*/  SHFL.IDX PT, R45, R45, R20, 0x1c1f ;  /* 0x001c1f142d2d7589 */ /* 0x000e2800000e0000 */
[----:B------:R-:W-:Y:S01]  /*f970*/  SHFL.IDX PT, R48, R48, R9, 0x1c1f ;  /* 0x001c1f0930307589 */ /* 0x000fe200000e0000 */
[----:B-1----:R-:W-:-:S03]  /*f980*/  SEL R28, R30, R29, P0 ;  /* 0x0000001d1e1c7207 */ /* 0x002fc60000000000 */
[----:B------:R-:W1:Y:S01]  /*f990*/  SHFL.IDX PT, R127, R127, R20, 0x1c1f ;  /* 0x001c1f147f7f7589 */ /* 0x000e6200000e0000 */
[----:B--2---:R-:W-:Y:S02]  /*f9a0*/  SEL R32, R40, R27, P0 ;  /* 0x0000001b28207207 */ /* 0x004fe40000000000 */
[----:B------:R-:W-:Y:S01]  /*f9b0*/  SEL R30, R29, R30, P0 ;  /* 0x0000001e1d1e7207 */ /* 0x000fe20000000000 */
[----:B------:R-:W-:Y:S04]  /*f9c0*/  SHFL.IDX PT, R42, R42, R9, 0x1c1f ;  /* 0x001c1f092a2a7589 */ /* 0x000fe800000e0000 */
[----:B------:R2:W-:Y:S01]  /*f9d0*/  SHFL.IDX PT, R50, R50, R9, 0x1c1f ;  /* 0x001c1f0932327589 */ /* 0x0005e200000e0000 */
[----:B---3--:R-:W-:-:S03]  /*f9e0*/  SEL R25, R21, R44, P0 ;  /* 0x0000002c15197207 */ /* 0x008fc60000000000 */
[----:B------:R-:W3:Y:S04]  /*f9f0*/  SHFL.IDX PT, R43, R43, R20, 0x1c1f ;  /* 0x001c1f142b2b7589 */ /* 0x000ee800000e0000 */
[----:B------:R-:W4:Y:S01]  /*fa00*/  SHFL.IDX PT, R47, R47, R20, 0x1c1f ;  /* 0x001c1f142f2f7589 */ /* 0x000f2200000e0000 */
[----:B0-----:R-:W-:Y:S02]  /*fa10*/  SEL R29, R46, R45, P0 ;  /* 0x0000002d2e1d7207 */ /* 0x001fe40000000000 */
[----:B--2---:R-:W-:Y:S01]  /*fa20*/  SEL R9, R13, R24, P0 ;  /* 0x000000180d097207 */ /* 0x004fe20000000000 */
[----:B------:R-:W-:Y:S01]  /*fa30*/  BAR.SYNC.DEFER_BLOCKING 0x1, 0x180 ;  /* 0x0046000000007b1d */ /* 0x000fe20000010000 */
[----:B------:R-:W-:Y:S02]  /*fa40*/  SEL R24, R34, R33, P0 ;  /* 0x0000002122187207 */ /* 0x000fe40000000000 */
[----:B------:R-:W-:-:S02]  /*fa50*/  SEL R13, R36, R35, P0 ;  /* 0x00000023240d7207 */ /* 0x000fc40000000000 */
[----:B------:R-:W-:Y:S02]  /*fa60*/  SEL R34, R27, R40, P0 ;  /* 0x000000281b227207 */ /* 0x000fe40000000000 */
[----:B------:R-:W-:Y:S02]  /*fa70*/  SEL R27, R44, R21, P0 ;  /* 0x000000152c1b7207 */ /* 0x000fe40000000000 */
[----:B------:R-:W-:Y:S02]  /*fa80*/  SEL R31, R45, R46, P0 ;  /* 0x0000002e2d1f7207 */ /* 0x000fe40000000000 */
[----:B-1----:R-:W-:Y:S02]  /*fa90*/  SEL R33, R48, R127, P0 ;  /* 0x0000007f30217207 */ /* 0x002fe40000000000 */
[----:B------:R-:W-:Y:S02]  /*faa0*/  SEL R35, R127, R48, P0 ;  /* 0x000000307f237207 */ /* 0x000fe40000000000 */
[----:B---3--:R-:W-:-:S02]  /*fab0*/  SEL R36, R42, R43, P0 ;  /* 0x0000002b2a247207 */ /* 0x008fc40000000000 */
[----:B------:R-:W-:Y:S02]  /*fac0*/  SEL R38, R43, R42, P0 ;  /* 0x0000002a2b267207 */ /* 0x000fe40000000000 */
[----:B----4-:R-:W-:Y:S01]  /*fad0*/  SEL R37, R50, R47, P0 ;  /* 0x0000002f32257207 */ /* 0x010fe20000000000 */
[----:B------:R-:W-:Y:S01]  /*fae0*/  UISETP.NE.U32.AND UP1, UPT, UR6, URZ, UPT ;  /* 0x0000003f0600728c */ /* 0x000fe2000bf25070 */
[----:B------:R-:W-:Y:S01]  /*faf0*/  SEL R39, R47, R50, P0 ;  /* 0x000000322f277207 */ /* 0x000fe20000000000 */
[----:B------:R-:W-:Y:S01]  /*fb00*/  UMOV UR4, URZ ;  /* 0x0000003f00047c82 */ /* 0x000fe20008000000 */
[----:B------:R0:W-:Y:S01]  /*fb10*/  STSM.16.M88.4 [R54], R8 ;  /* 0x0000000836007844 */ /* 0x0001e20000000200 */
[----:B------:R-:W-:Y:S01]  /*fb20*/  ULDC UR8, c[0x0][0xa88] ;  /* 0x0002a20000087ab9 */ /* 0x000fe20000000800 */
[----:B------:R-:W1:Y:S02]  /*fb30*/  LDC R43, c[0x0][0xbe8] ;  /* 0x0002fa00ff2b7b82 */ /* 0x000e640000000800 */
[----:B------:R2:W-:Y:S04]  /*fb40*/  STSM.16.M88.4 [R53], R12 ;  /* 0x0000000c35007844 */ /* 0x0005e80000000200 */
[----:B------:R3:W-:Y:S04]  /*fb50*/  STSM.16.M88.4 [R52], R24 ;  /* 0x0000001834007844 */ /* 0x0007e80000000200 */
[----:B------:R3:W-:Y:S04]  /*fb60*/  STSM.16.M88.4 [R51], R28 ;  /* 0x0000001c33007844 */ /* 0x0007e80000000200 */
[----:B------:R3:W-:Y:S04]  /*fb70*/  STSM.16.M88.4 [R49], R32 ;  /* 0x0000002031007844 */ /* 0x0007e80000000200 */
[----:B------:R3:W-:Y:S01]  /*fb80*/  STSM.16.M88.4 [R41], R36 ;  /* 0x0000002429007844 */ /* 0x0007e20000000200 */
[----:B------:R-:W-:Y:S06]  /*fb90*/  BAR.SYNC.DEFER_BLOCKING 0x1, 0x180 ;  /* 0x0046000000007b1d */ /* 0x000fec0000010000 */
[----:B0-----:R-:W4:Y:S01]  /*fba0*/  @P2 LDG.E R8, desc[UR50][R6.64] ;  /* 0x0000003206082981 */ /* 0x001f22000c1e1900 */
[----:B------:R-:W-:Y:S01]  /*fbb0*/  UISETP.NE.AND.EX UP1, UPT, UR7, URZ, UPT, UP1 ;  /* 0x0000003f0700728c */ /* 0x000fe2000bf25310 */
[----:B-1----:R-:W-:-:S05]  /*fbc0*/  ISETP.NE.AND P1, PT, R43, 0x1, PT ;  /* 0x000000012b00780c */ /* 0x002fca0003f25270 */
[----:B------:R-:W-:-:S05]  /*fbd0*/  PLOP3.LUT P0, PT, PT, PT, UP1, 0x80, 0x0 ;  /* 0x000000000000781c */ /* 0x000fca0003f0f018 */
[----:B------:R-:W-:Y:S02]  /*fbe0*/  @UP1 ULDC.64 UR6, c[0x0][0xc08] ;  /* 0x0003020000061ab9 */ /* 0x000fe40000000a00 */
[----:B------:R-:W-:Y:S01]  /*fbf0*/  @UP1 UIMAD.WIDE UR6, UR41, 0x4, UR6 ;  /* 0x00000004290618a5 */ /* 0x000fe2000f8e0206 */
[----:B------:R-:W0:Y:S05]  /*fc00*/  @P1 LDC R9, c[0x0][0xbec] ;  /* 0x0002fb00ff091b82 */ /* 0x000e2a0000000800 */
[----:B--2---:R-:W-:Y:S02]  /*fc10*/  IMAD.U32 R12, RZ, RZ, UR6 ;  /* 0x00000006ff0c7e24 */ /* 0x004fe4000f8e00ff */
[----:B------:R-:W-:Y:S01]  /*fc20*/  IMAD.U32 R13, RZ, RZ, UR7 ;  /* 0x00000007ff0d7e24 */ /* 0x000fe2000f8e00ff */
[----:B------:R-:W1:Y:S01]  /*fc30*/  @P1 LDC R10, c[0x0][0xbf0] ;  /* 0x0002fc00ff0a1b82 */ /* 0x000e620000000800 */
[----:B----4-:R-:W-:Y:S01]  /*fc40*/  @P2 R2UR UR4, R8 ;  /* 0x00000000080422ca */ /* 0x010fe200000e0000 */
[----:B------:R-:W-:-:S06]  /*fc50*/  IMAD.U32 R8, RZ, RZ, UR8 ;  /* 0x00000008ff087e24 */ /* 0x000fcc000f8e00ff */
[----:B------:R3:W5:Y:S01]  /*fc60*/  @P0 LDG.E R8, desc[UR50][R12.64] ;  /* 0x000000320c080981 */ /* 0x000762000c1e1900 */
[----:B01----:R-:W-:Y:S07]  /*fc70*/  @P0 BRA `(.L_x_976) ;  /* 0x0000000000100947 */ /* 0x003fee0003800000 */
[----:B------:R-:W-:Y:S05]  /*fc80*/  @!P2 BRA `(.L_x_976) ;  /* 0x00000000000ca947 */ /* 0x000fea0003800000 */
[----:B------:R-:W2:Y:S04]  /*fc90*/  LDG.E R11, desc[UR50][R6.64] ;  /* 0x00000032060b7981 */ /* 0x000ea8000c1e1900 */
[----:B-----5:R-:W2:Y:S02]  /*fca0*/  LDG.E R8, desc[UR50][R6.64+0x4] ;  /* 0x0000043206087981 */ /* 0x020ea4000c1e1900 */
[----:B--2---:R-:W-:-:S07]  /*fcb0*/  IMAD.IADD R8, R8, 0x1, -R11 ;  /* 0x0000000108087824 */ /* 0x004fce00078e0a0b */
.L_x_976:
[----:B---3--:R-:W-:Y:S01]  /*fcc0*/  VIADD R12, R17, UR42 ;  /* 0x0000002a110c7c36 */ /* 0x008fe20008000000 */
[----:B------:R-:W-:Y:S01]  /*fcd0*/  USHF.R.S32.HI UR16, URZ, 0x1f, UR40 ;  /* 0x0000001f3f107899 */ /* 0x000fe20008011428 */
[----:B------:R-:W-:Y:S01]  /*fce0*/  VIADD R14, R156, UR42 ;  /* 0x0000002a9c0e7c36 */ /* 0x000fe20008000000 */
[----:B------:R-:W-:Y:S01]  /*fcf0*/  ULDC.64 UR12, c[0x0][0xb90] ;  /* 0x0002e400000c7ab9 */ /* 0x000fe20000000a00 */
[----:B------:R-:W-:Y:S01]  /*fd00*/  @P1 IMAD.HI.U32 R7, R12, R9, RZ ;  /* 0x000000090c071227 */ /* 0x000fe200078e00ff */
[----:B------:R-:W-:Y:S01]  /*fd10*/  USHF.R.S32.HI UR15, URZ, 0x1f, UR41 ;  /* 0x0000001f3f0f7899 */ /* 0x000fe20008011429 */
[----:B------:R-:W0:Y:S01]  /*fd20*/  @P1 LDC R41, c[0x0][0xbec] ;  /* 0x0002fb00ff291b82 */ /* 0x000e220000000800 */
[----:B------:R-:W-:Y:S01]  /*fd30*/  USHF.R.S32.HI UR7, URZ, 0x1f, UR4 ;  /* 0x0000001f3f077899 */ /* 0x000fe20008011404 */
[----:B------:R-:W-:Y:S01]  /*fd40*/  IMAD.MOV.U32 R6, RZ, RZ, R12 ;  /* 0x000000ffff067224 */ /* 0x000fe200078e000c */
[----:B------:R-:W-:Y:S01]  /*fd50*/  UIMAD UR10, UR16, UR12, URZ ;  /* 0x0000000c100a72a4 */ /* 0x000fe2000f8e023f */
[----:B------:R-:W-:Y:S01]  /*fd60*/  @P1 SHF.R.U32.HI R6, RZ, R10, R7 ;  /* 0x0000000aff061219 */ /* 0x000fe20000011607 */
[----:B------:R-:W-:Y:S01]  /*fd70*/  UMOV UR6, UR4 ;  /* 0x0000000400067c82 */ /* 0x000fe20008000000 */
[----:B------:R-:W-:Y:S01]  /*fd80*/  USEL UR15, UR15, URZ, !UP0 ;  /* 0x0000003f0f0f7287 */ /* 0x000fe2000c000000 */
[----:B------:R-:W-:Y:S01]  /*fd90*/  IMAD R7, R153, 0x20, R18 ;  /* 0x0000002099077824 */ /* 0x000fe200078e0212 */
[----:B------:R-:W-:Y:S01]  /*fda0*/  UIMAD.WIDE.U32 UR8, UR40, UR12, UR6 ;  /* 0x0000000c280872a5 */ /* 0x000fe2000f8e0006 */
[----:B------:R-:W-:Y:S01]  /*fdb0*/  IMAD.MOV R10, RZ, RZ, -R6 ;  /* 0x000000ffff0a7224 */ /* 0x000fe200078e0a06 */
[----:B------:R-:W-:Y:S01]  /*fdc0*/  UIMAD UR10, UR40, UR13, UR10 ;  /* 0x0000000d280a72a4 */ /* 0x000fe2000f8e020a */
[----:B------:R-:W-:Y:S01]  /*fdd0*/  IMAD.WIDE R4, R7, 0x2, R4 ;  /* 0x0000000207047825 */ /* 0x000fe200078e0204 */
[----:B------:R-:W-:Y:S01]  /*fde0*/  USEL UR14, UR41, URZ, !UP0 ;  /* 0x0000003f290e7287 */ /* 0x000fe2000c000000 */
[----:B------:R-:W-:Y:S01]  /*fdf0*/  ULDC.64 UR12, c[0x0][0xb98] ;  /* 0x0002e600000c7ab9 */ /* 0x000fe20000000a00 */
[----:B------:R-:W-:Y:S01]  /*fe00*/  UIADD3 UR9, UR9, UR10, URZ ;  /* 0x0000000a09097290 */ /* 0x000fe2000fffe03f */
[----:B------:R-:W-:Y:S01]  /*fe10*/  IMAD R9, R43, R10, R12 ;  /* 0x0000000a2b097224 */ /* 0x000fe200078e020c */
[----:B------:R-:W-:Y:S01]  /*fe20*/  UIMAD UR6, UR15, UR12, URZ ;  /* 0x0000000c0f0672a4 */ /* 0x000fe2000f8e023f */
[----:B------:R-:W-:Y:S01]  /*fe30*/  SHF.R.S32.HI R10, RZ, 0x1f, R6 ;  /* 0x0000001fff0a7819 */ /* 0x000fe20000011406 */
[----:B------:R-:W-:Y:S01]  /*fe40*/  UIMAD.WIDE.U32 UR8, UR14, UR12, UR8 ;  /* 0x0000000c0e0872a5 */ /* 0x000fe2000f8e0008 */
[----:B------:R-:W-:Y:S01]  /*fe50*/  IADD3 R21, P2, R4, 0x1800, RZ ;  /* 0x0000180004157810 */ /* 0x000fe20007f5e0ff */
[----:B------:R-:W-:Y:S01]  /*fe60*/  UIMAD UR6, UR14, UR13, UR6 ;  /* 0x0000000d0e0672a4 */ /* 0x000fe2000f8e0206 */
[----:B------:R-:W-:Y:S01]  /*fe70*/  SHF.R.S32.HI R7, RZ, 0x1f, R9 ;  /* 0x0000001fff077819 */ /* 0x000fe20000011409 */
[----:B------:R-:W-:Y:S01]  /*fe80*/  ULDC.64 UR10, c[0x0][0xb88] ;  /* 0x0002e200000a7ab9 */ /* 0x000fe20000000a00 */
[----:B------:R-:W-:Y:S01]  /*fe90*/  LOP3.LUT R20, R21, 0x180, RZ, 0xc0, !PT ;  /* 0x0000018015147812 */ /* 0x000fe200078ec0ff */
[----:B-----5:R-:W-:Y:S01]  /*fea0*/  IMAD R45, R8, R43, RZ ;  /* 0x0000002b082d7224 */ /* 0x020fe200078e02ff */
[----:B------:R-:W-:Y:S01]  /*feb0*/  IADD3 R6, P0, R6, UR8, RZ ;  /* 0x0000000806067c10 */ /* 0x000fe2000ff1e0ff */
[----:B------:R-:W-:Y:S01]  /*fec0*/  IMAD.U32 R11, RZ, RZ, UR6 ;  /* 0x00000006ff0b7e24 */ /* 0x000fe2000f8e00ff */
[----:B------:R-:W-:Y:S01]  /*fed0*/  SHF.R.U64 R20, R20, 0x3, RZ ;  /* 0x0000000314147819 */ /* 0x000fe200000012ff */
[----:B------:R-:W-:Y:S01]  /*fee0*/  IMAD R12, R7, UR10, RZ ;  /* 0x0000000a070c7c24 */ /* 0x000fe2000f8e02ff */
[----:B------:R-:W-:-:S02]  /*fef0*/  IADD3 R29, P6, R4, 0x3000, RZ ;  /* 0x00003000041d7810 */ /* 0x000fc40007fde0ff */
[----:B------:R-:W-:Y:S01]  /*ff00*/  IADD3.X R7, R10, UR9, R11, P0, !PT ;  /* 0x000000090a077c10 */ /* 0x000fe200087fe40b */
[C---:B------:R-:W-:Y:S01]  /*ff10*/  IMAD R11, R9.reuse, UR11, R12 ;  /* 0x0000000b090b7c24 */ /* 0x040fe2000f8e020c */
[----:B------:R-:W-:Y:S01]  /*ff20*/  ULDC.64 UR8, c[0x0][0xb50] ;  /* 0x0002d40000087ab9 */ /* 0x000fe20000000a00 */
[----:B------:R-:W-:Y:S01]  /*ff30*/  LOP3.LUT R20, R20, R21, RZ, 0x3c, !PT ;  /* 0x0000001514147212 */ /* 0x000fe200078e3cff */
[----:B------:R-:W-:Y:S01]  /*ff40*/  IMAD.X R21, RZ, RZ, R5, P2 ;  /* 0x000000ffff157224 */ /* 0x000fe200010e0605 */
[C---:B------:R-:W-:Y:S01]  /*ff50*/  IADD3 R13, P5, R4.reuse, 0x4800, RZ ;  /* 0x00004800040d7810 */ /* 0x040fe20007fbe0ff */
[----:B------:R-:W-:Y:S01]  /*ff60*/  IMAD.WIDE.U32 R6, R9, UR10, R6 ;  /* 0x0000000a09067c25 */ /* 0x000fe2000f8e0006 */
[----:B------:R-:W-:Y:S01]  /*ff70*/  ULDC.64 UR10, c[0x0][0xaa0] ;  /* 0x0002a800000a7ab9 */ /* 0x000fe20000000a00 */
[----:B------:R-:W-:Y:S02]  /*ff80*/  IADD3 R33, P4, R4, 0x6000, RZ ;  /* 0x0000600004217810 */ /* 0x000fe40007f9e0ff */
[----:B------:R-:W-:Y:S01]  /*ff90*/  IMAD.IADD R7, R7, 0x1, R11 ;  /* 0x0000000107077824 */ /* 0x000fe200078e020b */
[----:B------:R-:W-:-:S02]  /*ffa0*/  LEA R10, P0, R6, UR8, 0x2 ;  /* 0x00000008060a7c11 */ /* 0x000fc4000f8010ff */
[----:B------:R-:W-:Y:S02]  /*ffb0*/  LOP3.LUT R9, R4, 0x180, RZ, 0xc0, !PT ;  /* 0x0000018004097812 */ /* 0x000fe400078ec0ff */
[----:B------:R-:W-:Y:S01]  /*ffc0*/  LEA.HI.X R11, R6, UR9, R7, 0x2, P0 ;  /* 0x00000009060b7c11 */ /* 0x000fe200080f1407 */
[----:B------:R-:W-:Y:S01]  /*ffd0*/  SHFL.IDX PT, R36, R10, RZ, 0x1c1f ;  /* 0x001c1fff0a247589 */ /* 0x000fe200000e0000 */
[----:B------:R-:W-:Y:S01]  /*ffe0*/  LOP3.LUT P0, RZ, R154, 0x3, RZ, 0xc0, !PT ;  /* 0x000000039aff7812 */ /* 0x000fe2000780c0ff */
[C---:B------:R-:W-:Y:S01]  /*fff0*/  VIADD R6, R14.reuse, 0x8 ;  /* 0x000000080e067836 */ /* 0x040fe20000000000 */
[----:B------:R-:W-:Y:S01]  /*10000*/  UIMAD UR8, UR7, UR10, URZ ;  /* 0x0000000a070872a4 */ /* 0x000fe2000f8e023f */
[----:B------:R-:W1:Y:S01]  /*10010*/  SHFL.IDX PT, R37, R11, RZ, 0x1c1f ;  /* 0x001c1fff0b257589 */ /* 0x000e6200000e0000 */
[-C--:B------:R-:W-:Y:S02]  /*10020*/  ISETP.GE.OR P2, PT, R14, R45.reuse, P0 ;  /* 0x0000002d0e00720c */ /* 0x080fe40000746670 */
[----:B------:R-:W-:Y:S01]  /*10030*/  ISETP.GE.OR P0, PT, R6, R45, P0 ;  /* 0x0000002d0600720c */ /* 0x000fe20000706670 */
[----:B------:R-:W-:Y:S01]  /*10040*/  SHFL.IDX PT, R38, R10, 0x1, 0x1c1f ;  /* 0x003c1f000a267f89 */ /* 0x000fe200000e0000 */
[----:B------:R-:W-:-:S02]  /*10050*/  IADD3 R7, P3, R4, 0x7800, RZ ;  /* 0x0000780004077810 */ /* 0x000fc40007f7e0ff */
[----:B------:R-:W-:Y:S01]  /*10060*/  LOP3.LUT R28, R29, 0x180, RZ, 0xc0, !PT ;  /* 0x000001801d1c7812 */ /* 0x000fe200078ec0ff */
[----:B------:R-:W2:Y:S01]  /*10070*/  SHFL.IDX PT, R39, R11, 0x1, 0x1c1f ;  /* 0x003c1f000b277f89 */ /* 0x000ea200000e0000 */
[----:B------:R-:W-:Y:S01]  /*10080*/  UIMAD.WIDE.U32 UR6, UR4, UR10, URZ ;  /* 0x0000000a040672a5 */ /* 0x000fe2000f8e003f */
[----:B------:R-:W-:Y:S01]  /*10090*/  LOP3.LUT R12, R13, 0x180, RZ, 0xc0, !PT ;  /* 0x000001800d0c7812 */ /* 0x000fe200078ec0ff */
[----:B------:R-:W-:Y:S01]  /*100a0*/  UIMAD UR8, UR4, UR11, UR8 ;  /* 0x0000000b040872a4 */ /* 0x000fe2000f8e0208 */
[----:B------:R-:W-:Y:S01]  /*100b0*/  LOP3.LUT R32, R33, 0x180, RZ, 0xc0, !PT ;  /* 0x0000018021207812 */ /* 0x000fe200078ec0ff */
[----:B------:R-:W-:Y:S01]  /*100c0*/  IMAD.X R25, RZ, RZ, R5, P3 ;  /* 0x000000ffff197224 */ /* 0x000fe200018e0605 */
[----:B------:R-:W-:Y:S01]  /*100d0*/  ULDC.64 UR10, c[0x0][0xae8] ;  /* 0x0002ba00000a7ab9 */ /* 0x000fe20000000a00 */
[----:B------:R-:W-:Y:S01]  /*100e0*/  SHF.R.U64 R9, R9, 0x3, RZ ;  /* 0x0000000309097819 */ /* 0x000fe200000012ff */
[----:B-1----:R-:W-:Y:S01]  /*100f0*/  @!P2 ST.E desc[UR50][R36.64], R2 ;  /* 0x000000022400a985 */ /* 0x002fe2000c101932 */
[----:B------:R-:W-:Y:S01]  /*10100*/  UIADD3 UR7, UR7, UR8, URZ ;  /* 0x0000000807077290 */ /* 0x000fe2000fffe03f */
[----:B------:R-:W-:Y:S01]  /*10110*/  LOP3.LUT R6, R7, 0x180, RZ, 0xc0, !PT ;  /* 0x0000018007067812 */ /* 0x000fe200078ec0ff */
[----:B------:R-:W-:Y:S01]  /*10120*/  UIMAD UR4, UR16, UR10, URZ ;  /* 0x0000000a100472a4 */ /* 0x000fe2000f8e023f */
[----:B------:R-:W-:-:S02]  /*10130*/  SHF.R.U64 R28, R28, 0x3, RZ ;  /* 0x000000031c1c7819 */ /* 0x000fc400000012ff */
[----:B------:R-:W-:Y:S01]  /*10140*/  SHF.R.U64 R12, R12, 0x3, RZ ;  /* 0x000000030c0c7819 */ /* 0x000fe200000012ff */
[----:B--2---:R1:W-:Y:S01]  /*10150*/  @!P0 ST.E desc[UR50][R38.64], R0 ;  /* 0x0000000026008985 */ /* 0x0043e2000c101932 */
[----:B------:R-:W-:Y:S01]  /*10160*/  UIMAD UR4, UR40, UR11, UR4 ;  /* 0x0000000b280472a4 */ /* 0x000fe2000f8e0204 */
[----:B------:R-:W-:Y:S01]  /*10170*/  SHF.R.U64 R32, R32, 0x3, RZ ;  /* 0x0000000320207819 */ /* 0x000fe200000012ff */
[----:B------:R-:W-:Y:S01]  /*10180*/  UIMAD.WIDE.U32 UR6, UR40, UR10, UR6 ;  /* 0x0000000a280672a5 */ /* 0x000fe2000f8e0006 */
[----:B------:R-:W-:Y:S01]  /*10190*/  LOP3.LUT R8, R9, R4, RZ, 0x3c, !PT ;  /* 0x0000000409087212 */ /* 0x000fe200078e3cff */
[----:B------:R-:W-:Y:S01]  /*101a0*/  ULDC.64 UR8, c[0x0][0xaf0] ;  /* 0x0002bc0000087ab9 */ /* 0x000fe20000000a00 */
[----:B------:R-:W-:Y:S02]  /*101b0*/  SHF.R.U64 R4, R6, 0x3, RZ ;  /* 0x0000000306047819 */ /* 0x000fe400000012ff */
[----:B------:R-:W-:Y:S02]  /*101c0*/  LOP3.LUT R28, R28, R29, RZ, 0x3c, !PT ;  /* 0x0000001d1c1c7212 */ /* 0x000fe400078e3cff */
[----:B------:R-:W-:Y:S01]  /*101d0*/  LOP3.LUT R12, R12, R13, RZ, 0x3c, !PT ;  /* 0x0000000d0c0c7212 */ /* 0x000fe200078e3cff */
[----:B-1----:R-:W1:Y:S01]  /*101e0*/  @P1 LDC R39, c[0x0][0xbf0] ;  /* 0x0002fc00ff271b82 */ /* 0x002e620000000800 */
[----:B------:R-:W-:Y:S01]  /*101f0*/  IMAD R0, R152, 0x60, R153 ;  /* 0x0000006098007824 */ /* 0x000fe200078e0299 */
[----:B------:R-:W-:Y:S01]  /*10200*/  UIADD3 UR7, UR7, UR4, URZ ;  /* 0x0000000407077290 */ /* 0x000fe2000fffe03f */
[----:B------:R-:W-:Y:S01]  /*10210*/  LOP3.LUT R32, R32, R33, RZ, 0x3c, !PT ;  /* 0x0000002120207212 */ /* 0x000fe200078e3cff */
[--C-:B------:R-:W-:Y:S01]  /*10220*/  IMAD.X R29, RZ, RZ, R5.reuse, P6 ;  /* 0x000000ffff1d7224 */ /* 0x100fe200030e0605 */
[----:B------:R-:W-:Y:S01]  /*10230*/  LOP3.LUT R24, R4, R7, RZ, 0x3c, !PT ;  /* 0x0000000704187212 */ /* 0x000fe200078e3cff */
[----:B------:R-:W-:Y:S01]  /*10240*/  VIADD R36, R0, UR42 ;  /* 0x0000002a00247c36 */ /* 0x000fe20008000000 */
[----:B------:R-:W-:Y:S01]  /*10250*/  UIMAD UR4, UR15, UR8, URZ ;  /* 0x000000080f0472a4 */ /* 0x000fe2000f8e023f */
[----:B------:R-:W-:-:S02]  /*10260*/  IMAD.X R13, RZ, RZ, R5, P5 ;  /* 0x000000ffff0d7224 */ /* 0x000fc400028e0605 */
[----:B0-----:R-:W-:Y:S01]  /*10270*/  @P1 IMAD.HI.U32 R0, R36, R41, RZ ;  /* 0x0000002924001227 */ /* 0x001fe200078e00ff */
[----:B------:R-:W-:Y:S01]  /*10280*/  UIMAD.WIDE.U32 UR6, UR14, UR8, UR6 ;  /* 0x000000080e0672a5 */ /* 0x000fe2000f8e0006 */
[----:B------:R-:W5:Y:S02]  /*10290*/  LD.E.128 R28, desc[UR50][R28.64] ;  /* 0x000000321c1c7980 */ /* 0x000f64000c101d00 */
[----:B------:R-:W-:Y:S01]  /*102a0*/  IMAD.MOV.U32 R37, RZ, RZ, R36 ;  /* 0x000000ffff257224 */ /* 0x000fe200078e0024 */
[----:B------:R-:W-:Y:S01]  /*102b0*/  UIMAD UR4, UR14, UR9, UR4 ;  /* 0x000000090e0472a4 */ /* 0x000fe2000f8e0204 */
[--C-:B------:R-:W-:Y:S01]  /*102c0*/  IMAD.X R33, RZ, RZ, R5.reuse, P4 ;  /* 0x000000ffff217224 */ /* 0x100fe200020e0605 */
[----:B------:R-:W5:Y:S01]  /*102d0*/  LD.E.128 R12, desc[UR50][R12.64] ;  /* 0x000000320c0c7980 */ /* 0x000f62000c101d00 */
[----:B------:R-:W-:Y:S01]  /*102e0*/  ULDC.64 UR8, c[0x0][0xae0] ;  /* 0x0002b80000087ab9 */ /* 0x000fe20000000a00 */
[----:B------:R-:W-:Y:S02]  /*102f0*/  IMAD.MOV.U32 R9, RZ, RZ, R5 ;  /* 0x000000ffff097224 */ /* 0x000fe400078e0005 */
[----:B------:R-:W5:Y:S01]  /*10300*/  LD.E.128 R24, desc[UR50][R24.64] ;  /* 0x0000003218187980 */ /* 0x000f62000c101d00 */
[----:B-1----:R-:W-:Y:S01]  /*10310*/  @P1 SHF.R.U32.HI R37, RZ, R39, R0 ;  /* 0x00000027ff251219 */ /* 0x002fe20000011600 */
[----:B------:R-:W-:-:S02]  /*10320*/  UIADD3 UR4, UR7, UR4, URZ ;  /* 0x0000000407047290 */ /* 0x000fc4000fffe03f */
[----:B------:R0:W5:Y:S01]  /*10330*/  LD.E.128 R4, desc[UR50][R20.64] ;  /* 0x0000003214047980 */ /* 0x000162000c101d00 */
[--C-:B------:R-:W-:Y:S01]  /*10340*/  SHF.R.S32.HI R0, RZ, 0x1f, R37.reuse ;  /* 0x0000001fff007819 */ /* 0x100fe20000011425 */
[----:B------:R-:W-:Y:S02]  /*10350*/  IMAD.MOV R2, RZ, RZ, -R37 ;  /* 0x000000ffff027224 */ /* 0x000fe400078e0a25 */
[----:B------:R-:W5:Y:S02]  /*10360*/  LD.E.128 R8, desc[UR50][R8.64] ;  /* 0x0000003208087980 */ /* 0x000f64000c101d00 */
[----:B------:R-:W-:Y:S02]  /*10370*/  IMAD R0, R0, UR8, RZ ;  /* 0x0000000800007c24 */ /* 0x000fe4000f8e02ff */
[----:B------:R-:W5:Y:S01]  /*10380*/  LD.E.128 R32, desc[UR50][R32.64] ;  /* 0x0000003220207980 */ /* 0x000f62000c101d00 */
[----:B------:R-:W-:Y:S02]  /*10390*/  IMAD R39, R43, R2, R36 ;  /* 0x000000022b277224 */ /* 0x000fe400078e0224 */
[----:B------:R-:W-:Y:S01]  /*103a0*/  IMAD R41, R37, UR9, R0 ;  /* 0x0000000925297c24 */ /* 0x000fe2000f8e0200 */
[----:B------:R-:W-:Y:S01]  /*103b0*/  @!PT LDS RZ, [RZ] ;  /* 0x00000000fffff984 */ /* 0x000fe20000000800 */
[----:B------:R-:W-:Y:S01]  /*103c0*/  @!PT LDS RZ, [RZ] ;  /* 0x00000000fffff984 */ /* 0x000fe20000000800 */
[----:B------:R-:W-:Y:S01]  /*103d0*/  @!PT LDS RZ, [RZ] ;  /* 0x00000000fffff984 */ /* 0x000fe20000000800 */
[----:B------:R-:W-:Y:S01]  /*103e0*/  @!PT LDS RZ, [RZ] ;  /* 0x00000000fffff984 */ /* 0x000fe20000000800 */
[----:B------:R1:W-:Y:S06]  /*103f0*/  MEMBAR.ALL.CTA ;  /* 0x0000000000007992 */ /* 0x0003ec0000008000 */
[----:B-1----:R-:W1:Y:S01]  /*10400*/  FENCE.VIEW.ASYNC.S ;  /* 0x00000000000073c6 */ /* 0x002e620000000000 */
        /* <DEDUP_REMOVED lines=18> */
[----:B-1----:R0:W1:Y:S01]  /*10530*/  SHFL.IDX PT, R20, R40, RZ, 0x1c1f ;  /* 0x001c1fff28147589 */ /* 0x00206200000e0000 */
        /* <DEDUP_REMOVED lines=10> */
[-C--:B-1----:R-:W-:Y:S02]  /*105e0*/  @!P1 LEA R36, P3, R22, R20.reuse, 0x1 ;  /* 0x0000001416249211 */ /* 0x082fe400078608ff */
[C---:B------:R-:W-:Y:S02]  /*105f0*/  @!P2 LEA R38, P4, R23.reuse, R20, 0x1 ;  /* 0x000000141726a211 */ /* 0x040fe400078808ff */
[----:B0-2---:R-:W-:Y:S01]  /*10600*/  @!P0 IMAD.WIDE R2, R18, 0x2, R20 ;  /* 0x0000000212028825 */ /* 0x005fe200078e0214 */
[-C--:B------:R-:W-:Y:S02]  /*10610*/  @!P1 LEA.HI.X R37, R22, R21.reuse, R44, 0x1, P3 ;  /* 0x0000001516259211 */ /* 0x080fe400018f0c2c */
[----:B------:R-:W-:Y:S02]  /*10620*/  @!P2 LEA.HI.X R39, R23, R21, R42, 0x1, P4 ;  /* 0x000000151727a211 */ /* 0x000fe400020f0c2a */
[----:B-----5:R3:W-:Y:S04]  /*10630*/  @!P0 ST.E.128 desc[UR50][R2.64], R8 ;  /* 0x0000000802008985 */ /* 0x0207e8000c101d32 */
[----:B------:R3:W-:Y:S04]  /*10640*/  @!P1 ST.E.128 desc[UR50][R36.64], R28 ;  /* 0x0000001c24009985 */ /* 0x0007e8000c101d32 */
[----:B------:R3:W-:Y:S02]  /*10650*/  @!P2 ST.E.128 desc[UR50][R38.64], R32 ;  /* 0x000000202600a985 */ /* 0x0007e4000c101d32 */
.L_x_978:
[----:B------:R-:W-:Y:S05]  /*10660*/  BSYNC B1 ;  /* 0x0000000000017941 */ /* 0x000fea0003800000 */
.L_x_977:
        /* <DEDUP_REMOVED lines=19> */
.L_x_975:
        /* <DEDUP_REMOVED lines=11> */
[----:B------:R-:W-:Y:S01]  /*10850*/  UISETP.NE.U32.AND UP1, UPT, UR6, URZ, UPT ;  /* 0x0000003f0600728c */ /* 0x000fe2000bf25070 */
[----:B------:R-:W-:Y:S02]  /*10860*/  IMAD.U32 R0, RZ, RZ, UR4 ;  /* 0x00000004ff007e24 */ /* 0x000fe4000f8e00ff */
[----:B------:R-:W2:Y:S01]  /*10870*/  @P2 LDG.E R6, desc[UR50][R2.64] ;  /* 0x0000003202062981 */ /* 0x000ea2000c1e1900 */
[----:B------:R-:W-:Y:S01]  /*10880*/  UISETP.NE.AND.EX UP1, UPT, UR7, URZ, UPT, UP1 ;  /* 0x0000003f0700728c */ /* 0x000fe2000bf25310 */
[----:B------:R-:W1:Y:S05]  /*10890*/  S2R R7, SR_TID.X ;  /* 0x0000000000077919 */ /* 0x000e6a0000002100 */
        /* <DEDUP_REMOVED lines=9> */
[----:B-1----:R-:W-:-:S10]  /*10930*/  VIADD R7, R7, 0xffffff80 ;  /* 0xffffff8007077836 */ /* 0x002fd40000000000 */
[----:B------:R-:W0:Y:S01]  /*10940*/  @P0 LDC R9, c[0x0][0xbec] ;  /* 0x0002fb00ff090b82 */ /* 0x000e220000000800 */
[----:B------:R-:W-:Y:S02]  /*10950*/  ISETP.GE.AND P1, PT, R7, 0xc0, PT ;  /* 0x000000c00700780c */ /* 0x000fe40003f26270 */
[----:B--2---:R-:W-:Y:S01]  /*10960*/  @P2 R2UR UR4, R6 ;  /* 0x00000000060422ca */ /* 0x004fe200000e0000 */
[----:B0--3--:R-:W-:-:S14]  /*10970*/  @P3 BRA `(.L_x_980) ;  /* 0x0000000000103947 */ /* 0x009fdc0003800000 */
[----:B------:R-:W-:Y:S05]  /*10980*/  @!P2 BRA `(.L_x_980) ;  /* 0x00000000000ca947 */ /* 0x000fea0003800000 */
[----:B------:R-:W2:Y:S04]  /*10990*/  LDG.E R5, desc[UR50][R2.64] ;  /* 0x0000003202057981 */ /* 0x000ea8000c1e1900 */
[----:B-----5:R-:W2:Y:S02]  /*109a0*/  LDG.E R0, desc[UR50][R2.64+0x4] ;  /* 0x0000043202007981 */ /* 0x020ea4000c1e1900 */
[----:B--2---:R-:W-:-:S07]  /*109b0*/  IMAD.IADD R0, R0, 0x1, -R5 ;  /* 0x0000000100007824 */ /* 0x004fce00078e0a05 */
.L_x_980:
[----:B------:R-:W-:Y:S01]  /*109c0*/  USHF.R.S32.HI UR6, URZ, 0x1f, UR41 ;  /* 0x0000001f3f067899 */ /* 0x000fe20008011429 */
[----:B------:R-:W-:Y:S01]  /*109d0*/  BSSY B1, `(.L_x_981) ;  /* 0x000002e000017945 */ /* 0x000fe20003800000 */
[----:B------:R-:W-:Y:S02]  /*109e0*/  USHF.R.S32.HI UR9, URZ, 0x1f, UR4 ;  /* 0x0000001f3f097899 */ /* 0x000fe40008011404 */
[----:B------:R-:W-:Y:S02]  /*109f0*/  USEL UR11, UR41, URZ, !UP0 ;  /* 0x0000003f290b7287 */ /* 0x000fe4000c000000 */
[----:B------:R-:W-:Y:S01]  /*10a00*/  USEL UR12, UR6, URZ, !UP0 ;  /* 0x0000003f060c7287 */ /* 0x000fe2000c000000 */
[----:B------:R-:W-:Y:S11]  /*10a10*/  @P1 BRA `(.L_x_982) ;  /* 0x0000000000a41947 */ /* 0x000ff60003800000 */
[----:B------:R-:W0:Y:S01]  /*10a20*/  S2R R3, SR_TID.X ;  /* 0x0000000000037919 */ /* 0x000e220000002100 */
[----:B------:R-:W1:Y:S01]  /*10a30*/  LDC R7, c[0x0][0xbe8] ;  /* 0x0002fa00ff077b82 */ /* 0x000e620000000800 */
[----:B------:R-:W-:Y:S02]  /*10a40*/  IMAD.U32 R4, RZ, RZ, UR42 ;  /* 0x0000002aff047e24 */ /* 0x000fe4000f8e00ff */
[----:B-1---5:R-:W-:-:S03]  /*10a50*/  IMAD R2, R0, R7, RZ ;  /* 0x0000000700027224 */ /* 0x022fc600078e02ff */
[----:B0-----:R-:W-:-:S04]  /*10a60*/  IADD3 R4, R4, -0x80, R3 ;  /* 0xffffff8004047810 */ /* 0x001fc80007ffe003 */
        /* <DEDUP_REMOVED lines=36> */
.L_x_982:
[----:B------:R-:W-:Y:S05]  /*10cb0*/  BSYNC B1 ;  /* 0x0000000000017941 */ /* 0x000fea0003800000 */
.L_x_981:
[----:B0-----:R-:W0:Y:S01]  /*10cc0*/  @P0 LDC R3, c[0x0][0xbf0] ;  /* 0x0002fc00ff030b82 */ /* 0x001e220000000800 */
[----:B------:R-:W-:Y:S01]  /*10cd0*/  ULDC.64 UR14, c[0x0][0xaa0] ;  /* 0x0002a800000e7ab9 */ /* 0x000fe20000000a00 */
[----:B------:R-:W-:Y:S01]  /*10ce0*/  IMAD R2, R152, 0x60, R153 ;  /* 0x0000006098027824 */ /* 0x000fe200078e0299 */
[----:B------:R-:W-:Y:S01]  /*10cf0*/  UIMAD UR8, UR9, UR14, URZ ;  /* 0x0000000e090872a4 */ /* 0x000fe2000f8e023f */
[----:B------:R-:W-:Y:S01]  /*10d00*/  BSSY B1, `(.L_x_983) ;  /* 0x000003a000017945 */ /* 0x000fe20003800000 */
[----:B------:R-:W-:Y:S01]  /*10d10*/  UIMAD.WIDE.U32 UR6, UR4, UR14, URZ ;  /* 0x0000000e040672a5 */ /* 0x000fe2000f8e003f */
[----:B------:R-:W-:Y:S01]  /*10d20*/  VIADD R4, R2, UR42 ;  /* 0x0000002a02047c36 */ /* 0x000fe20008000000 */
[----:B------:R-:W-:Y:S01]  /*10d30*/  UIMAD UR8, UR4, UR15, UR8 ;  /* 0x0000000f040872a4 */ /* 0x000fe2000f8e0208 */
[----:B------:R-:W-:Y:S02]  /*10d40*/  SHF.R.S32.HI R10, RZ, 0x1f, R23 ;  /* 0x0000001fff0a7819 */ /* 0x000fe40000011417 */
[----:B------:R-:W-:Y:S01]  /*10d50*/  ULDC.64 UR14, c[0x0][0xae8] ;  /* 0x0002ba00000e7ab9 */ /* 0x000fe20000000a00 */
[----:B------:R-:W-:Y:S01]  /*10d60*/  UIADD3 UR7, UR7, UR8, URZ ;  /* 0x0000000807077290 */ /* 0x000fe2000fffe03f */
[----:B------:R-:W-:Y:S01]  /*10d70*/  @P0 IMAD.HI.U32 R2, R4, R9, RZ ;  /* 0x0000000904020227 */ /* 0x000fe200078e00ff */
[----:B------:R-:W-:Y:S01]  /*10d80*/  UIMAD UR4, UR10, UR14, URZ ;  /* 0x0000000e0a0472a4 */ /* 0x000fe2000f8e023f */
[----:B------:R-:W-:Y:S01]  /*10d90*/  SHF.R.S32.HI R14, RZ, 0x1f, R22 ;  /* 0x0000001fff0e7819 */ /* 0x000fe20000011416 */
        /* <DEDUP_REMOVED lines=17> */
[----:B------:R-:W-:Y:S01]  /*10eb0*/  SHF.R.S32.HI R4, RZ, 0x1f, R7 ;  /* 0x0000001fff047819 */ /* 0x000fe20000011407 */
[----:B------:R-:W-:Y:S01]  /*10ec0*/  IMAD.U32 R3, RZ, RZ, UR4 ;  /* 0x00000004ff037e24 */ /* 0x000fe2000f8e00ff */
[----:B------:R-:W-:Y:S01]  /*10ed0*/  ULDC.64 UR6, c[0x0][0xad8] ;  /* 0x0002b60000067ab9 */ /* 0x000fe20000000a00 */
[----:B------:R-:W-:-:S02]  /*10ee0*/  IMAD R9, R5, UR9, R6 ;  /* 0x0000000905097c24 */ /* 0x000fc4000f8e0206 */
[----:B------:R-:W-:-:S04]  /*10ef0*/  IMAD.WIDE.U32 R2, R5, UR8, R2 ;  /* 0x0000000805027c25 */ /* 0x000fc8000f8e0002 */
[----:B------:R-:W-:Y:S02]  /*10f00*/  IMAD R4, R4, UR6, RZ ;  /* 0x0000000604047c24 */ /* 0x000fe4000f8e02ff */
[----:B------:R-:W-:Y:S02]  /*10f10*/  IMAD.IADD R3, R3, 0x1, R9 ;  /* 0x0000000103037824 */ /* 0x000fe400078e0209 */
[----:B-----5:R-:W-:Y:S02]  /*10f20*/  IMAD R11, R0, R11, RZ ;  /* 0x0000000b000b7224 */ /* 0x020fe400078e02ff */
[----:B------:R-:W-:Y:S02]  /*10f30*/  VIADD R0, R153, UR42 ;  /* 0x0000002a99007c36 */ /* 0x000fe40008000000 */
[C---:B------:R-:W-:Y:S02]  /*10f40*/  IMAD R5, R7.reuse, UR7, R4 ;  /* 0x0000000707057c24 */ /* 0x040fe4000f8e0204 */
[----:B------:R-:W-:Y:S01]  /*10f50*/  IMAD.WIDE.U32 R2, R7, UR6, R2 ;  /* 0x0000000607027c25 */ /* 0x000fe2000f8e0002 */
[----:B------:R-:W-:Y:S01]  /*10f60*/  ISETP.GE.AND P0, PT, R0, R11, PT ;  /* 0x0000000b0000720c */ /* 0x000fe20003f06270 */
[----:B------:R-:W-:-:S02]  /*10f70*/  ULDC.64 UR6, c[0x0][0xa80] ;  /* 0x0002a00000067ab9 */ /* 0x000fc40000000a00 */
        /* <DEDUP_REMOVED lines=10> */
[-C--:B-1----:R-:W-:Y:S02]  /*11020*/  @!P3 LEA R8, P0, R22, R2.reuse, 0x1 ;  /* 0x000000021608b211 */ /* 0x082fe400078008ff */
[C---:B------:R-:W-:Y:S02]  /*11030*/  @!P4 LEA R12, P1, R23.reuse, R2, 0x1 ;  /* 0x00000002170cc211 */ /* 0x040fe400078208ff */
[----:B--2---:R-:W-:Y:S01]  /*11040*/  @!P2 IMAD.WIDE R6, R18, 0x2, R2 ;  /* 0x000000021206a825 */ /* 0x004fe200078e0202 */
[-C--:B------:R-:W-:Y:S02]  /*11050*/  @!P3 LEA.HI.X R9, R22, R3.reuse, R14, 0x1, P0 ;  /* 0x000000031609b211 */ /* 0x080fe400000f0c0e */
[----:B------:R-:W-:Y:S02]  /*11060*/  @!P4 LEA.HI.X R13, R23, R3, R10, 0x1, P1 ;  /* 0x00000003170dc211 */ /* 0x000fe400008f0c0a */
[----:B------:R3:W-:Y:S04]  /*11070*/  @!P2 ST.E.128 desc[UR50][R6.64], RZ ;  /* 0x000000ff0600a985 */ /* 0x0007e8000c101d32 */
[----:B------:R3:W-:Y:S04]  /*11080*/  @!P3 ST.E.128 desc[UR50][R8.64], RZ ;  /* 0x000000ff0800b985 */ /* 0x0007e8000c101d32 */
[----:B------:R3:W-:Y:S02]  /*11090*/  @!P4 ST.E.128 desc[UR50][R12.64], RZ ;  /* 0x000000ff0c00c985 */ /* 0x0007e4000c101d32 */
.L_x_984:
[----:B------:R-:W-:Y:S05]  /*110a0*/  BSYNC B1 ;  /* 0x0000000000017941 */ /* 0x000fea0003800000 */
.L_x_983:
        /* <DEDUP_REMOVED lines=9> */
[-C--:B-1-3--:R-:W-:Y:S02]  /*11140*/  @!P3 LEA R6, P0, R22, R2.reuse, 0x1 ;  /* 0x000000021606b211 */ /* 0x08afe400078008ff */
[C---:B------:R-:W-:Y:S02]  /*11150*/  @!P4 LEA R8, P1, R23.reuse, R2, 0x1 ;  /* 0x000000021708c211 */ /* 0x040fe400078208ff */
[----:B0---4-:R-:W-:Y:S01]  /*11160*/  @!P2 IMAD.WIDE R4, R18, 0x2, R2 ;  /* 0x000000021204a825 */ /* 0x011fe200078e0202 */
[-C--:B------:R-:W-:Y:S02]  /*11170*/  @!P3 LEA.HI.X R7, R22, R3.reuse, R14, 0x1, P0 ;  /* 0x000000031607b211 */ /* 0x080fe400000f0c0e */
[----:B------:R-:W-:Y:S02]  /*11180*/  @!P4 LEA.HI.X R9, R23, R3, R10, 0x1, P1 ;  /* 0x000000031709c211 */ /* 0x000fe400008f0c0a */
[----:B------:R0:W-:Y:S04]  /*11190*/  @!P2 ST.E.128 desc[UR50][R4.64], RZ ;  /* 0x000000ff0400a985 */ /* 0x0001e8000c101d32 */
[----:B------:R0:W-:Y:S04]  /*111a0*/  @!P3 ST.E.128 desc[UR50][R6.64], RZ ;  /* 0x000000ff0600b985 */ /* 0x0001e8000c101d32 */
[----:B------:R0:W-:Y:S02]  /*111b0*/  @!P4 ST.E.128 desc[UR50][R8.64], RZ ;  /* 0x000000ff0800c985 */ /* 0x0001e4000c101d32 */
.L_x_979:
[----:B------:R-:W-:Y:S05]  /*111c0*/  BSYNC B0 ;  /* 0x0000000000007941 */ /* 0x000fea0003800000 */
.L_x_974:
[----:B------:R-:W-:Y:S02]  /*111d0*/  ULDC UR4, c[0x0][0xc3c] ;  /* 0x00030f0000047ab9 */ /* 0x000fe40000000800 */
[----:B------:R-:W-:-:S06]  /*111e0*/  UISETP.GE.AND UP0, UPT, UR47, UR4, UPT ;  /* 0x000000042f00728c */ /* 0x000fcc000bf06270 */
[----:B------:R-:W-:-:S13]  /*111f0*/  PLOP3.LUT P0, PT, PT, PT, UP0, 0x80, 0x0 ;  /* 0x000000000000781c */ /* 0x000fda0003f0f008 */
[----:B------:R-:W-:Y:S05]  /*11200*/  @!P0 BRA `(.L_x_985) ;  /* 0xfffffef800ec8947 */ /* 0x000fea000383ffff */
[----:B------:R-:W-:Y:S05]  /*11210*/  EXIT ;  /* 0x000000000000794d */ /* 0x000fea0003800000 */
.L_x_888:
        /* <DEDUP_REMOVED lines=18> */
.L_x_986:
        /* <DEDUP_REMOVED lines=41> */
.L_x_992:
        /* <DEDUP_REMOVED lines=14> */
.L_x_991:
[----:B------:R-:W-:Y:S05]  /*116b0*/  BSYNC B0 ;  /* 0x0000000000007941 */ /* 0x000fea0003800000 */
.L_x_990:
        /* <DEDUP_REMOVED lines=21> */
.L_x_988:
[----:B------:R-:W-:Y:S01]  /*11810*/  IMAD.IADD R14, R6, 0x1, -R3 ;  /* 0x00000001060e7824 */ /* 0x000fe200078e0a03 */
[----:B------:R-:W-:-:S03]  /*11820*/  ULDC.64 UR4, c[0x0][0xc90] ;  /* 0x0003240000047ab9 */ /* 0x000fc60000000a00 */
[----:B------:R-:W-:-:S05]  /*11830*/  IMAD R2, R10, R9, R14 ;  /* 0x000000090a027224 */ /* 0x000fca00078e020e */
[----:B------:R-:W-:-:S13]  /*11840*/  ISETP.GT.AND P0, PT, R2, R7, PT ;  /* 0x000000070200720c */ /* 0x000fda0003f04270 */
[----:B------:R-:W-:Y:S02]  /*11850*/  VOTEU.ANY UR7, UPT, !P0 ;  /* 0x0000000000077886 */ /* 0x000fe400040e0100 */
[----:B------:R-:W-:-:S04]  /*11860*/  UPOPC UR6, UR7 ;  /* 0x00000007000672bf */ /* 0x000fc80008000000 */
[----:B------:R-:W-:-:S04]  /*11870*/  UIADD3 UR44, UR6, UR44, URZ ;  /* 0x0000002c062c7290 */ /* 0x000fc8000fffe03f */
[----:B------:R-:W-:-:S06]  /*11880*/  UIMAD.WIDE UR4, UR44, 0x4, UR4 ;  /* 0x000000042c0478a5 */ /* 0x000fcc000f8e0204 */
[----:B------:R-:W-:Y:S02]  /*11890*/  IMAD.U32 R2, RZ, RZ, UR4 ;  /* 0x00000004ff027e24 */ /* 0x000fe4000f8e00ff */
[----:B------:R-:W-:-:S05]  /*118a0*/  IMAD.U32 R3, RZ, RZ, UR5 ;  /* 0x00000005ff037e24 */ /* 0x000fca000f8e00ff */
[----:B------:R-:W2:Y:S01]  /*118b0*/  LDG.E R8, desc[UR50][R2.64] ;  /* 0x0000003202087981 */ /* 0x000ea2000c1e1900 */
[----:B------:R-:W-:Y:S01]  /*118c0*/  IMAD.U32 R15, RZ, RZ, UR6 ;  /* 0x00000006ff0f7e24 */ /* 0x000fe2000f8e00ff */
[----:B------:R-:W-:-:S04]  /*118d0*/  ISETP.NE.AND P0, PT, RZ, UR7, PT ;  /* 0x00000007ff007c0c */ /* 0x000fc8000bf05270 */
[----:B------:R-:W2:Y:S02]  /*118e0*/  SHFL.IDX PT, R4, R4, R15, 0x1f ;  /* 0x00001f0f04047589 */ /* 0x000ea400000e0000 */
[----:B--2---:R-:W-:-:S05]  /*118f0*/  IMAD R6, R4, R8, RZ ;  /* 0x0000000804067224 */ /* 0x004fca00078e02ff */
[----:B------:R-:W-:-:S04]  /*11900*/  IABS R11, R6 ;  /* 0x00000006000b7213 */ /* 0x000fc80000000000 */
[----:B------:R-:W0:Y:S08]  /*11910*/  I2F.RP R12, R11 ;  /* 0x0000000b000c7306 */ /* 0x000e300000209400 */
[----:B0-----:R-:W0:Y:S02]  /*11920*/  MUFU.RCP R12, R12 ;  /* 0x0000000c000c7308 */ /* 0x001e240000001000 */
[----:B0-----:R-:W-:-:S06]  /*11930*/  VIADD R13, R12, 0xffffffe ;  /* 0x0ffffffe0c0d7836 */ /* 0x001fcc0000000000 */
[----:B------:R-:W0:Y:S02]  /*11940*/  F2I.FTZ.U32.TRUNC.NTZ R3, R13 ;  /* 0x0000000d00037305 */ /* 0x000e24000021f000 */
[----:B0-----:R-:W-:Y:S01]  /*11950*/  IMAD.MOV R16, RZ, RZ, -R3 ;  /* 0x000000ffff107224 */ /* 0x001fe200078e0a03 */
[----:B------:R-:W-:Y:S06]  /*11960*/  @!P0 BRA `(.L_x_993) ;  /* 0x00000000000c8947 */ /* 0x000fec0003800000 */
[----:B------:R-:W-:-:S06]  /*11970*/  UIADD3 UR4, UR6, -0x1, URZ ;  /* 0xffffffff06047890 */ /* 0x000fcc000fffe03f */
[----:B------:R-:W-:-:S05]  /*11980*/  IMAD.U32 R13, RZ, RZ, UR4 ;  /* 0x00000004ff0d7e24 */ /* 0x000fca000f8e00ff */
[----:B------:R0:W1:Y:S02]  /*11990*/  SHFL.IDX PT, R24, R10, R13, 0x1f ;  /* 0x00001f0d0a187589 */ /* 0x00006400000e0000 */
.L_x_993:
[----:B-1----:R-:W-:Y:S01]  /*119a0*/  IMAD R24, R24, R9, R14 ;  /* 0x0000000918187224 */ /* 0x002fe200078e020e */
[----:B0-----:R-:W-:Y:S01]  /*119b0*/  IABS R10, R6 ;  /* 0x00000006000a7213 */ /* 0x001fe20000000000 */
[----:B------:R-:W-:Y:S02]  /*119c0*/  IMAD R13, R16, R11, RZ ;  /* 0x0000000b100d7224 */ /* 0x000fe400078e02ff */
[----:B------:R-:W-:Y:S02]  /*119d0*/  IMAD.IADD R7, R7, 0x1, -R24 ;  /* 0x0000000107077824 */ /* 0x000fe400078e0a18 */
[----:B------:R-:W-:Y:S02]  /*119e0*/  IMAD.MOV.U32 R2, RZ, RZ, RZ ;  /* 0x000000ffff027224 */ /* 0x000fe400078e00ff */
[----:B------:R-:W-:Y:S02]  /*119f0*/  IMAD.MOV R10, RZ, RZ, -R10 ;  /* 0x000000ffff0a7224 */ /* 0x000fe400078e0a0a */
        /* <DEDUP_REMOVED lines=14> */
[----:B------:R-:W-:Y:S02]  /*11ae0*/  IMAD R10, R8, R2, RZ ;  /* 0x00000002080a7224 */ /* 0x000fe400078e02ff */
[----:B------:R-:W-:Y:S02]  /*11af0*/  IMAD.MOV R2, RZ, RZ, -R2 ;  /* 0x000000ffff027224 */ /* 0x000fe400078e0a02 */
[----:B------:R-:W-:Y:S02]  /*11b00*/  IMAD.MOV R3, RZ, RZ, -R10 ;  /* 0x000000ffff037224 */ /* 0x000fe400078e0a0a */
[----:B------:R-:W-:Y:S02]  /*11b10*/  IMAD R13, R6, R2, R7 ;  /* 0x00000002060d7224 */ /* 0x000fe400078e0207 */
[----:B------:R-:W-:Y:S01]  /*11b20*/  IMAD.MOV.U32 R2, RZ, RZ, RZ ;  /* 0x000000ffff027224 */ /* 0x000fe200078e00ff */
[----:B------:R-:W-:Y:S02]  /*11b30*/  VIADDMNMX R8, R3, R9, R8, PT ;  /* 0x0000000903087246 */ /* 0x000fe40003800108 */
[----:B------:R-:W-:-:S02]  /*11b40*/  IABS R6, R13 ;  /* 0x0000000d00067213 */ /* 0x000fc40000000000 */
[----:B------:R-:W-:-:S04]  /*11b50*/  IABS R9, R8 ;  /* 0x0000000800097213 */ /* 0x000fc80000000000 */
[----:B------:R-:W0:Y:S08]  /*11b60*/  I2F.RP R11, R9 ;  /* 0x00000009000b7306 */ /* 0x000e300000209400 */
[----:B0-----:R-:W0:Y:S02]  /*11b70*/  MUFU.RCP R11, R11 ;  /* 0x0000000b000b7308 */ /* 0x001e240000001000 */
[----:B0-----:R-:W-:-:S06]  /*11b80*/  VIADD R3, R11, 0xffffffe ;  /* 0x0ffffffe0b037836 */ /* 0x001fcc0000000000 */
[----:B------:R-:W0:Y:S02]  /*11b90*/  F2I.FTZ.U32.TRUNC.NTZ R3, R3 ;  /* 0x0000000300037305 */ /* 0x000e24000021f000 */
[----:B0-----:R-:W-:-:S04]  /*11ba0*/  IMAD.MOV R12, RZ, RZ, -R3 ;  /* 0x000000ffff0c7224 */ /* 0x001fc800078e0a03 */
[----:B------:R-:W-:Y:S01]  /*11bb0*/  IMAD R7, R12, R9, RZ ;  /* 0x000000090c077224 */ /* 0x000fe200078e02ff */
[----:B------:R-:W-:-:S03]  /*11bc0*/  IABS R12, R8 ;  /* 0x00000008000c7213 */ /* 0x000fc60000000000 */
[----:B------:R-:W-:Y:S01]  /*11bd0*/  IMAD.HI.U32 R2, R3, R7, R2 ;  /* 0x0000000703027227 */ /* 0x000fe200078e0002 */
[----:B------:R-:W-:-:S03]  /*11be0*/  LOP3.LUT R3, R13, R8, RZ, 0x3c, !PT ;  /* 0x000000080d037212 */ /* 0x000fc600078e3cff */
[----:B------:R-:W-:Y:S01]  /*11bf0*/  IMAD.MOV.U32 R7, RZ, RZ, R6 ;  /* 0x000000ffff077224 */ /* 0x000fe200078e0006 */
[----:B------:R-:W-:Y:S01]  /*11c00*/  ISETP.GE.AND P2, PT, R3, RZ, PT ;  /* 0x000000ff0300720c */ /* 0x000fe20003f46270 */
[----:B------:R-:W-:Y:S02]  /*11c10*/  IMAD.MOV R6, RZ, RZ, -R12 ;  /* 0x000000ffff067224 */ /* 0x000fe400078e0a0c */
[----:B------:R-:W-:-:S04]  /*11c20*/  IMAD.HI.U32 R2, R2, R7, RZ ;  /* 0x0000000702027227 */ /* 0x000fc800078e00ff */
[----:B------:R-:W-:Y:S02]  /*11c30*/  IMAD R6, R2, R6, R7 ;  /* 0x0000000602067224 */ /* 0x000fe400078e0207 */
[----:B------:R-:W-:-:S03]  /*11c40*/  IMAD.IADD R3, R13, 0x1, R10 ;  /* 0x000000010d037824 */ /* 0x000fc600078e020a */
[----:B------:R-:W-:-:S13]  /*11c50*/  ISETP.GT.U32.AND P1, PT, R9, R6, PT ;  /* 0x000000060900720c */ /* 0x000fda0003f24070 */
[----:B------:R-:W-:Y:S02]  /*11c60*/  @!P1 IMAD.IADD R6, R6, 0x1, -R9 ;  /* 0x0000000106069824 */ /* 0x000fe400078e0a09 */
[----:B------:R-:W-:Y:S01]  /*11c70*/  @!P1 VIADD R2, R2, 0x1 ;  /* 0x0000000102029836 */ /* 0x000fe20000000000 */
[----:B------:R-:W-:Y:S02]  /*11c80*/  ISETP.NE.AND P1, PT, R8, RZ, PT ;  /* 0x000000ff0800720c */ /* 0x000fe40003f25270 */
[----:B------:R-:W-:Y:S01]  /*11c90*/  ISETP.GE.U32.AND P0, PT, R6, R9, PT ;  /* 0x000000090600720c */ /* 0x000fe20003f06070 */
[----:B------:R-:W-:-:S12]  /*11ca0*/  IMAD.MOV R6, RZ, RZ, -R8 ;  /* 0x000000ffff067224 */ /* 0x000fd800078e0a08 */
[----:B------:R-:W-:-:S04]  /*11cb0*/  @P0 VIADD R2, R2, 0x1 ;  /* 0x0000000102020836 */ /* 0x000fc80000000000 */
[----:B------:R-:W-:Y:S01]  /*11cc0*/  @!P2 IMAD.MOV R2, RZ, RZ, -R2 ;  /* 0x000000ffff02a224 */ /* 0x000fe200078e0a02 */
[----:B------:R-:W-:-:S04]  /*11cd0*/  @!P1 LOP3.LUT R2, RZ, R8, RZ, 0x33, !PT ;  /* 0x00000008ff029212 */ /* 0x000fc800078e33ff */
[----:B------:R-:W-:Y:S01]  /*11ce0*/  LOP3.LUT R25, RZ, R2, RZ, 0x33, !PT ;  /* 0x00000002ff197212 */ /* 0x000fe200078e33ff */
[----:B------:R-:W-:-:S04]  /*11cf0*/  IMAD R3, R2, R6, R3 ;  /* 0x0000000602037224 */ /* 0x000fc800078e0203 */
[----:B------:R-:W-:Y:S01]  /*11d00*/  IMAD.IADD R25, R4, 0x1, R25 ;  /* 0x0000000104197824 */ /* 0x000fe200078e0219 */
[----:B------:R-:W-:Y:S01]  /*11d10*/  R2UR UR36, R3 ;  /* 0x00000000032472ca */ /* 0x000fe200000e0000 */
[----:B------:R-:W-:-:S14]  /*11d20*/  BRA `(.L_x_994) ;  /* 0x00000000000c7947 */ /* 0x000fdc0003800000 */
.L_x_989:
[----:B------:R-:W-:Y:S01]  /*11d30*/  IMAD.MOV.U32 R24, RZ, RZ, R7 ;  /* 0x000000ffff187224 */ /* 0x000fe200078e0007 */
[----:B------:R-:W-:Y:S01]  /*11d40*/  UMOV UR36, URZ ;  /* 0x0000003f00247c82 */ /* 0x000fe20008000000 */
[----:B------:R-:W-:-:S07]  /*11d50*/  IMAD.MOV.U32 R25, RZ, RZ, RZ ;  /* 0x000000ffff197224 */ /* 0x000fce00078e00ff */
.L_x_994:
[----:B------:R-:W-:Y:S01]  /*11d60*/  ISETP.NE.AND P0, PT, R5, RZ, PT ;  /* 0x000000ff0500720c */ /* 0x000fe20003f05270 */
[----:B------:R-:W-:Y:S02]  /*11d70*/  IMAD.U32 R6, RZ, RZ, UR36 ;  /* 0x00000024ff067e24 */ /* 0x000fe4000f8e00ff */
[----:B------:R-:W-:Y:S02]  /*11d80*/  IMAD.U32 R7, RZ, RZ, UR44 ;  /* 0x0000002cff077e24 */ /* 0x000fe4000f8e00ff */
[----:B------:R-:W-:Y:S02]  /*11d90*/  IMAD.MOV.U32 R4, RZ, RZ, R24 ;  /* 0x000000ffff047224 */ /* 0x000fe400078e0018 */
[----:B------:R-:W-:-:S06]  /*11da0*/  IMAD.MOV.U32 R5, RZ, RZ, R25 ;  /* 0x000000ffff057224 */ /* 0x000fcc00078e0019 */
[----:B------:R-:W0:Y:S01]  /*11db0*/  @!P0 S2R R3, SR_CgaCtaId ;  /* 0x0000000000038919 */ /* 0x000e220000008800 */
[----:B------:R-:W-:-:S04]  /*11dc0*/  @!P0 MOV R2, 0x400 ;  /* 0x0000040000028802 */ /* 0x000fc80000000f00 */
[----:B0-----:R-:W-:-:S05]  /*11dd0*/  @!P0 LEA R2, R3, R2, 0x18 ;  /* 0x0000000203028211 */ /* 0x001fca00078ec0ff */
[----:B------:R0:W-:Y:S01]  /*11de0*/  @!P0 STS.128 [R2+0x19cd0], R4 ;  /* 0x019cd00402008388 */ /* 0x0001e20000000c00 */
[----:B------:R-:W-:Y:S06]  /*11df0*/  BAR.ARV 0x5, 0x200 ;  /* 0x0148000000007b1d */ /* 0x000fec0000002000 */
.L_x_987:
        /* <DEDUP_REMOVED lines=22> */
[----:B0-----:R-:W-:Y:S01]  /*11f60*/  SHF.R.U32.HI R4, RZ, 0x1, R12 ;  /* 0x00000001ff047819 */ /* 0x001fe2000001160c */
[C---:B------:R-:W-:Y:S01]  /*11f70*/  IMAD.SHL.U32 R2, R12.reuse, 0x10, RZ ;  /* 0x000000100c027824 */ /* 0x040fe200078e00ff */
        /* <DEDUP_REMOVED lines=34> */
.L_x_1074:
[----:B------:R-:W-:Y:S01]  /*121a0*/  ULDC.64 UR4, c[0x0][0xa08] ;  /* 0x0002820000047ab9 */ /* 0x000fe20000000a00 */
[----:B------:R-:W-:Y:S01]  /*121b0*/  ULDC.64 UR6, c[0x0][0xa18] ;  /* 0x0002860000067ab9 */ /* 0x000fe20000000a00 */
[----:B------:R-:W-:Y:S01]  /*121c0*/  ISETP.NE.U32.AND P0, PT, RZ, UR4, PT ;  /* 0x00000004ff007c0c */ /* 0x000fe2000bf05070 */
[----:B------:R-:W-:Y:S01]  /*121d0*/  UISETP.NE.U32.AND UP0, UPT, UR6, URZ, UPT ;  /* 0x0000003f0600728c */ /* 0x000fe2000bf05070 */
[----:B------:R-:W-:Y:S01]  /*121e0*/  IMAD.MOV.U32 R27, RZ, RZ, RZ ;  /* 0x000000ffff1b7224 */ /* 0x000fe200078e00ff */
[----:B------:R-:W-:Y:S01]  /*121f0*/  ULDC.64 UR10, c[0x0][0xa08] ;  /* 0x00028200000a7ab9 */ /* 0x000fe20000000a00 */
[----:B------:R-:W-:Y:S01]  /*12200*/  ISETP.NE.AND.EX P0, PT, RZ, UR5, PT, P0 ;  /* 0x00000005ff007c0c */ /* 0x000fe2000bf05300 */
[----:B------:R-:W-:Y:S01]  /*12210*/  ULDC.64 UR4, c[0x0][0xa00] ;  /* 0x0002800000047ab9 */ /* 0x000fe20000000a00 */
[----:B------:R-:W-:Y:S01]  /*12220*/  UISETP.NE.AND.EX UP1, UPT, UR7, URZ, UPT, UP0 ;  /* 0x0000003f0700728c */ /* 0x000fe2000bf25300 */
[----:B------:R-:W-:Y:S01]  /*12230*/  ISETP.NE.U32.AND P1, PT, RZ, UR4, PT ;  /* 0x00000004ff007c0c */ /* 0x000fe2000bf25070 */
[----:B------:R-:W-:Y:S01]  /*12240*/  UIMAD.WIDE UR10, UR44, 0x4, UR10 ;  /* 0x000000042c0a78a5 */ /* 0x000fe2000f8e020a */
[----:B------:R-:W-:-:S02]  /*12250*/  ULDC.64 UR8, c[0x0][0xa00] ;  /* 0x0002800000087ab9 */ /* 0x000fc40000000a00 */
[----:B------:R-:W-:Y:S01]  /*12260*/  ISETP.NE.AND.EX P1, PT, RZ, UR5, PT, P1 ;  /* 0x00000005ff007c0c */ /* 0x000fe2000bf25310 */
[----:B------:R-:W-:Y:S02]  /*12270*/  UIMAD.WIDE UR8, UR44, 0x4, UR8 ;  /* 0x000000042c0878a5 */ /* 0x000fe4000f8e0208 */
[----:B0-----:R-:W-:Y:S01]  /*12280*/  IMAD.U32 R2, RZ, RZ, UR10 ;  /* 0x0000000aff027e24 */ /* 0x001fe2000f8e00ff */
[----:B------:R-:W-:Y:S01]  /*12290*/  PLOP3.LUT P3, PT, PT, PT, UP1, 0x80, 0x0 ;  /* 0x000000000000781c */ /* 0x000fe20003f6f018 */
[----:B------:R-:W-:Y:S01]  /*122a0*/  IMAD.U32 R3, RZ, RZ, UR11 ;  /* 0x0000000bff037e24 */ /* 0x000fe2000f8e00ff */
[----:B------:R-:W-:Y:S01]  /*122b0*/  @UP1 ULDC.64 UR6, c[0x0][0xa18] ;  /* 0x0002860000061ab9 */ /* 0x000fe20000000a00 */
[----:B------:R-:W-:Y:S01]  /*122c0*/  ULDC.64 UR4, c[0x0][0xa28] ;  /* 0x00028a0000047ab9 */ /* 0x000fe20000000a00 */
[----:B------:R-:W-:Y:S02]  /*122d0*/  @UP1 UIMAD.WIDE UR6, UR44, 0x4, UR6 ;  /* 0x000000042c0618a5 */ /* 0x000fe4000f8e0206 */
[----:B------:R0:W5:Y:S01]  /*122e0*/  @P0 LDG.E R27, desc[UR50][R2.64] ;  /* 0x00000032021b0981 */ /* 0x000162000c1e1900 */
[----:B------:R-:W-:-:S04]  /*122f0*/  UISETP.NE.U32.AND UP0, UPT, UR4, URZ, UPT ;  /* 0x0000003f0400728c */ /* 0x000fc8000bf05070 */
[----:B------:R-:W-:Y:S01]  /*12300*/  UISETP.NE.AND.EX UP0, UPT, UR5, URZ, UPT, UP0 ;  /* 0x0000003f0500728c */ /* 0x000fe2000bf05300 */
[----:B0-----:R-:W-:Y:S02]  /*12310*/  IMAD.U32 R2, RZ, RZ, UR8 ;  /* 0x00000008ff027e24 */ /* 0x001fe4000f8e00ff */
[----:B------:R-:W-:-:S08]  /*12320*/  IMAD.U32 R3, RZ, RZ, UR9 ;  /* 0x00000009ff037e24 */ /* 0x000fd0000f8e00ff */
[----:B------:R-:W-:Y:S01]  /*12330*/  @UP0 ULDC.64 UR4, c[0x0][0xa28] ;  /* 0x00028a0000040ab9 */ /* 0x000fe20000000a00 */
[----:B-1----:R0:W2:Y:S01]  /*12340*/  @P1 LDG.E R4, desc[UR50][R2.64] ;  /* 0x0000003202041981 */ /* 0x0020a2000c1e1900 */
[----:B------:R-:W-:Y:S01]  /*12350*/  @UP0 UIMAD.WIDE UR4, UR44, 0x4, UR4 ;  /* 0x000000042c0408a5 */ /* 0x000fe2000f8e0204 */
[----:B------:R-:W-:Y:S01]  /*12360*/  PLOP3.LUT P2, PT, PT, PT, UP0, 0x80, 0x0 ;  /* 0x000000000000781c */ /* 0x000fe20003f4f008 */
[----:B0-----:R-:W-:Y:S02]  /*12370*/  IMAD.U32 R2, RZ, RZ, UR6 ;  /* 0x00000006ff027e24 */ /* 0x001fe4000f8e00ff */
[----:B------:R-:W-:Y:S01]  /*12380*/  IMAD.U32 R3, RZ, RZ, UR7 ;  /* 0x00000007ff037e24 */ /* 0x000fe2000f8e00ff */
[----:B------:R-:W-:-:S04]  /*12390*/  ULDC.64 UR6, c[0x0][0xa20] ;  /* 0x0002880000067ab9 */ /* 0x000fc80000000a00 */
[----:B------:R0:W3:Y:S01]  /*123a0*/  @P3 LDG.E R5, desc[UR50][R2.64] ;  /* 0x0000003202053981 */ /* 0x0000e2000c1e1900 */
[----:B------:R-:W-:Y:S02]  /*123b0*/  IMAD.MOV.U32 R0, RZ, RZ, RZ ;  /* 0x000000ffff007224 */ /* 0x000fe400078e00ff */
[----:B0-----:R-:W-:Y:S02]  /*123c0*/  IMAD.U32 R2, RZ, RZ, UR4 ;  /* 0x00000004ff027e24 */ /* 0x001fe4000f8e00ff */
[----:B------:R-:W-:Y:S01]  /*123d0*/  IMAD.U32 R3, RZ, RZ, UR5 ;  /* 0x00000005ff037e24 */ /* 0x000fe2000f8e00ff */
[----:B------:R-:W-:Y:S02]  /*123e0*/  ULDC.64 UR4, c[0x0][0x418] ;  /* 0x0001060000047ab9 */ /* 0x000fe40000000a00 */
[----:B------:R-:W-:Y:S02]  /*123f0*/  UISETP.NE.U32.AND UP0, UPT, UR4, URZ, UPT ;  /* 0x0000003f0400728c */ /* 0x000fe4000bf05070 */
[----:B------:R0:W5:Y:S01]  /*12400*/  @P2 LDG.E R0, desc[UR50][R2.64] ;  /* 0x0000003202002981 */ /* 0x000162000c1e1900 */
[----:B------:R-:W-:Y:S01]  /*12410*/  ULDC UR4, c[0x0][0x424] ;  /* 0x0001090000047ab9 */ /* 0x000fe20000000800 */
[----:B------:R-:W-:Y:S01]  /*12420*/  UISETP.NE.AND.EX UP0, UPT, UR5, URZ, UPT, UP0 ;  /* 0x0000003f0500728c */ /* 0x000fe2000bf05300 */
[----:B------:R-:W-:Y:S01]  /*12430*/  ISETP.NE.U32.AND P2, PT, RZ, UR6, PT ;  /* 0x00000006ff007c0c */ /* 0x000fe2000bf45070 */
[----:B------:R-:W-:Y:S01]  /*12440*/  UMOV UR45, URZ ;  /* 0x0000003f002d7c82 */ /* 0x000fe20008000000 */
[----:B------:R-:W-:Y:S01]  /*12450*/  ULDC UR5, c[0x0][0x2f0] ;  /* 0x0000bc0000057ab9 */ /* 0x000fe20000000800 */
[----:B------:R-:W-:Y:S01]  /*12460*/  USEL UR4, UR4, 0x1, UP0 ;  /* 0x0000000104047887 */ /* 0x000fe20008000000 */
[----:B------:R-:W-:Y:S01]  /*12470*/  ISETP.NE.AND.EX P2, PT, RZ, UR7, PT, P2 ;  /* 0x00000007ff007c0c */ /* 0x000fe2000bf45320 */
[----:B------:R-:W-:-:S02]  /*12480*/  ULDC UR42, c[0x0][0x288] ;  /* 0x0000a200002a7ab9 */ /* 0x000fc40000000800 */
[----:B------:R-:W-:Y:S01]  /*12490*/  UIMAD UR4, UR4, UR5, URZ ;  /* 0x00000005040472a4 */ /* 0x000fe2000f8e023f */
[----:B--2---:R-:W-:Y:S02]  /*124a0*/  @P1 R2UR UR45, R4 ;  /* 0x00000000042d12ca */ /* 0x004fe400000e0000 */
[----:B---3--:R-:W-:Y:S01]  /*124b0*/  @P3 R2UR UR42, R5 ;  /* 0x00000000052a32ca */ /* 0x008fe200000e0000 */
[----:B0-----:R-:W-:-:S14]  /*124c0*/  @P3 BRA `(.L_x_996) ;  /* 0x0000000000203947 */ /* 0x001fdc0003800000 */
[----:B------:R-:W-:Y:S05]  /*124d0*/  @!P1 BRA `(.L_x_996) ;  /* 0x00000000001c9947 */ /* 0x000fea0003800000 */
[----:B------:R-:W-:Y:S02]  /*124e0*/  IMAD.U32 R2, RZ, RZ, UR8 ;  /* 0x00000008ff027e24 */ /* 0x000fe4000f8e00ff */
[----:B------:R-:W-:-:S05]  /*124f0*/  IMAD.U32 R3, RZ, RZ, UR9 ;  /* 0x00000009ff037e24 */ /* 0x000fca000f8e00ff */
[----:B------:R-:W2:Y:S04]  /*12500*/  LDG.E R4, desc[UR50][R2.64] ;  /* 0x0000003202047981 */ /* 0x000ea8000c1e1900 */
[----:B------:R-:W3:Y:S01]  /*12510*/  LDG.E R5, desc[UR50][R2.64+0x4] ;  /* 0x0000043202057981 */ /* 0x000ee2000c1e1900 */
[----:B--2---:R-:W-:Y:S02]  /*12520*/  R2UR UR5, R4 ;  /* 0x00000000040572ca */ /* 0x004fe400000e0000 */
[----:B---3--:R-:W-:-:S13]  /*12530*/  R2UR UR42, R5 ;  /* 0x00000000052a72ca */ /* 0x008fda00000e0000 */
[----:B------:R-:W-:-:S12]  /*12540*/  UIADD3 UR42, -UR5, UR42, URZ ;  /* 0x0000002a052a7290 */ /* 0x000fd8000fffe13f */
.L_x_996:
[----:B-----5:R-:W-:Y:S01]  /*12550*/  IMAD.IADD R27, R27, 0x1, R0 ;  /* 0x000000011b1b7824 */ /* 0x020fe200078e0200 */
[----:B------:R-:W-:Y:S06]  /*12560*/  @!P2 BRA `(.L_x_997) ;  /* 0x00000000001ca947 */ /* 0x000fec0003800000 */
[----:B------:R-:W-:Y:S02]  /*12570*/  ULDC.64 UR4, c[0x0][0xa20] ;  /* 0x0002880000047ab9 */ /* 0x000fe40000000a00 */
[----:B------:R-:W-:-:S06]  /*12580*/  UIMAD.WIDE UR4, UR44, 0x4, UR4 ;  /* 0x000000042c0478a5 */ /* 0x000fcc000f8e0204 */
[----:B------:R-:W-:Y:S02]  /*12590*/  IMAD.U32 R2, RZ, RZ, UR4 ;  /* 0x00000004ff027e24 */ /* 0x000fe4000f8e00ff */
[----:B------:R-:W-:-:S05]  /*125a0*/  IMAD.U32 R3, RZ, RZ, UR5 ;  /* 0x00000005ff037e24 */ /* 0x000fca000f8e00ff */
[----:B------:R-:W2:Y:S02]  /*125b0*/  LDG.E R2, desc[UR50][R2.64] ;  /* 0x0000003202027981 */ /* 0x000ea4000c1e1900 */
[----:B--2---:R-:W-:Y:S01]  /*125c0*/  R2UR UR4, R2 ;  /* 0x00000000020472ca */ /* 0x004fe200000e0000 */
[----:B------:R-:W-:-:S14]  /*125d0*/  BRA `(.L_x_998) ;  /* 0x0000000000207947 */ /* 0x000fdc0003800000 */
.L_x_997:
        /* <DEDUP_REMOVED lines=8> */
.L_x_998:
[----:B------:R-:W-:Y:S01]  /*12660*/  ULDC UR5, c[0x0][0x448] ;  /* 0x0001120000057ab9 */ /* 0x000fe20000000800 */
[----:B------:R-:W-:Y:S01]  /*12670*/  IMAD R3, R25, 0xc0, RZ ;  /* 0x000000c019037824 */ /* 0x000fe200078e02ff */
[----:B------:R-:W-:Y:S01]  /*12680*/  UISETP.NE.AND UP0, UPT, UR5, 0x1, UPT ;  /* 0x000000010500788c */ /* 0x000fe2000bf05270 */
[----:B------:R-:W-:Y:S02]  /*12690*/  R2UR UR11, R0 ;  /* 0x00000000000b72ca */ /* 0x000fe400000e0000 */
[----:B------:R-:W-:Y:S01]  /*126a0*/  VIADD R2, R3, 0xbf ;  /* 0x000000bf03027836 */ /* 0x000fe20000000000 */
[----:B------:R0:W-:Y:S02]  /*126b0*/  STL [R1+0x4], R3 ;  /* 0x0000040301007387 */ /* 0x0001e40000100800 */
[----:B------:R-:W-:Y:S02]  /*126c0*/  PLOP3.LUT P0, PT, PT, PT, UP0, 0x80, 0x0 ;  /* 0x000000000000781c */ /* 0x000fe40003f0f008 */
[----:B------:R-:W-:-:S02]  /*126d0*/  PLOP3.LUT P1, PT, PT, PT, UP0, 0x80, 0x0 ;  /* 0x000000000000781c */ /* 0x000fc40003f2f008 */
[----:B------:R-:W-:Y:S01]  /*126e0*/  R2UR UR6, R2 ;  /* 0x00000000020672ca */ /* 0x000fe200000e0000 */
[----:B------:R-:W-:-:S03]  /*126f0*/  @UP0 ULDC UR5, c[0x0][0x44c] ;  /* 0x0001130000050ab9 */ /* 0x000fc60000000800 */
[----:B------:R-:W-:-:S04]  /*12700*/  UIADD3 UR11, -UR11, UR4, URZ ;  /* 0x000000040b0b7290 */ /* 0x000fc8000fffe13f */
[----:B------:R-:W-:Y:S01]  /*12710*/  UIADD3 UR7, UR11, 0x1, -UR42 ;  /* 0x000000010b077890 */ /* 0x000fe2000fffe82a */
[----:B------:R-:W-:Y:S01]  /*12720*/  @P0 IMAD.HI.U32 R0, R2, UR5, RZ ;  /* 0x0000000502000c27 */ /* 0x000fe2000f8e00ff */
[----:B------:R-:W-:-:S04]  /*12730*/  @UP0 ULDC UR5, c[0x0][0x450] ;  /* 0x0001140000050ab9 */ /* 0x000fc80000000800 */
[----:B------:R-:W-:Y:S01]  /*12740*/  @P0 SHF.R.U32.HI R0, RZ, UR5, R0 ;  /* 0x00000005ff000c19 */ /* 0x000fe20008011600 */
[----:B------:R-:W-:Y:S02]  /*12750*/  ULDC.64 UR4, c[0x0][0x9e0] ;  /* 0x0002780000047ab9 */ /* 0x000fe40000000a00 */
[----:B------:R-:W-:Y:S01]  /*12760*/  UISETP.GE.AND UP1, UPT, UR5, 0x1, UPT ;  /* 0x000000010500788c */ /* 0x000fe2000bf26270 */
[----:B------:R-:W-:-:S05]  /*12770*/  @P1 R2UR UR6, R0 ;  /* 0x00000000000612ca */ /* 0x000fca00000e0000 */
[----:B------:R-:W-:-:S08]  /*12780*/  PLOP3.LUT P1, PT, PT, PT, UP1, 0x80, 0x0 ;  /* 0x000000000000781c */ /* 0x000fd00003f2f018 */
[----:B------:R-:W-:-:S04]  /*12790*/  UIADD3 UR6, UR7, UR6, URZ ;  /* 0x0000000607067290 */ /* 0x000fc8000fffe03f */
[----:B------:R-:W-:Y:S01]  /*127a0*/  UIADD3 UR4, UR6, UR4, URZ ;  /* 0x0000000406047290 */ /* 0x000fe2000fffe03f */
[----:B0-----:R-:W-:Y:S11]  /*127b0*/  @!P1 BRA `(.L_x_999) ;  /* 0x0000000000449947 */ /* 0x001ff60003800000 */
        /* <DEDUP_REMOVED lines=10> */
.L_x_1000:
[----:B------:R-:W-:-:S11]  /*12860*/  UISETP.NE.AND UP1, UPT, UR5, 0x1, UPT ;  /* 0x000000010500788c */ /* 0x000fd6000bf25270 */
[----:B------:R-:W-:Y:S02]  /*12870*/  @UP1 ULDC.64 UR12, c[0x0][0x9e8] ;  /* 0x00027a00000c1ab9 */ /* 0x000fe40000000a00 */
[----:B------:R-:W-:-:S04]  /*12880*/  UIMAD.WIDE.U32 UR6, UR8, UR12, URZ ;  /* 0x0000000c080672a5 */ /* 0x000fc8000f8e003f */
[----:B------:R-:W-:-:S12]  /*12890*/  @UP1 USHF.R.U32.HI UR8, URZ, UR13, UR7 ;  /* 0x0000000d3f081299 */ /* 0x000fd80008011607 */
.L_x_1001:
[----:B------:R-:W-:-:S04]  /*128a0*/  UIMAD UR8, UR8, UR5, UR5 ;  /* 0x00000005080872a4 */ /* 0x000fc8000f8e0205 */
[----:B------:R-:W-:-:S04]  /*128b0*/  UISETP.LT.AND UP1, UPT, UR4, UR8, UPT ;  /* 0x000000080400728c */ /* 0x000fc8000bf21270 */
[----:B------:R-:W-:-:S12]  /*128c0*/  USEL UR4, UR4, UR8, UP1 ;  /* 0x0000000804047287 */ /* 0x000fd80008800000 */
.L_x_999:
[----:B------:R-:W-:Y:S01]  /*128d0*/  R2UR UR12, R3 ;  /* 0x00000000030c72ca */ /* 0x000fe200000e0000 */
[----:B------:R-:W-:Y:S02]  /*128e0*/  UIADD3 UR8, UR11, 0x7f, URZ ;  /* 0x0000007f0b087890 */ /* 0x000fe4000fffe03f */
[----:B------:R-:W-:Y:S01]  /*128f0*/  UIADD3 UR9, UR4, 0x7f, URZ ;  /* 0x0000007f04097890 */ /* 0x000fe2000fffe03f */
[----:B------:R-:W-:Y:S01]  /*12900*/  @UP0 ULDC UR6, c[0x0][0x44c] ;  /* 0x0001130000060ab9 */ /* 0x000fe20000000800 */
[----:B------:R-:W-:Y:S02]  /*12910*/  USHF.R.S32.HI UR4, URZ, 0x1f, UR8 ;  /* 0x0000001f3f047899 */ /* 0x000fe40008011408 */
[----:B------:R-:W-:Y:S02]  /*12920*/  USHF.R.S32.HI UR10, URZ, 0x1f, UR9 ;  /* 0x0000001f3f0a7899 */ /* 0x000fe40008011409 */
[----:B------:R-:W-:Y:S01]  /*12930*/  ULEA.HI UR4, UR4, UR8, URZ, 0x7 ;  /* 0x0000000804047291 */ /* 0x000fe2000f8f383f */
[----:B------:R-:W-:-:S03]  /*12940*/  @UP0 ULDC UR13, c[0x0][0x450] ;  /* 0x00011400000d0ab9 */ /* 0x000fc60000000800 */
[----:B------:R-:W-:Y:S02]  /*12950*/  UIMAD.WIDE.U32 UR6, UR12, UR6, URZ ;  /* 0x000000060c0672a5 */ /* 0x000fe4000f8e003f */
[----:B------:R-:W-:Y:S01]  /*12960*/  UMOV UR8, UR12 ;  /* 0x0000000c00087c82 */ /* 0x000fe20008000000 */
[----:B------:R-:W-:Y:S02]  /*12970*/  ULEA.HI UR10, UR10, UR9, URZ, 0x7 ;  /* 0x000000090a0a7291 */ /* 0x000fe4000f8f383f */
[----:B------:R-:W-:Y:S02]  /*12980*/  @UP0 USHF.R.U32.HI UR8, URZ, UR13, UR7 ;  /* 0x0000000d3f080299 */ /* 0x000fe40008011607 */
[----:B------:R-:W-:Y:S02]  /*12990*/  USHF.R.S32.HI UR4, URZ, 0x7, UR4 ;  /* 0x000000073f047899 */ /* 0x000fe40008011404 */
[----:B------:R-:W-:Y:S02]  /*129a0*/  UIADD3 UR8, UR8, UR11, -UR42 ;  /* 0x0000000b08087290 */ /* 0x000fe4000fffe82a */
[----:B------:R-:W-:Y:S01]  /*129b0*/  USHF.R.S32.HI UR10, URZ, 0x7, UR10 ;  /* 0x000000073f0a7899 */ /* 0x000fe2000801140a */
[----:B------:R-:W-:-:S02]  /*129c0*/  ULDC UR6, c[0x0][0x9dc] ;  /* 0x0002770000067ab9 */ /* 0x000fc40000000800 */
[----:B------:R-:W-:Y:S02]  /*129d0*/  UIADD3 UR6, UR8, -UR6, URZ ;  /* 0x8000000608067290 */ /* 0x000fe4000fffe03f */
[----:B------:R-:W-:-:S04]  /*129e0*/  UISETP.LT.AND UP0, UPT, UR4, UR10, UPT ;  /* 0x0000000a0400728c */ /* 0x000fc8000bf01270 */
[----:B------:R-:W-:Y:S01]  /*129f0*/  USEL UR40, UR4, UR10, UP0 ;  /* 0x0000000a04287287 */ /* 0x000fe20008000000 */
[----:B------:R-:W-:Y:S01]  /*12a00*/  IMAD.U32 R0, RZ, RZ, UR6 ;  /* 0x00000006ff007e24 */ /* 0x000fe2000f8e00ff */
[----:B------:R-:W-:Y:S10]  /*12a10*/  @!P1 BRA `(.L_x_1002) ;  /* 0x0000000000409947 */ /* 0x000ff40003800000 */
        /* <DEDUP_REMOVED lines=10> */
.L_x_1003:
[----:B------:R-:W-:-:S11]  /*12ac0*/  UISETP.NE.AND UP0, UPT, UR5, 0x1, UPT ;  /* 0x000000010500788c */ /* 0x000fd6000bf05270 */
[----:B------:R-:W-:Y:S02]  /*12ad0*/  @UP0 ULDC.64 UR10, c[0x0][0x9e8] ;  /* 0x00027a00000a0ab9 */ /* 0x000fe40000000a00 */
[----:B------:R-:W-:-:S04]  /*12ae0*/  UIMAD.WIDE.U32 UR6, UR8, UR10, URZ ;  /* 0x0000000a080672a5 */ /* 0x000fc8000f8e003f */
[----:B------:R-:W-:-:S12]  /*12af0*/  @UP0 USHF.R.U32.HI UR8, URZ, UR11, UR7 ;  /* 0x0000000b3f080299 */ /* 0x000fd80008011607 */
.L_x_1004:
[----:B------:R-:W-:-:S06]  /*12b00*/  UIMAD UR5, UR8, UR5, URZ ;  /* 0x00000005080572a4 */ /* 0x000fcc000f8e023f */
[----:B------:R-:W-:-:S07]  /*12b10*/  VIMNMX R0, R0, UR5, !PT ;  /* 0x0000000500007c48 */ /* 0x000fce000ffe0100 */
.L_x_1002:
[----:B------:R-:W-:Y:S01]  /*12b20*/  SHF.R.S32.HI R3, RZ, 0x1f, R0 ;  /* 0x0000001fff037819 */ /* 0x000fe20000011400 */
[----:B------:R-:W-:Y:S03]  /*12b30*/  BSSY B7, `(.L_x_1005) ;  /* 0x000030c000077945 */ /* 0x000fe60003800000 */
[----:B------:R-:W-:-:S04]  /*12b40*/  LEA.HI R3, R3, R0, RZ, 0x7 ;  /* 0x0000000003037211 */ /* 0x000fc800078f38ff */
[----:B------:R-:W-:-:S04]  /*12b50*/  SHF.R.S32.HI R3, RZ, 0x7, R3 ;  /* 0x00000007ff037819 */ /* 0x000fc80000011403 */
[----:B------:R-:W-:-:S04]  /*12b60*/  VIMNMX R26, RZ, R3, !PT ;  /* 0x00000003ff1a7248 */ /* 0x000fc80007fe0100 */
[----:B------:R-:W-:-:S13]  /*12b70*/  ISETP.LT.AND P0, PT, R26, UR40, PT ;  /* 0x000000281a007c0c */ /* 0x000fda000bf01270 */
        /* <DEDUP_REMOVED lines=18> */
.L_x_1006:
        /* <DEDUP_REMOVED lines=20> */
.L_x_1009:
[----:B------:R-:W-:Y:S05]  /*12de0*/  BSYNC B6 ;  /* 0x0000000000067941 */ /* 0x000fea0003800000 */
.L_x_1008:
        /* <DEDUP_REMOVED lines=22> */
.L_x_1011:
[----:B------:R-:W-:Y:S05]  /*12f50*/  BSYNC B6 ;  /* 0x0000000000067941 */ /* 0x000fea0003800000 */
.L_x_1010:
        /* <DEDUP_REMOVED lines=20> */
.L_x_1013:
[----:B------:R-:W-:Y:S05]  /*130a0*/  BSYNC B6 ;  /* 0x0000000000067941 */ /* 0x000fea0003800000 */
.L_x_1012:
        /* <DEDUP_REMOVED lines=19> */
.L_x_1015:
[----:B------:R-:W-:Y:S05]  /*131e0*/  BSYNC B6 ;  /* 0x0000000000067941 */ /* 0x000fea0003800000 */
.L_x_1014:
        /* <DEDUP_REMOVED lines=22> */
.L_x_1093:
        /* <DEDUP_REMOVED lines=10> */
.L_x_1096:
        /* <DEDUP_REMOVED lines=10> */
[----:B------:R-:W-:-:S05]  /*13490*/  @P0 SHF.R.U32.HI R4, RZ, R5, R7 ;  /* 0x00000005ff040219 */ /* 0x000fca0000011607 */
[----:B------:R-:W-:-:S04]  /*134a0*/  IMAD.MOV R5, RZ, RZ, -R4 ;  /* 0x000000ffff057224 */ /* 0x000fc800078e0a04 */
[----:B------:R-:W-:Y:S01]  /*134b0*/  IMAD R0, R6, R5, R0 ;  /* 0x0000000506007224 */ /* 0x000fe200078e0200 */
[--C-:B------:R-:W-:Y:S01]  /*134c0*/  SHF.R.S32.HI R5, RZ, 0x1f, R4.reuse ;  /* 0x0000001fff057819 */ /* 0x100fe20000011404 */
[----:B------:R-:W-:Y:S02]  /*134d0*/  IMAD R6, R25, UR4, RZ ;  /* 0x0000000419067c24 */ /* 0x000fe4000f8e02ff */
[----:B------:R-:W-:-:S04]  /*134e0*/  IMAD.WIDE.U32 R4, R23, UR4, R4 ;  /* 0x0000000417047c25 */ /* 0x000fc8000f8e0004 */
[----:B------:R-:W-:Y:S01]  /*134f0*/  IMAD R6, R23, UR5, R6 ;  /* 0x0000000517067c24 */ /* 0x000fe2000f8e0206 */
[----:B------:R-:W-:-:S03]  /*13500*/  LEA R2, P0, R4, R2, 0x2 ;  /* 0x0000000204027211 */ /* 0x000fc600078010ff */
[----:B------:R-:W-:-:S05]  /*13510*/  IMAD.IADD R6, R5, 0x1, R6 ;  /* 0x0000000105067824 */ /* 0x000fca00078e0206 */
[----:B------:R-:W-:-:S05]  /*13520*/  LEA.HI.X R3, R4, R3, R6, 0x2, P0 ;  /* 0x0000000304037211 */ /* 0x000fca00000f1406 */
[----:B------:R1:W5:Y:S02]  /*13530*/  LDG.E R16, desc[UR50][R2.64] ;  /* 0x0000003202107981 */ /* 0x000364000c1e1900 */
.L_x_1019:
[----:B-1----:R-:W1:Y:S01]  /*13540*/  S2R R2, SR_TID.X ;  /* 0x0000000000027919 */ /* 0x002e620000002100 */
[----:B------:R-:W-:Y:S01]  /*13550*/  IMAD R3, R18, 0x8, R17 ;  /* 0x0000000812037824 */ /* 0x000fe200078e0211 */
[----:B-1----:R-:W-:Y:S02]  /*13560*/  LOP3.LUT R4, R2, 0x7f, RZ, 0xc0, !PT ;  /* 0x0000007f02047812 */ /* 0x002fe400078ec0ff */
[----:B------:R-:W-:Y:S02]  /*13570*/  SHF.L.U32 R2, R22, 0x1f, RZ ;  /* 0x0000001f16027819 */ /* 0x000fe400000006ff */
[----:B------:R-:W-:Y:S02]  /*13580*/  ISETP.NE.AND P1, PT, R4, RZ, PT ;  /* 0x000000ff0400720c */ /* 0x000fe40003f25270 */
[----:B------:R-:W1:Y:S02]  /*13590*/  SYNCS.PHASECHK.TRANS64.TRYWAIT P0, [R3+URZ+0x19c80], R2 ;  /* 0x019c8002030075a7 */ /* 0x000e64000800017f */
[----:B-1----:R-:W-:Y:S09]  /*135a0*/  @!P0 BRA `(.L_x_1020) ;  /* 0x0000003800a88947 */ /* 0x002ff20003800000 */
.L_x_1097:
        /* <DEDUP_REMOVED lines=8> */
.L_x_1021:
[----:B------:R-:W-:Y:S01]  /*13630*/  IMAD R4, R18, 0x3000, R17 ;  /* 0x0000300012047824 */ /* 0x000fe200078e0211 */
[----:B------:R-:W-:Y:S01]  /*13640*/  R2UR UR33, R3 ;  /* 0x00000000032172ca */ /* 0x000fe200000e0000 */
[----:B------:R-:W-:Y:S01]  /*13650*/  IMAD R0, R0, 0x80, R27 ;  /* 0x0000008000007824 */ /* 0x000fe200078e021b */
        /* <DEDUP_REMOVED lines=27> */
.L_x_1098:
        /* <DEDUP_REMOVED lines=8> */
.L_x_1023:
        /* <DEDUP_REMOVED lines=31> */
.L_x_1017:
[----:B------:R-:W-:Y:S05]  /*13a80*/  WARPSYNC.ALL ;  /* 0x0000000000007948 */ /* 0x000fea0003800000 */
[----:B------:R-:W-:Y:S01]  /*13a90*/  VIADD R0, R17, 0xf000 ;  /* 0x0000f00011007836 */ /* 0x000fe20000000000 */
[----:B------:R-:W-:Y:S01]  /*13aa0*/  USHF.R.S32.HI UR4, URZ, 0x1f, UR45 ;  /* 0x0000001f3f047899 */ /* 0x000fe2000801142d */
[----:B------:R-:W-:Y:S01]  /*13ab0*/  BAR.SYNC.DEFER_BLOCKING 0x8, 0x200 ;  /* 0x0208000000007b1d */ /* 0x000fe20000010000 */
[----:B------:R-:W-:Y:S02]  /*13ac0*/  USHF.R.S32.HI UR37, URZ, 0x1f, UR44 ;  /* 0x0000001f3f257899 */ /* 0x000fe4000801142c */
[----:B------:R-:W-:Y:S01]  /*13ad0*/  LOP3.LUT P0, RZ, R0, 0x9f, RZ, 0xc0, !PT ;  /* 0x0000009f00ff7812 */ /* 0x000fe2000780c0ff */
[----:B------:R-:W-:-:S02]  /*13ae0*/  USHF.R.S32.HI UR46, URZ, 0x1f, UR36 ;  /* 0x0000001f3f2e7899 */ /* 0x000fc40008011424 */
        /* <DEDUP_REMOVED lines=28> */
.L_x_1025:
[----:B------:R-:W-:Y:S05]  /*13cb0*/  BSYNC B6 ;  /* 0x0000000000067941 */ /* 0x000fea0003800000 */
.L_x_1024:
[----:B------:R-:W3:Y:S01]  /*13cc0*/  LDL R10, [R1+0x4] ;  /* 0x00000400010a7983 */ /* 0x000ee20000100800 */
[----:B------:R-:W4:Y:S01]  /*13cd0*/  LDC R9, c[0x0][0x448] ;  /* 0x00011200ff097b82 */ /* 0x000f220000000800 */
[----:B------:R-:W-:Y:S01]  /*13ce0*/  ULDC.64 UR8, c[0x0][0x2d8] ;  /* 0x0000b60000087ab9 */ /* 0x000fe20000000a00 */
[----:B------:R-:W-:Y:S01]  /*13cf0*/  UMOV UR4, UR52 ;  /* 0x0000003400047c82 */ /* 0x000fe20008000000 */
[----:B0-----:R-:W0:Y:S01]  /*13d00*/  S2R R20, SR_TID.X ;  /* 0x0000000000147919 */ /* 0x001e220000002100 */
[----:B------:R-:W-:Y:S01]  /*13d10*/  UIMAD UR6, UR46, UR8, URZ ;  /* 0x000000082e0672a4 */ /* 0x000fe2000f8e023f */
[----:B------:R-:W-:Y:S02]  /*13d20*/  UMOV UR5, UR47 ;  /* 0x0000002f00057c82 */ /* 0x000fe40008000000 */
[----:B------:R-:W-:Y:S02]  /*13d30*/  UIMAD.WIDE.U32 UR4, UR36, UR8, UR4 ;  /* 0x00000008240472a5 */ /* 0x000fe4000f8e0004 */
[----:B------:R-:W-:-:S03]  /*13d40*/  UIMAD UR6, UR36, UR9, UR6 ;  /* 0x00000009240672a4 */ /* 0x000fc6000f8e0206 */
[----:B------:R-:W-:Y:S01]  /*13d50*/  ULDC.64 UR8, c[0x0][0x2e0] ;  /* 0x0000b80000087ab9 */ /* 0x000fe20000000a00 */
[----:B------:R-:W-:Y:S02]  /*13d60*/  UIADD3 UR5, UR5, UR6, URZ ;  /* 0x0000000605057290 */ /* 0x000fe4000fffe03f */
[----:B------:R-:W-:Y:S02]  /*13d70*/  UIMAD UR6, UR37, UR8, URZ ;  /* 0x00000008250672a4 */ /* 0x000fe4000f8e023f */
[----:B------:R-:W-:Y:S02]  /*13d80*/  UIMAD.WIDE.U32 UR4, UR45, UR8, UR4 ;  /* 0x000000082d0472a5 */ /* 0x000fe4000f8e0004 */
[----:B------:R-:W-:-:S03]  /*13d90*/  UIMAD UR6, UR45, UR9, UR6 ;  /* 0x000000092d0672a4 */ /* 0x000fc6000f8e0206 */
[----:B------:R-:W-:Y:S01]  /*13da0*/  ULDC.64 UR8, c[0x0][0x280] ;  /* 0x0000a00000087ab9 */ /* 0x000fe20000000a00 */
[----:B----4-:R-:W-:Y:S01]  /*13db0*/  ISETP.NE.AND P1, PT, R9, 0x1, PT ;  /* 0x000000010900780c */ /* 0x010fe20003f25270 */
[----:B------:R-:W-:Y:S01]  /*13dc0*/  UIADD3 UR6, UR5, UR6, URZ ;  /* 0x0000000605067290 */ /* 0x000fe2000fffe03f */
[----:B------:R-:W-:Y:S02]  /*13dd0*/  IMAD.U32 R4, RZ, RZ, UR4 ;  /* 0x00000004ff047e24 */ /* 0x000fe4000f8e00ff */
[----:B------:R-:W-:Y:S01]  /*13de0*/  IMAD.U32 R5, RZ, RZ, UR5 ;  /* 0x00000005ff057e24 */ /* 0x000fe2000f8e00ff */
[----:B------:R-:W-:Y:S01]  /*13df0*/  ULDC.64 UR4, c[0x0][0x2d0] ;  /* 0x0000b40000047ab9 */ /* 0x000fe20000000a00 */
[----:B-12---:R-:W-:Y:S01]  /*13e00*/  IMAD.MOV.U32 R2, RZ, RZ, R4 ;  /* 0x000000ffff027224 */ /* 0x006fe200078e0004 */
[C---:B0-----:R-:W-:Y:S01]  /*13e10*/  LOP3.LUT R21, R20.reuse, 0x7f, RZ, 0xc0, !PT ;  /* 0x0000007f14157812 */ /* 0x041fe200078ec0ff */
[----:B------:R-:W-:-:S05]  /*13e20*/  IMAD.SHL.U32 R20, R20, 0x40, RZ ;  /* 0x0000004014147824 */ /* 0x000fca00078e00ff */
[----:B------:R-:W0:Y:S01]  /*13e30*/  @P1 LDC R3, c[0x0][0x44c] ;  /* 0x00011300ff031b82 */ /* 0x000e220000000800 */
[----:B------:R-:W-:-:S04]  /*13e40*/  SHF.R.U32.HI R21, RZ, 0x1, R21 ;  /* 0x00000001ff157819 */ /* 0x000fc80000011615 */
[----:B------:R-:W-:-:S03]  /*13e50*/  LOP3.LUT R20, R21, 0x40, R20, 0xf8, !PT ;  /* 0x0000004015147812 */ /* 0x000fc600078ef814 */
[----:B------:R-:W1:Y:S02]  /*13e60*/  @P1 LDC R0, c[0x0][0x450] ;  /* 0x00011400ff001b82 */ /* 0x000e640000000800 */
[----:B---3--:R-:W-:Y:S02]  /*13e70*/  IMAD.IADD R6, R20, 0x1, R10 ;  /* 0x0000000114067824 */ /* 0x008fe400078e020a */
[----:B------:R-:W2:Y:S02]  /*13e80*/  S2R R20, SR_TID.X ;  /* 0x0000000000147919 */ /* 0x000ea40000002100 */
[----:B0-----:R-:W-:-:S04]  /*13e90*/  @P1 IMAD.HI.U32 R3, R6, R3, RZ ;  /* 0x0000000306031227 */ /* 0x001fc800078e00ff */
[----:B------:R-:W-:Y:S01]  /*13ea0*/  IMAD.MOV.U32 R7, RZ, RZ, R6 ;  /* 0x000000ffff077224 */ /* 0x000fe200078e0006 */
[----:B-1----:R-:W-:Y:S01]  /*13eb0*/  @P1 SHF.R.U32.HI R7, RZ, R0, R3 ;  /* 0x00000000ff071219 */ /* 0x002fe20000011603 */
[----:B------:R-:W-:Y:S01]  /*13ec0*/  IMAD.U32 R3, RZ, RZ, UR6 ;  /* 0x00000006ff037e24 */ /* 0x000fe2000f8e00ff */
[----:B------:R-:W-:Y:S02]  /*13ed0*/  ULDC.64 UR6, c[0x0][0x2c8] ;  /* 0x0000b20000067ab9 */ /* 0x000fe40000000a00 */
[----:B------:R-:W-:Y:S01]  /*13ee0*/  SHF.R.S32.HI R0, RZ, 0x1f, R7 ;  /* 0x0000001fff007819 */ /* 0x000fe20000011407 */
[----:B------:R-:W-:-:S04]  /*13ef0*/  IMAD.WIDE.U32 R4, R7, UR4, R2 ;  /* 0x0000000407047c25 */ /* 0x000fc8000f8e0002 */
[----:B------:R-:W-:-:S04]  /*13f00*/  IMAD R0, R0, UR4, RZ ;  /* 0x0000000400007c24 */ /* 0x000fc8000f8e02ff */
[----:B------:R-:W-:Y:S02]  /*13f10*/  IMAD R8, R7, UR5, R0 ;  /* 0x0000000507087c24 */ /* 0x000fe4000f8e0200 */
[----:B------:R-:W-:Y:S02]  /*13f20*/  IMAD.MOV R0, RZ, RZ, -R7 ;  /* 0x000000ffff007224 */ /* 0x000fe400078e0a07 */
[----:B------:R-:W-:Y:S02]  /*13f30*/  IMAD.IADD R5, R5, 0x1, R8 ;  /* 0x0000000105057824 */ /* 0x000fe400078e0208 */
[----:B------:R-:W-:Y:S01]  /*13f40*/  IMAD R0, R9, R0, R6 ;  /* 0x0000000009007224 */ /* 0x000fe200078e0206 */
[----:B------:R-:W0:Y:S03]  /*13f50*/  @P1 LDC R8, c[0x0][0x44c] ;  /* 0x00011300ff081b82 */ /* 0x000e260000000800 */
[----:B------:R-:W-:Y:S01]  /*13f60*/  IMAD.WIDE.U32 R4, R0, UR6, R4 ;  /* 0x0000000600047c25 */ /* 0x000fe2000f8e0004 */
[----:B------:R-:W-:-:S03]  /*13f70*/  SHF.R.S32.HI R7, RZ, 0x1f, R0 ;  /* 0x0000001fff077819 */ /* 0x000fc60000011400 */
[----:B--2---:R-:W-:Y:S02]  /*13f80*/  IMAD.SHL.U32 R20, R20, 0x10, RZ ;  /* 0x0000001014147824 */ /* 0x004fe400078e00ff */
[----:B------:R-:W-:-:S03]  /*13f90*/  IMAD R7, R7, UR6, RZ ;  /* 0x0000000607077c24 */ /* 0x000fc6000f8e02ff */
[----:B------:R-:W-:Y:S01]  /*13fa0*/  LOP3.LUT R20, R20, 0x10, RZ, 0xc0, !PT ;  /* 0x0000001014147812 */ /* 0x000fe200078ec0ff */
[----:B------:R-:W-:Y:S01]  /*13fb0*/  IMAD R7, R0, UR7, R7 ;  /* 0x0000000700077c24 */ /* 0x000fe2000f8e0207 */
[----:B------:R-:W-:Y:S02]  /*13fc0*/  IADD3 R0, P0, R4, UR8, RZ ;  /* 0x0000000804007c10 */ /* 0x000fe4000ff1e0ff */
[C---:B------:R-:W-:Y:S02]  /*13fd0*/  LOP3.LUT R12, R20.reuse, 0x20, RZ, 0xfc, !PT ;  /* 0x00000020140c7812 */ /* 0x040fe400078efcff */
[----:B------:R-:W-:Y:S02]  /*13fe0*/  LOP3.LUT R11, R20, 0x40, RZ, 0xfc, !PT ;  /* 0x00000040140b7812 */ /* 0x000fe400078efcff */
[----:B------:R1:W5:Y:S01]  /*13ff0*/  LDL R20, [R1+0x8] ;  /* 0x0000080001147983 */ /* 0x0003620000100800 */
[----:B------:R-:W-:Y:S01]  /*14000*/  IADD3.X R4, R5, UR9, R7, P0, !PT ;  /* 0x0000000905047c10 */ /* 0x000fe200087fe407 */
[----:B------:R-:W-:Y:S01]  /*14010*/  VIADD R7, R6, 0x80 ;  /* 0x0000008006077836 */ /* 0x000fe20000000000 */
[----:B------:R-:W2:Y:S03]  /*14020*/  @P1 LDC R5, c[0x0][0x450] ;  /* 0x00011400ff051b82 */ /* 0x000ea60000000800 */
[----:B0-----:R-:W-:-:S04]  /*14030*/  @P1 IMAD.HI.U32 R8, R7, R8, RZ ;  /* 0x0000000807081227 */ /* 0x001fc800078e00ff */
[----:B------:R-:W-:Y:S01]  /*14040*/  IMAD.MOV.U32 R6, RZ, RZ, R7 ;  /* 0x000000ffff067224 */ /* 0x000fe200078e0007 */
[----:B--2---:R-:W-:-:S05]  /*14050*/  @P1 SHF.R.U32.HI R6, RZ, R5, R8 ;  /* 0x00000005ff061219 */ /* 0x004fca0000011608 */
        /* <DEDUP_REMOVED lines=8> */
[----:B------:R-:W-:-:S03]  /*140e0*/  SHF.R.S32.HI R6, RZ, 0x1f, R5 ;  /* 0x0000001fff067819 */ /* 0x000fc60000011405 */
[----:B------:R-:W-:Y:S02]  /*140f0*/  IMAD.IADD R3, R3, 0x1, R7 ;  /* 0x0000000103037824 */ /* 0x000fe400078e0207 */
[----:B------:R-:W0:Y:S01]  /*14100*/  S2R R7, SR_TID.X ;  /* 0x0000000000077919 */ /* 0x000e220000002100 */
[----:B------:R-:W-:Y:S02]  /*14110*/  IMAD R6, R6, UR6, RZ ;  /* 0x0000000606067c24 */ /* 0x000fe4000f8e02ff */
[----:B------:R-:W-:-:S04]  /*14120*/  IMAD.WIDE.U32 R2, R5, UR6, R2 ;  /* 0x0000000605027c25 */ /* 0x000fc8000f8e0002 */
[----:B------:R-:W-:Y:S01]  /*14130*/  IMAD R6, R5, UR7, R6 ;  /* 0x0000000705067c24 */ /* 0x000fe2000f8e0206 */
[----:B------:R-:W-:-:S04]  /*14140*/  IADD3 R8, P0, R2, UR8, RZ ;  /* 0x0000000802087c10 */ /* 0x000fc8000ff1e0ff */
[----:B------:R-:W-:Y:S02]  /*14150*/  IADD3.X R6, R3, UR9, R6, P0, !PT ;  /* 0x0000000903067c10 */ /* 0x000fe400087fe406 */
[----:B------:R-:W-:Y:S01]  /*14160*/  ISETP.GE.AND P0, PT, R11, UR4, PT ;  /* 0x000000040b007c0c */ /* 0x000fe2000bf06270 */
[----:B0-----:R-:W-:-:S05]  /*14170*/  IMAD.SHL.U32 R21, R7, 0x10, RZ ;  /* 0x0000001007157824 */ /* 0x001fca00078e00ff */
[----:B------:R-:W-:-:S04]  /*14180*/  LOP3.LUT R21, R21, 0x10, RZ, 0xc0, !PT ;  /* 0x0000001015157812 */ /* 0x000fc800078ec0ff */
[----:B------:R-:W-:Y:S01]  /*14190*/  ISETP.GE.AND P2, PT, R21, UR4, PT ;  /* 0x0000000415007c0c */ /* 0x000fe2000bf46270 */
[----:B------:R-:W-:-:S03]  /*141a0*/  UMOV UR4, 0xffffffff ;  /* 0xffffffff00047882 */ /* 0x000fc60000000000 */
[----:B-1----:R-:W-:Y:S09]  /*141b0*/  BRA.DIV UR4, `(.L_x_1026) ;  /* 0x0000002e04cc7947 */ /* 0x002ff2000b800000 */
[----:B------:R-:W2:Y:S01]  /*141c0*/  LDL.LU R11, [R1+0x4] ;  /* 0x00000400010b7983 */ /* 0x000ea20000300800 */
[----:B------:R-:W0:Y:S03]  /*141d0*/  S2R R2, SR_TID.X ;  /* 0x0000000000027919 */ /* 0x000e260000002100 */
[----:B------:R-:W1:Y:S01]  /*141e0*/  SHFL.IDX PT, R3, R0, RZ, 0x1e1f ;  /* 0x001e1fff00037589 */ /* 0x000e6200000e0000 */
[----:B------:R-:W-:Y:S01]  /*141f0*/  IMAD R5, R9, UR42, RZ ;  /* 0x0000002a09057c24 */ /* 0x000fe2000f8e02ff */
[----:B0-----:R-:W-:-:S04]  /*14200*/  LOP3.LUT R2, R2, 0x7f, RZ, 0xc0, !PT ;  /* 0x0000007f02027812 */ /* 0x001fc800078ec0ff */
[----:B------:R-:W-:Y:S02]  /*14210*/  SHF.R.U32.HI R10, RZ, 0x1, R2 ;  /* 0x00000001ff0a7819 */ /* 0x000fe40000011602 */
[----:B------:R-:W0:Y:S04]  /*14220*/  SHFL.IDX PT, R2, R4, RZ, 0x1e1f ;  /* 0x001e1fff04027589 */ /* 0x000e2800000e0000 */
[----:B------:R-:W3:Y:S04]  /*14230*/  SHFL.IDX PT, R0, R0, 0x1, 0x1e1f ;  /* 0x003e1f0000007f89 */ /* 0x000ee800000e0000 */
[----:B------:R-:W4:Y:S04]  /*14240*/  SHFL.IDX PT, R4, R4, 0x1, 0x1e1f ;  /* 0x003e1f0004047f89 */ /* 0x000f2800000e0000 */
[----:B------:R-:W0:Y:S04]  /*14250*/  SHFL.IDX PT, R6, R6, RZ, 0x1e1f ;  /* 0x001e1fff06067589 */ /* 0x000e2800000e0000 */
[----:B------:R0:W0:Y:S01]  /*14260*/  SHFL.IDX PT, R14, R8, RZ, 0x1e1f ;  /* 0x001e1fff080e7589 */ /* 0x00002200000e0000 */
[----:B--2---:R-:W-:-:S05]  /*14270*/  IMAD.IADD R7, R10, 0x1, R11 ;  /* 0x000000010a077824 */ /* 0x004fca00078e020b */
[----:B------:R-:W-:-:S13]  /*14280*/  ISETP.GE.AND P4, PT, R7, R5, PT ;  /* 0x000000050700720c */ /* 0x000fda0003f86270 */
[----:B-1----:R-:W-:-:S05]  /*14290*/  @!P4 IADD3 R3, P3, R21, R3, RZ ;  /* 0x000000031503c210 */ /* 0x002fca0007f7e0ff */
[----:B0-----:R-:W-:-:S05]  /*142a0*/  @!P4 IMAD.X R2, RZ, RZ, R2, P3 ;  /* 0x000000ffff02c224 */ /* 0x001fca00018e0602 */
[----:B------:R-:W-:-:S04]  /*142b0*/  @!P4 LOP3.LUT R3, R3, R2, RZ, 0x3c, !PT ;  /* 0x000000020303c212 */ /* 0x000fc800078e3cff */
[----:B------:R-:W-:-:S04]  /*142c0*/  @!P4 LOP3.LUT R2, R3, R2, RZ, 0x3c, !PT ;  /* 0x000000020302c212 */ /* 0x000fc800078e3cff */
[----:B------:R-:W-:-:S05]  /*142d0*/  @!P4 LOP3.LUT R3, R3, R2, RZ, 0x3c, !PT ;  /* 0x000000020303c212 */ /* 0x000fca00078e3cff */
[----:B-----5:R-:W-:Y:S04]  /*142e0*/  @!P4 LDGSTS.E.BYPASS.LTC128B.128 [R20+0xf000], desc[UR50][R2.64], !P2 ;  /* 0x0f0000000214cfae */ /* 0x020fe8000d101d72 */
[----:B------:R-:W-:Y:S04]  /*142f0*/  @!P4 LDGSTS.E.BYPASS.LTC128B.128 [R20+0x10800], desc[UR50][R2.64+0x20], !P1 ;  /* 0x108000200214cfae */ /* 0x000fe8000c901d72 */
[----:B------:R0:W-:Y:S02]  /*14300*/  @!P4 LDGSTS.E.BYPASS.LTC128B.128 [R20+0x12000], desc[UR50][R2.64+0x40], !P0 ;  /* 0x120000400214cfae */ /* 0x0001e4000c101d72 */
[----:B0-----:R-:W-:-:S05]  /*14310*/  VIADD R2, R7, 0x40 ;  /* 0x0000004007027836 */ /* 0x001fca0000000000 */
[----:B------:R-:W-:-:S13]  /*14320*/  ISETP.GE.AND P4, PT, R2, R5, PT ;  /* 0x000000050200720c */ /* 0x000fda0003f86270 */
[----:B---3--:R-:W-:-:S05]  /*14330*/  @!P4 IADD3 R9, P3, R21, R0, RZ ;  /* 0x000000001509c210 */ /* 0x008fca0007f7e0ff */
[----:B----4-:R-:W-:Y:S02]  /*14340*/  @!P4 IMAD.X R10, RZ, RZ, R4, P3 ;  /* 0x000000ffff0ac224 */ /* 0x010fe400018e0604 */
[----:B------:R-:W-:Y:S02]  /*14350*/  @!P4 IMAD.MOV.U32 R2, RZ, RZ, R9 ;  /* 0x000000ffff02c224 */ /* 0x000fe400078e0009 */
[----:B------:R-:W-:-:S05]  /*14360*/  @!P4 IMAD.MOV.U32 R3, RZ, RZ, R10 ;  /* 0x000000ffff03c224 */ /* 0x000fca00078e000a */
[----:B------:R0:W-:Y:S04]  /*14370*/  @!P4 LDGSTS.E.BYPASS.LTC128B.128 [R20+0xf800], desc[UR50][R2.64], !P2 ;  /* 0x0f8000000214cfae */ /* 0x0001e8000d101d72 */
[----:B------:R0:W-:Y:S04]  /*14380*/  @!P4 LDGSTS.E.BYPASS.LTC128B.128 [R20+0x11000], desc[UR50][R2.64+0x20], !P1 ;  /* 0x110000200214cfae */ /* 0x0001e8000c901d72 */
[----:B------:R0:W-:Y:S02]  /*14390*/  @!P4 LDGSTS.E.BYPASS.LTC128B.128 [R20+0x12800], desc[UR50][R2.64+0x40], !P0 ;  /* 0x128000400214cfae */ /* 0x0001e4000c101d72 */
.L_x_1105:
        /* <DEDUP_REMOVED lines=12> */
.L_x_1028:
[----:B------:R-:W-:Y:S05]  /*14460*/  BSYNC B0 ;  /* 0x0000000000007941 */ /* 0x000fea0003800000 */
.L_x_1027:
[----:B------:R-:W-:Y:S01]  /*14470*/  NOP ;  /* 0x0000000000007918 */ /* 0x000fe20000000000 */
[----:B------:R-:W-:-:S13]  /*14480*/  PLOP3.LUT P0, PT, PT, PT, PT, 0x80, 0x0 ;  /* 0x000000000000781c */ /* 0x000fda0003f0f070 */
.L_x_1029:
[----:B------:R-:W-:Y:S02]  /*14490*/  PLOP3.LUT P1, PT, P1, P0, PT, 0xa2, 0x0 ;  /* 0x000000000000781c */ /* 0x000fe40000f21472 */
[----:B------:R-:W-:-:S08]  /*144a0*/  @P0 R2UR P1, UR4, R17 ;  /* 0x00000000110402ca */ /* 0x000fd00000020000 */
[----:B------:R-:W-:-:S05]  /*144b0*/  @P0 PLOP3.LUT P0, PT, P1, PT, PT, 0x80, 0x0 ;  /* 0x000000000000081c */ /* 0x000fca0000f0f070 */
[----:B------:R-:W-:Y:S01]  /*144c0*/  @!P1 SYNCS.ARRIVE.TRANS64.RED.A0T1 RZ, [UR4+0x19c00], RZ ;  /* 0x019c00ffffff99a7 */ /* 0x000fe20008200404 */
[----:B------:R-:W-:Y:S07]  /*144d0*/  @!P1 ARRIVES.LDGSTSBAR.64.TRANSCNT [UR4+0x19c00] ;  /* 0x019c0000ff0099b0 */ /* 0x000fee0008000a84 */
[----:B------:R-:W-:Y:S05]  /*144e0*/  @P0 BRA.U.ANY `(.L_x_1029) ;  /* 0xfffffffd00e80947 */ /* 0x000fea000393ffff */
[----:B012---:R-:W2:Y:S02]  /*144f0*/  LDL.LU R2, [R1+0xc] ;  /* 0x00000c0001027983 */ /* 0x007ea40000300800 */
        /* <DEDUP_REMOVED lines=9> */
[----:B------:R-:W1:Y:S03]  /*14590*/  SYNCS.PHASECHK.TRANS64.TRYWAIT P0, [R17+URZ+0x19c20], R0 ;  /* 0x019c2000110075a7 */ /* 0x000e66000800017f */
[----:B01----:R-:W-:Y:S05]  /*145a0*/  @!P0 BRA `(.L_x_1031) ;  /* 0x0000002c00cc8947 */ /* 0x003fea0003800000 */
.L_x_1106:
[----:B------:R-:W-:Y:S05]  /*145b0*/  BSYNC B0 ;  /* 0x0000000000007941 */ /* 0x000fea0003800000 */
.L_x_1030:
[----:B------:R-:W-:-:S06]  /*145c0*/  UIADD3 UR4, UR40, -0x2, URZ ;  /* 0xfffffffe28047890 */ /* 0x000fcc000fffe03f */
[----:B------:R-:W-:-:S13]  /*145d0*/  ISETP.LE.AND P0, PT, R26, UR4, PT ;  /* 0x000000041a007c0c */ /* 0x000fda000bf03270 */
[----:B------:R-:W-:Y:S05]  /*145e0*/  @!P0 BRA `(.L_x_1032) ;  /* 0x0000000c00f88947 */ /* 0x000fea0003800000 */
[----:B------:R-:W-:Y:S02]  /*145f0*/  IMAD.MOV.U32 R6, RZ, RZ, R18 ;  /* 0x000000ffff067224 */ /* 0x000fe400078e0012 */
[----:B------:R-:W-:Y:S02]  /*14600*/  IMAD.MOV.U32 R7, RZ, RZ, R22 ;  /* 0x000000ffff077224 */ /* 0x000fe400078e0016 */
[----:B0-----:R-:W-:-:S07]  /*14610*/  IMAD.U32 R0, RZ, RZ, UR4 ;  /* 0x00000004ff007e24 */ /* 0x001fce000f8e00ff */
.L_x_1056:
        /* <DEDUP_REMOVED lines=21> */
[----:B------:R-:W-:-:S03]  /*14770*/  IMAD R4, R25, UR6, RZ ;  /* 0x0000000619047c24 */ /* 0x000fc6000f8e02ff */
[--C-:B------:R-:W-:Y:S01]  /*14780*/  SHF.R.S32.HI R3, RZ, 0x1f, R2.reuse ;  /* 0x0000001fff037819 */ /* 0x100fe20000011402 */
[----:B------:R-:W-:Y:S02]  /*14790*/  IMAD.MOV R8, RZ, RZ, -R2 ;  /* 0x000000ffff087224 */ /* 0x000fe400078e0a02 */
[C---:B------:R-:W-:Y:S02]  /*147a0*/  IMAD R4, R23.reuse, UR7, R4 ;  /* 0x0000000717047c24 */ /* 0x040fe4000f8e0204 */
[----:B------:R-:W-:-:S04]  /*147b0*/  IMAD.WIDE.U32 R2, R23, UR6, R2 ;  /* 0x0000000617027c25 */ /* 0x000fc8000f8e0002 */
[----:B------:R-:W-:Y:S01]  /*147c0*/  IMAD.IADD R3, R4, 0x1, R3 ;  /* 0x0000000104037824 */ /* 0x000fe200078e0203 */
[----:B------:R-:W-:Y:S01]  /*147d0*/  LEA R4, P0, R2, UR4, 0x2 ;  /* 0x0000000402047c11 */ /* 0x000fe2000f8010ff */
[----:B------:R-:W-:-:S03]  /*147e0*/  IMAD R8, R5, R8, R0 ;  /* 0x0000000805087224 */ /* 0x000fc600078e0200 */
[----:B------:R-:W-:-:S05]  /*147f0*/  LEA.HI.X R5, R2, UR5, R3, 0x2, P0 ;  /* 0x0000000502057c11 */ /* 0x000fca00080f1403 */
[----:B------:R0:W5:Y:S04]  /*14800*/  LDG.E R16, desc[UR50][R4.64] ;  /* 0x0000003204107981 */ /* 0x000168000c1e1900 */
.L_x_1035:
[----:B------:R-:W1:Y:S01]  /*14810*/  S2R R2, SR_TID.X ;  /* 0x0000000000027919 */ /* 0x000e620000002100 */
[----:B0-----:R-:W-:Y:S01]  /*14820*/  IMAD R4, R18, 0x8, R17 ;  /* 0x0000000812047824 */ /* 0x001fe200078e0211 */
[----:B------:R-:W-:Y:S01]  /*14830*/  BSSY B1, `(.L_x_1036) ;  /* 0x0000006000017945 */ /* 0x000fe20003800000 */
[----:B-1----:R-:W-:Y:S02]  /*14840*/  LOP3.LUT R3, R2, 0x7f, RZ, 0xc0, !PT ;  /* 0x0000007f02037812 */ /* 0x002fe400078ec0ff */
[----:B------:R-:W-:Y:S02]  /*14850*/  SHF.L.U32 R2, R22, 0x1f, RZ ;  /* 0x0000001f16027819 */ /* 0x000fe400000006ff */
[----:B------:R-:W-:Y:S02]  /*14860*/  ISETP.NE.AND P1, PT, R3, RZ, PT ;  /* 0x000000ff0300720c */ /* 0x000fe40003f25270 */
[----:B------:R-:W0:Y:S02]  /*14870*/  SYNCS.PHASECHK.TRANS64.TRYWAIT P0, [R4+URZ+0x19c80], R2 ;  /* 0x019c8002040075a7 */ /* 0x000e24000800017f */
[----:B0-----:R-:W-:Y:S09]  /*14880*/  @!P0 BRA `(.L_x_1037) ;  /* 0x0000002c00288947 */ /* 0x001ff20003800000 */
.L_x_1107:
[----:B------:R-:W-:Y:S05]  /*14890*/  BSYNC B1 ;  /* 0x0000000000017941 */ /* 0x000fea0003800000 */
.L_x_1036:
        /* <DEDUP_REMOVED lines=9> */
.L_x_1039:
[----:B------:R-:W-:Y:S05]  /*14930*/  BSYNC B1 ;  /* 0x0000000000017941 */ /* 0x000fea0003800000 */
.L_x_1038:
[----:B------:R-:W-:Y:S01]  /*14940*/  IMAD.MOV.U32 R5, RZ, RZ, RZ ;  /* 0x000000ffff057224 */ /* 0x000fe200078e00ff */
[----:B------:R-:W-:Y:S01]  /*14950*/  UIADD3 UR4, UP0, UR48, 0x470, URZ ;  /* 0x0000047030047890 */ /* 0x000fe2000ff1e03f */
[----:B------:R-:W-:Y:S01]  /*14960*/  IMAD R9, R18, 0x3000, R17 ;  /* 0x0000300012097824 */ /* 0x000fe200078e0211 */
[----:B------:R-:W-:Y:S01]  /*14970*/  PLOP3.LUT P0, PT, PT, PT, PT, 0x80, 0x0 ;  /* 0x000000000000781c */ /* 0x000fe20003f0f070 */
[----:B------:R-:W-:Y:S01]  /*14980*/  IMAD R8, R8, 0x80, R27 ;  /* 0x0000008008087824 */ /* 0x000fe200078e021b */
[----:B------:R-:W-:Y:S01]  /*14990*/  R2UR UR10, R5 ;  /* 0x00000000050a72ca */ /* 0x000fe200000e0000 */
[----:B------:R-:W-:Y:S01]  /*149a0*/  VIADD R3, R4, 0x19c70 ;  /* 0x00019c7004037836 */ /* 0x000fe20000000000 */
[----:B------:R-:W-:Y:S01]  /*149b0*/  UIADD3.X UR5, URZ, UR49, URZ, UP0, !UPT ;  /* 0x000000313f057290 */ /* 0x000fe200087fe43f */
[----:B------:R-:W-:Y:S01]  /*149c0*/  VIADD R10, R9, 0x9000 ;  /* 0x00009000090a7836 */ /* 0x000fe20000000000 */
[----:B------:R-:W-:Y:S01]  /*149d0*/  UMOV UR6, 0x0 ;  /* 0x0000000000067882 */ /* 0x000fe20000000000 */
[----:B------:R-:W-:-:S10]  /*149e0*/  UMOV UR7, 0x14f00000 ;  /* 0x14f0000000077882 */ /* 0x000fd40000000000 */
.L_x_1040:
        /* <DEDUP_REMOVED lines=16> */
.L_x_1041:
        /* <DEDUP_REMOVED lines=16> */
.L_x_1042:
        /* <DEDUP_REMOVED lines=10> */
[----:B------:R-:W1:Y:S01]  /*14c90*/  SYNCS.PHASECHK.TRANS64.TRYWAIT P0, [R4+URZ+0x19c40], R2 ;  /* 0x019c4002040075a7 */ /* 0x000e62000800017f */
[----:B------:R-:W-:Y:S04]  /*14ca0*/  BSSY B1, `(.L_x_1043) ;  /* 0x0000002000017945 */ /* 0x000fe80003800000 */
[----:B-1----:R-:W-:Y:S05]  /*14cb0*/  @!P0 BRA `(.L_x_1044) ;  /* 0x0000002800308947 */ /* 0x002fea0003800000 */
.L_x_1108:
[----:B------:R-:W-:Y:S05]  /*14cc0*/  BSYNC B1 ;  /* 0x0000000000017941 */ /* 0x000fea0003800000 */
.L_x_1043:
        /* <DEDUP_REMOVED lines=11> */
.L_x_1046:
[----:B------:R-:W-:Y:S05]  /*14d80*/  BSYNC B1 ;  /* 0x0000000000017941 */ /* 0x000fea0003800000 */
.L_x_1045:
        /* <DEDUP_REMOVED lines=8> */
.L_x_1047:
        /* <DEDUP_REMOVED lines=15> */
.L_x_1048:
        /* <DEDUP_REMOVED lines=15> */
.L_x_1049:
        /* <DEDUP_REMOVED lines=10> */
.L_x_1034:
[----:B------:R-:W-:Y:S05]  /*15090*/  BSYNC B0 ;  /* 0x0000000000007941 */ /* 0x000fea0003800000 */
.L_x_1033:
[----:B------:R-:W-:-:S06]  /*150a0*/  UISETP.NE.AND UP0, UPT, UR39, 0x3, UPT ;  /* 0x000000032700788c */ /* 0x000fcc000bf05270 */
[----:B------:R-:W-:-:S13]  /*150b0*/  PLOP3.LUT P0, PT, PT, PT, UP0, 0x80, 0x0 ;  /* 0x000000000000781c */ /* 0x000fda0003f0f008 */
[----:B------:R-:W-:Y:S05]  /*150c0*/  @!P0 BRA `(.L_x_1050) ;  /* 0x0000000000048947 */ /* 0x000fea0003800000 */
[----:B------:R-:W-:Y:S01]  /*150d0*/  BPT.TRAP 0x1 ;  /* 0x000000040000795c */ /* 0x000fe20000300000 */
.L_x_1050:
[----:B------:R-:W-:Y:S01]  /*150e0*/  IMAD.U32 R2, RZ, RZ, UR43 ;  /* 0x0000002bff027e24 */ /* 0x000fe2000f8e00ff */
[----:B------:R-:W-:Y:S01]  /*150f0*/  BSSY B0, `(.L_x_1051) ;  /* 0x0000007000007945 */ /* 0x000fe20003800000 */
[----:B------:R-:W-:-:S03]  /*15100*/  IMAD R3, R6, 0x8, R17 ;  /* 0x0000000806037824 */ /* 0x000fc600078e0211 */
[----:B------:R-:W-:Y:S02]  /*15110*/  ISETP.NE.AND P1, PT, R2, 0x3, PT ;  /* 0x000000030200780c */ /* 0x000fe40003f25270 */
[----:B------:R-:W-:-:S04]  /*15120*/  LOP3.LUT R2, R7, 0x1, RZ, 0x3c, !PT ;  /* 0x0000000107027812 */ /* 0x000fc800078e3cff */
[----:B------:R-:W-:-:S04]  /*15130*/  SHF.L.U32 R2, R2, 0x1f, RZ ;  /* 0x0000001f02027819 */ /* 0x000fc800000006ff */
[----:B------:R-:W0:Y:S02]  /*15140*/  SYNCS.PHASECHK.TRANS64.TRYWAIT P0, [R3+URZ+0x19c70], R2 ;  /* 0x019c7002030075a7 */ /* 0x000e24000800017f */
[----:B0-----:R-:W-:Y:S05]  /*15150*/  @!P0 BRA `(.L_x_1052) ;  /* 0x00000024001c8947 */ /* 0x001fea0003800000 */
.L_x_1109:
[----:B------:R-:W-:Y:S05]  /*15160*/  BSYNC B0 ;  /* 0x0000000000007941 */ /* 0x000fea0003800000 */
.L_x_1051:
[----:B------:R-:W-:Y:S05]  /*15170*/  @!P1 BRA `(.L_x_1053) ;  /* 0x0000000000049947 */ /* 0x000fea0003800000 */
[----:B------:R-:W-:Y:S01]  /*15180*/  BPT.TRAP 0x1 ;  /* 0x000000040000795c */ /* 0x000fe20000300000 */
.L_x_1053:
[----:B0-----:R-:W-:Y:S01]  /*15190*/  SHF.L.U32 R2, R7, 0x1f, RZ ;  /* 0x0000001f07027819 */ /* 0x001fe200000006ff */
[----:B------:R-:W-:-:S03]  /*151a0*/  IMAD R10, R6, 0x3000, RZ ;  /* 0x00003000060a7824 */ /* 0x000fc600078e02ff */
[----:B------:R-:W0:Y:S02]  /*151b0*/  SYNCS.PHASECHK.TRANS64.TRYWAIT P0, [R3+URZ+0x19c60], R2 ;  /* 0x019c6002030075a7 */ /* 0x000e24000800017f */
[----:B0-----:R-:W-:Y:S05]  /*151c0*/  @!P0 BRA `(.L_x_1054) ;  /* 0x0000002400148947 */ /* 0x001fea0003800000 */
.L_x_1110:
        /* <DEDUP_REMOVED lines=24> */
[----:B------:R-:W1:Y:S01]  /*15350*/  LDSM.16.MT88.4 R4, [R2+0x9800] ;  /* 0x009800000204783b */ /* 0x000e620000004200 */
[----:B0-----:R-:W-:Y:S02]  /*15360*/  IADD3 R12, R29, 0x3000, R12 ;  /* 0x000030001d0c7810 */ /* 0x001fe40007ffe00c */
[C-C-:B-1----:R-:W-:Y:S02]  /*15370*/  PRMT R8, R4.reuse, 0x6420, R5.reuse ;  /* 0x0000642004087816 */ /* 0x142fe40000000005 */
        /* <DEDUP_REMOVED lines=24> */
.L_x_1055:
[----:B------:R-:W2:Y:S01]  /*15500*/  S2R R2, SR_TID.X ;  /* 0x0000000000027919 */ /* 0x000ea20000002100 */
[----:B-1----:R1:W-:Y:S01]  /*15510*/  SYNCS.ARRIVE.TRANS64.A1T0 RZ, [R3+URZ+0x19c50], RZ ;  /* 0x019c50ff03ff79a7 */ /* 0x0023e2000810003f */
[----:B------:R-:W-:Y:S02]  /*15520*/  IMAD.MOV.U32 R6, RZ, RZ, R18 ;  /* 0x000000ffff067224 */ /* 0x000fe400078e0012 */
[----:B------:R-:W-:Y:S01]  /*15530*/  IMAD.MOV.U32 R7, RZ, RZ, R22 ;  /* 0x000000ffff077224 */ /* 0x000fe200078e0016 */
[----:B--2---:R-:W-:Y:S01]  /*15540*/  LOP3.LUT R2, R2, 0x7f, RZ, 0xc0, !PT ;  /* 0x0000007f02027812 */ /* 0x004fe200078ec0ff */
[----:B------:R-:W-:Y:S03]  /*15550*/  BAR.SYNC.DEFER_BLOCKING 0x2, 0x80 ;  /* 0x0082000000007b1d */ /* 0x000fe60000010000 */
[----:B------:R-:W-:-:S13]  /*15560*/  ISETP.NE.AND P0, PT, R2, RZ, PT ;  /* 0x000000ff0200720c */ /* 0x000fda0003f05270 */
[----:B------:R-:W-:-:S05]  /*15570*/  @!P0 VIADD R2, R3, 0x19c80 ;  /* 0x00019c8003028836 */ /* 0x000fca0000000000 */
[----:B------:R-:W-:-:S04]  /*15580*/  @!P0 PRMT R2, RZ, 0x654, R2 ;  /* 0x00000654ff028816 */ /* 0x000fc80000000002 */
[----:B------:R1:W-:Y:S01]  /*15590*/  @!P0 SYNCS.ARRIVE.TRANS64.RED.A1T0 RZ, [R2+URZ], RZ ;  /* 0x000000ff02ff89a7 */ /* 0x0003e2000810043f */
[C---:B------:R-:W-:Y:S01]  /*155a0*/  ISETP.GT.AND P0, PT, R0.reuse, R26, PT ;  /* 0x0000001a0000720c */ /* 0x040fe20003f04270 */
[----:B------:R-:W-:-:S12]  /*155b0*/  VIADD R0, R0, 0xffffffff ;  /* 0xffffffff00007836 */ /* 0x000fd80000000000 */
[----:B-1----:R-:W-:Y:S05]  /*155c0*/  @P0 BRA `(.L_x_1056) ;  /* 0xfffffff000140947 */ /* 0x002fea000383ffff */
.L_x_1032:
[----:B------:R-:W1:Y:S01]  /*155d0*/  S2R R2, SR_TID.X ;  /* 0x0000000000027919 */ /* 0x000e620000002100 */
[----:B------:R-:W-:Y:S01]  /*155e0*/  BSSY B0, `(.L_x_1057) ;  /* 0x0000010000007945 */ /* 0x000fe20003800000 */
[----:B-1----:R-:W-:-:S04]  /*155f0*/  LOP3.LUT R2, R2, 0x7f, RZ, 0xc0, !PT ;  /* 0x0000007f02027812 */ /* 0x002fc800078ec0ff */
[----:B------:R-:W-:-:S13]  /*15600*/  ISETP.NE.AND P0, PT, R2, RZ, PT ;  /* 0x000000ff0200720c */ /* 0x000fda0003f05270 */
[----:B------:R-:W-:Y:S05]  /*15610*/  @P0 BRA `(.L_x_1058) ;  /* 0x0000000000300947 */ /* 0x000fea0003800000 */
[----:B------:R-:W1:Y:S01]  /*15620*/  S2R R5, SR_LANEID ;  /* 0x0000000000057919 */ /* 0x000e620000000000 */
[----:B------:R-:W-:Y:S01]  /*15630*/  VOTEU.ANY UR4, UPT, PT ;  /* 0x0000000000047886 */ /* 0x000fe200038e0100 */
[----:B------:R-:W2:Y:S01]  /*15640*/  LDC.64 R2, c[0x0][0xc60] ;  /* 0x00031800ff027b82 */ /* 0x000ea20000000a00 */
[----:B0-----:R-:W1:Y:S02]  /*15650*/  FLO.U32 R0, UR4 ;  /* 0x0000000400007d00 */ /* 0x001e6400080e0000 */
[----:B-1----:R-:W-:-:S06]  /*15660*/  ISETP.EQ.U32.AND P1, PT, R0, R5, PT ;  /* 0x000000050000720c */ /* 0x002fcc0003f22070 */
[----:B------:R-:W2:Y:S07]  /*15670*/  POPC R5, UR4 ;  /* 0x0000000400057d09 */ /* 0x000eae0008000000 */
[----:B--2---:R-:W2:Y:S01]  /*15680*/  @P1 ATOMG.E.ADD.STRONG.GPU PT, R3, desc[UR50][R2.64], R5 ;  /* 0x00000005020319a8 */ /* 0x004ea200081ee1f2 */
[----:B------:R-:W0:Y:S02]  /*15690*/  S2R R4, SR_LTMASK ;  /* 0x0000000000047919 */ /* 0x000e240000003900 */
[----:B0-----:R-:W-:-:S04]  /*156a0*/  LOP3.LUT R4, R4, UR4, RZ, 0xc0, !PT ;  /* 0x0000000404047c12 */ /* 0x001fc8000f8ec0ff */
[----:B------:R-:W0:Y:S01]  /*156b0*/  POPC R7, R4 ;  /* 0x0000000400077309 */ /* 0x000e220000000000 */
[----:B--2---:R-:W0:Y:S02]  /*156c0*/  SHFL.IDX PT, R0, R3, R0, 0x1f ;  /* 0x00001f0003007589 */ /* 0x004e2400000e0000 */
[----:B0-----:R-:W-:-:S07]  /*156d0*/  IADD3 R24, R0, UR41, R7 ;  /* 0x0000002900187c10 */ /* 0x001fce000fffe007 */
.L_x_1058:
[----:B------:R-:W-:Y:S05]  /*156e0*/  BSYNC B0 ;  /* 0x0000000000007941 */ /* 0x000fea0003800000 */
.L_x_1057:
[----:B------:R-:W-:-:S06]  /*156f0*/  UISETP.NE.AND UP0, UPT, UR39, 0x3, UPT ;  /* 0x000000032700788c */ /* 0x000fcc000bf05270 */
[----:B------:R-:W-:-:S13]  /*15700*/  PLOP3.LUT P1, PT, PT, PT, UP0, 0x80, 0x0 ;  /* 0x000000000000781c */ /* 0x000fda0003f2f008 */
[----:B------:R-:W-:Y:S05]  /*15710*/  @!P1 BRA `(.L_x_1059) ;  /* 0x0000000000049947 */ /* 0x000fea0003800000 */
[----:B------:R-:W-:Y:S01]  /*15720*/  BPT.TRAP 0x1 ;  /* 0x000000040000795c */ /* 0x000fe20000300000 */
.L_x_1059:
        /* <DEDUP_REMOVED lines=8> */
.L_x_1111:
[----:B------:R-:W-:Y:S05]  /*157b0*/  BSYNC B0 ;  /* 0x0000000000007941 */ /* 0x000fea0003800000 */
.L_x_1060:
[----:B------:R-:W-:Y:S05]  /*157c0*/  @!P2 BRA `(.L_x_1062) ;  /* 0x000000000004a947 */ /* 0x000fea0003800000 */
[----:B------:R-:W-:Y:S01]  /*157d0*/  BPT.TRAP 0x1 ;  /* 0x000000040000795c */ /* 0x000fe20000300000 */
.L_x_1062:
[----:B0-----:R-:W-:-:S04]  /*157e0*/  SHF.L.U32 R0, R22, 0x1f, RZ ;  /* 0x0000001f16007819 */ /* 0x001fc800000006ff */
[----:B------:R-:W0:Y:S02]  /*157f0*/  SYNCS.PHASECHK.TRANS64.TRYWAIT P1, [R3+URZ+0x19c60], R0 ;  /* 0x019c6000030075a7 */ /* 0x000e24000802017f */
[----:B0-----:R-:W-:Y:S05]  /*15800*/  @!P1 BRA `(.L_x_1063) ;  /* 0x0000001c00ac9947 */ /* 0x001fea0003800000 */
.L_x_1112:
        /* <DEDUP_REMOVED lines=52> */
.L_x_1064:
        /* <DEDUP_REMOVED lines=10> */
.L_x_1007:
[----:B------:R-:W-:Y:S05]  /*15bf0*/  BSYNC B7 ;  /* 0x0000000000077941 */ /* 0x000fea0003800000 */
.L_x_1005:
[----:B------:R-:W-:-:S13]  /*15c00*/  LOP3.LUT P0, RZ, R19, 0x2, RZ, 0xc0, !PT ;  /* 0x0000000213ff7812 */ /* 0x000fda000780c0ff */
[----:B------:R-:W-:Y:S05]  /*15c10*/  @!P0 BRA `(.L_x_1065) ;  /* 0x0000000000288947 */ /* 0x000fea0003800000 */
[----:B------:R-:W1:Y:S08]  /*15c20*/  S2UR UR5, SR_CgaCtaId ;  /* 0x00000000000579c3 */ /* 0x000e700000008800 */
[----:B------:R-:W-:Y:S06]  /*15c30*/  BAR.SYNC.DEFER_BLOCKING 0x5, 0x200 ;  /* 0x0148000000007b1d */ /* 0x000fec0000010000 */
[----:B------:R-:W-:-:S02]  /*15c40*/  UMOV UR4, 0x400 ;  /* 0x0000040000047882 */ /* 0x000fc40000000000 */
[----:B-1----:R-:W-:-:S06]  /*15c50*/  ULEA UR4, UR5, UR4, 0x18 ;  /* 0x0000000405047291 */ /* 0x002fcc000f8ec03f */
[----:B------:R-:W-:-:S05]  /*15c60*/  IMAD.U32 R17, RZ, RZ, UR4 ;  /* 0x00000004ff117e24 */ /* 0x000fca000f8e00ff */
[----:B------:R-:W1:Y:S02]  /*15c70*/  LDS.128 R24, [R17+0x19cd0] ;  /* 0x019cd00011187984 */ /* 0x000e640000000c00 */
[----:B-1----:R-:W-:Y:S02]  /*15c80*/  R2UR UR44, R27 ;  /* 0x000000001b2c72ca */ /* 0x002fe400000e0000 */
[----:B------:R-:W-:Y:S01]  /*15c90*/  R2UR UR36, R26 ;  /* 0x000000001a2472ca */ /* 0x000fe200000e0000 */
[----:B------:R-:W-:Y:S06]  /*15ca0*/  BAR.ARV 0x4, 0x200 ;  /* 0x0108000000007b1d */ /* 0x000fec0000002000 */
[----:B------:R-:W-:Y:S08]  /*15cb0*/  BRA `(.L_x_1066) ;  /* 0x0000000800bc7947 */ /* 0x000ff00003800000 */
.L_x_1065:
[----:B------:R-:W1:Y:S01]  /*15cc0*/  S2R R0, SR_TID.X ;  /* 0x0000000000007919 */ /* 0x000e620000002100 */
[----:B------:R-:W-:Y:S01]  /*15cd0*/  ULDC UR4, c[0x0][0xc3c] ;  /* 0x00030f0000047ab9 */ /* 0x000fe20000000800 */
[----:B------:R-:W-:Y:S01]  /*15ce0*/  IMAD.MOV.U32 R25, RZ, RZ, RZ ;  /* 0x000000ffff197224 */ /* 0x000fe200078e00ff */
[----:B-1----:R-:W-:-:S04]  /*15cf0*/  LOP3.LUT R6, R0, 0x1f, RZ, 0xc0, !PT ;  /* 0x0000001f00067812 */ /* 0x002fc800078ec0ff */
[C---:B------:R-:W-:Y:S01]  /*15d00*/  ISETP.NE.AND P0, PT, R6.reuse, 0x1f, PT ;  /* 0x0000001f0600780c */ /* 0x040fe20003f05270 */
[----:B------:R-:W-:-:S05]  /*15d10*/  VIADD R5, R6, UR44 ;  /* 0x0000002c06057c36 */ /* 0x000fca0008000000 */
[----:B------:R-:W-:Y:S01]  /*15d20*/  ISETP.GE.OR P1, PT, R5, UR4, !P0 ;  /* 0x0000000405007c0c */ /* 0x000fe2000c726670 */
[----:B------:R-:W-:-:S12]  /*15d30*/  ULDC UR4, c[0x0][0xc3c] ;  /* 0x00030f0000047ab9 */ /* 0x000fd80000000800 */
[----:B0-----:R-:W0:Y:S02]  /*15d40*/  @!P1 LDC.64 R2, c[0x0][0xc80] ;  /* 0x00032000ff029b82 */ /* 0x001e240000000a00 */
        /* <DEDUP_REMOVED lines=16> */
[----:B------:R-:W-:Y:S04]  /*15e50*/  SHFL.IDX PT, R5, R24, RZ, 0x1f ;  /* 0x00001fff18057589 */ /* 0x000fe800000e0000 */
[----:B------:R-:W0:Y:S02]  /*15e60*/  SHFL.UP PT, R2, R4, 0x8, RZ ;  /* 0x0500000004027989 */ /* 0x000e2400000e00ff */
[----:B0-----:R-:W-:Y:S02]  /*15e70*/  SEL R3, R2, RZ, P4 ;  /* 0x000000ff02037207 */ /* 0x001fe40002000000 */
[----:B------:R-:W-:Y:S03]  /*15e80*/  SHFL.IDX PT, R2, R24, 0x1, 0x1f ;  /* 0x00201f0018027f89 */ /* 0x000fe600000e0000 */
        /* <DEDUP_REMOVED lines=10> */
.L_x_1071:
[----:B------:R-:W-:-:S04]  /*15f30*/  UIADD3 UR44, UR44, 0x1f, URZ ;  /* 0x0000001f2c2c7890 */ /* 0x000fc8000fffe03f */
[----:B------:R-:W-:-:S06]  /*15f40*/  UISETP.GE.AND UP0, UPT, UR44, UR4, UPT ;  /* 0x000000042c00728c */ /* 0x000fcc000bf06270 */
[----:B------:R-:W-:-:S13]  /*15f50*/  PLOP3.LUT P6, PT, PT, PT, UP0, 0x40, 0x0 ;  /* 0x000000000000781c */ /* 0x000fda0003fce808 */
[----:B------:R-:W-:Y:S05]  /*15f60*/  @!P6 BRA `(.L_x_1068) ;  /* 0x0000000400cce947 */ /* 0x000fea0003800000 */
[----:B------:R-:W0:Y:S01]  /*15f70*/  S2R R0, SR_TID.X ;  /* 0x0000000000007919 */ /* 0x000e220000002100 */
[----:B------:R-:W-:Y:S01]  /*15f80*/  BSSY B0, `(.L_x_1069) ;  /* 0x0000009000007945 */ /* 0x000fe20003800000 */
[----:B------:R-:W-:Y:S01]  /*15f90*/  IMAD.MOV.U32 R25, RZ, RZ, RZ ;  /* 0x000000ffff197224 */ /* 0x000fe200078e00ff */
[----:B0-----:R-:W-:-:S05]  /*15fa0*/  LOP3.LUT R0, R0, 0x1f, RZ, 0xc0, !PT ;  /* 0x0000001f00007812 */ /* 0x001fca00078ec0ff */
[----:B------:R-:W-:-:S05]  /*15fb0*/  VIADD R7, R0, UR44 ;  /* 0x0000002c00077c36 */ /* 0x000fca0008000000 */
[----:B------:R-:W-:-:S13]  /*15fc0*/  ISETP.GE.OR P6, PT, R7, UR4, !P0 ;  /* 0x0000000407007c0c */ /* 0x000fda000c7c6670 */
[----:B------:R-:W-:Y:S05]  /*15fd0*/  @P6 BRA `(.L_x_1070) ;  /* 0x00000000000c6947 */ /* 0x000fea0003800000 */
[----:B------:R-:W0:Y:S02]  /*15fe0*/  LDC.64 R2, c[0x0][0xc80] ;  /* 0x00032000ff027b82 */ /* 0x000e240000000a00 */
[----:B0-----:R-:W-:-:S05]  /*15ff0*/  IMAD.WIDE R2, R7, 0x4, R2 ;  /* 0x0000000407027825 */ /* 0x001fca00078e0202 */
[----:B------:R0:W5:Y:S02]  /*16000*/  LDG.E R25, desc[UR50][R2.64] ;  /* 0x0000003202197981 */ /* 0x000164000c1e1900 */
.L_x_1070:
[----:B------:R-:W-:Y:S05]  /*16010*/  BSYNC B0 ;  /* 0x0000000000007941 */ /* 0x000fea0003800000 */
.L_x_1069:
[----:B-----5:R-:W1:Y:S02]  /*16020*/  SHFL.UP PT, R0, R25, 0x1, RZ ;  /* 0x0420000019007989 */ /* 0x020e6400000e00ff */
[----:B-1----:R-:W-:-:S05]  /*16030*/  SEL R0, R0, RZ, P1 ;  /* 0x000000ff00007207 */ /* 0x002fca0000800000 */
[----:B------:R-:W-:-:S05]  /*16040*/  IMAD.IADD R0, R25, 0x1, R0 ;  /* 0x0000000119007824 */ /* 0x000fca00078e0200 */
[----:B0-----:R-:W0:Y:S02]  /*16050*/  SHFL.UP PT, R2, R0, 0x2, RZ ;  /* 0x0440000000027989 */ /* 0x001e2400000e00ff */
[----:B0-----:R-:W-:-:S05]  /*16060*/  SEL R3, R2, RZ, P2 ;  /* 0x000000ff02037207 */ /* 0x001fca0001000000 */
[----:B------:R-:W-:Y:S02]  /*16070*/  IMAD.IADD R3, R0, 0x1, R3 ;  /* 0x0000000100037824 */ /* 0x000fe400078e0203 */
[----:B------:R-:W0:Y:S03]  /*16080*/  LDC R0, c[0x0][0xc38] ;  /* 0x00030e00ff007b82 */ /* 0x000e260000000800 */
[----:B------:R-:W1:Y:S02]  /*16090*/  SHFL.UP PT, R2, R3, 0x4, RZ ;  /* 0x0480000003027989 */ /* 0x000e6400000e00ff */
[----:B-1----:R-:W-:-:S05]  /*160a0*/  SEL R2, R2, RZ, P3 ;  /* 0x000000ff02027207 */ /* 0x002fca0001800000 */
[----:B------:R-:W-:-:S05]  /*160b0*/  IMAD.IADD R2, R3, 0x1, R2 ;  /* 0x0000000103027824 */ /* 0x000fca00078e0202 */
[----:B------:R-:W1:Y:S02]  /*160c0*/  SHFL.UP PT, R6, R2, 0x8, RZ ;  /* 0x0500000002067989 */ /* 0x000e6400000e00ff */
[----:B-1----:R-:W-:-:S05]  /*160d0*/  SEL R7, R6, RZ, P4 ;  /* 0x000000ff06077207 */ /* 0x002fca0002000000 */
[----:B------:R-:W-:-:S05]  /*160e0*/  IMAD.IADD R7, R2, 0x1, R7 ;  /* 0x0000000102077824 */ /* 0x000fca00078e0207 */
[----:B------:R-:W1:Y:S02]  /*160f0*/  SHFL.UP PT, R6, R7, 0x10, RZ ;  /* 0x0600000007067989 */ /* 0x000e6400000e00ff */
[----:B-1----:R-:W-:-:S05]  /*16100*/  SEL R6, R6, RZ, P5 ;  /* 0x000000ff06067207 */ /* 0x002fca0002800000 */
[----:B------:R-:W-:-:S05]  /*16110*/  IMAD.IADD R6, R7, 0x1, R6 ;  /* 0x0000000107067824 */ /* 0x000fca00078e0206 */
[----:B------:R-:W0:Y:S02]  /*16120*/  SHFL.IDX PT, R9, R6, 0x1f, 0x1f ;  /* 0x03e01f0006097f89 */ /* 0x000e2400000e0000 */
[----:B0-----:R-:W-:-:S04]  /*16130*/  IMAD R9, R9, R0, RZ ;  /* 0x0000000009097224 */ /* 0x001fc800078e02ff */
[----:B------:R-:W-:-:S05]  /*16140*/  IMAD.IADD R4, R9, 0x1, R4 ;  /* 0x0000000109047824 */ /* 0x000fca00078e0204 */
[----:B------:R-:W-:-:S13]  /*16150*/  ISETP.GT.AND P6, PT, R4, R5, PT ;  /* 0x000000050400720c */ /* 0x000fda0003fc4270 */
[----:B------:R-:W-:Y:S05]  /*16160*/  @!P6 BRA `(.L_x_1071) ;  /* 0xfffffffc0070e947 */ /* 0x000fea000383ffff */
[----:B------:R-:W-:-:S07]  /*16170*/  IMAD.MOV.U32 R7, RZ, RZ, R6 ;  /* 0x000000ffff077224 */ /* 0x000fce00078e0006 */
.L_x_1067:
        /* <DEDUP_REMOVED lines=12> */
[----:B------:R-:W-:Y:S01]  /*16240*/  ISETP.NE.AND P0, PT, RZ, UR7, PT ;  /* 0x00000007ff007c0c */ /* 0x000fe2000bf05270 */
[----:B------:R-:W-:-:S03]  /*16250*/  IMAD.MOV.U32 R24, RZ, RZ, RZ ;  /* 0x000000ffff187224 */ /* 0x000fc600078e00ff */
[----:B------:R-:W2:Y:S02]  /*16260*/  SHFL.IDX PT, R25, R25, R12, 0x1f ;  /* 0x00001f0c19197589 */ /* 0x000ea400000e0000 */
[----:B--2---:R-:W-:-:S05]  /*16270*/  IMAD R4, R25, R6, RZ ;  /* 0x0000000619047224 */ /* 0x004fca00078e02ff */
[----:B------:R-:W-:-:S04]  /*16280*/  IABS R8, R4 ;  /* 0x0000000400087213 */ /* 0x000fc80000000000 */
[----:B------:R-:W0:Y:S08]  /*16290*/  I2F.RP R10, R8 ;  /* 0x00000008000a7306 */ /* 0x000e300000209400 */
[----:B0-----:R-:W0:Y:S02]  /*162a0*/  MUFU.RCP R10, R10 ;  /* 0x0000000a000a7308 */ /* 0x001e240000001000 */
[----:B0-----:R-:W-:-:S06]  /*162b0*/  VIADD R11, R10, 0xffffffe ;  /* 0x0ffffffe0a0b7836 */ /* 0x001fcc0000000000 */
[----:B------:R0:W1:Y:S01]  /*162c0*/  F2I.FTZ.U32.TRUNC.NTZ R3, R11 ;  /* 0x0000000b00037305 */ /* 0x000062000021f000 */
[----:B------:R-:W-:Y:S05]  /*162d0*/  @!P0 BRA `(.L_x_1072) ;  /* 0x00000000000c8947 */ /* 0x000fea0003800000 */
[----:B------:R-:W-:-:S06]  /*162e0*/  UIADD3 UR4, UR6, -0x1, URZ ;  /* 0xffffffff06047890 */ /* 0x000fcc000fffe03f */
[----:B------:R-:W-:-:S06]  /*162f0*/  IMAD.U32 R24, RZ, RZ, UR4 ;  /* 0x00000004ff187e24 */ /* 0x000fcc000f8e00ff */
[----:B------:R2:W3:Y:S02]  /*16300*/  SHFL.IDX PT, R24, R7, R24, 0x1f ;  /* 0x00001f1807187589 */ /* 0x0004e400000e0000 */
.L_x_1072:
[----:B-12---:R-:W-:Y:S02]  /*16310*/  IMAD.MOV R7, RZ, RZ, -R3 ;  /* 0x000000ffff077224 */ /* 0x006fe400078e0a03 */
[----:B---3--:R-:W-:Y:S02]  /*16320*/  IMAD R24, R24, R0, R9 ;  /* 0x0000000018187224 */ /* 0x008fe400078e0209 */
[----:B------:R-:W-:Y:S02]  /*16330*/  IMAD R7, R7, R8, RZ ;  /* 0x0000000807077224 */ /* 0x000fe400078e02ff */
[----:B------:R-:W-:Y:S02]  /*16340*/  IMAD.MOV.U32 R2, RZ, RZ, RZ ;  /* 0x000000ffff027224 */ /* 0x000fe400078e00ff */
[----:B------:R-:W-:Y:S02]  /*16350*/  IMAD.IADD R5, R5, 0x1, -R24 ;  /* 0x0000000105057824 */ /* 0x000fe400078e0a18 */
[----:B------:R-:W-:Y:S01]  /*16360*/  IMAD.HI.U32 R3, R3, R7, R2 ;  /* 0x0000000703037227 */ /* 0x000fe200078e0002 */
[----:B------:R-:W-:-:S02]  /*16370*/  IABS R7, R4 ;  /* 0x0000000400077213 */ /* 0x000fc40000000000 */
        /* <DEDUP_REMOVED lines=17> */
[----:B------:R-:W-:-:S03]  /*16490*/  IMAD R4, R4, R9, R5 ;  /* 0x0000000904047224 */ /* 0x000fc600078e0205 */
[----:B------:R-:W-:-:S04]  /*164a0*/  VIADDMNMX R0, R3, R0, R6, PT ;  /* 0x0000000003007246 */ /* 0x000fc80003800106 */
[----:B------:R-:W-:-:S04]  /*164b0*/  IABS R6, R0 ;  /* 0x0000000000067213 */ /* 0x000fc80000000000 */
[----:B------:R-:W1:Y:S08]  /*164c0*/  I2F.RP R8, R6 ;  /* 0x0000000600087306 */ /* 0x000e700000209400 */
[----:B-1----:R-:W1:Y:S02]  /*164d0*/  MUFU.RCP R8, R8 ;  /* 0x0000000800087308 */ /* 0x002e640000001000 */
[----:B-1----:R-:W-:Y:S01]  /*164e0*/  VIADD R2, R8, 0xffffffe ;  /* 0x0ffffffe08027836 */ /* 0x002fe20000000000 */
[----:B------:R-:W-:-:S05]  /*164f0*/  IABS R8, R4 ;  /* 0x0000000400087213 */ /* 0x000fca0000000000 */
[----:B------:R1:W2:Y:S02]  /*16500*/  F2I.FTZ.U32.TRUNC.NTZ R3, R2 ;  /* 0x0000000200037305 */ /* 0x0002a4000021f000 */
[----:B-1----:R-:W-:Y:S02]  /*16510*/  IMAD.MOV.U32 R2, RZ, RZ, RZ ;  /* 0x000000ffff027224 */ /* 0x002fe400078e00ff */
[----:B--2---:R-:W-:-:S04]  /*16520*/  IMAD.MOV R5, RZ, RZ, -R3 ;  /* 0x000000ffff057224 */ /* 0x004fc800078e0a03 */
[----:B------:R-:W-:-:S04]  /*16530*/  IMAD R5, R5, R6, RZ ;  /* 0x0000000605057224 */ /* 0x000fc800078e02ff */
[----:B------:R-:W-:Y:S01]  /*16540*/  IMAD.HI.U32 R3, R3, R5, R2 ;  /* 0x0000000503037227 */ /* 0x000fe200078e0002 */
[-C--:B------:R-:W-:Y:S02]  /*16550*/  IABS R5, R0.reuse ;  /* 0x0000000000057213 */ /* 0x080fe40000000000 */
[C---:B------:R-:W-:Y:S01]  /*16560*/  LOP3.LUT R2, R4.reuse, R0, RZ, 0x3c, !PT ;  /* 0x0000000004027212 */ /* 0x040fe200078e3cff */
[----:B------:R-:W-:Y:S02]  /*16570*/  IMAD.IADD R4, R4, 0x1, R7 ;  /* 0x0000000104047824 */ /* 0x000fe400078e0207 */
[----:B------:R-:W-:Y:S01]  /*16580*/  IMAD.MOV R5, RZ, RZ, -R5 ;  /* 0x000000ffff057224 */ /* 0x000fe200078e0a05 */
[----:B------:R-:W-:Y:S01]  /*16590*/  ISETP.GE.AND P2, PT, R2, RZ, PT ;  /* 0x000000ff0200720c */ /* 0x000fe20003f46270 */
[----:B------:R-:W-:-:S04]  /*165a0*/  IMAD.HI.U32 R3, R3, R8, RZ ;  /* 0x0000000803037227 */ /* 0x000fc800078e00ff */
[----:B------:R-:W-:-:S05]  /*165b0*/  IMAD R5, R3, R5, R8 ;  /* 0x0000000503057224 */ /* 0x000fca00078e0208 */
[----:B------:R-:W-:-:S13]  /*165c0*/  ISETP.GT.U32.AND P1, PT, R6, R5, PT ;  /* 0x000000050600720c */ /* 0x000fda0003f24070 */
[----:B------:R-:W-:Y:S02]  /*165d0*/  @!P1 IMAD.IADD R5, R5, 0x1, -R6 ;  /* 0x0000000105059824 */ /* 0x000fe400078e0a06 */
[----:B------:R-:W-:Y:S01]  /*165e0*/  @!P1 VIADD R3, R3, 0x1 ;  /* 0x0000000103039836 */ /* 0x000fe20000000000 */
[----:B------:R-:W-:Y:S02]  /*165f0*/  ISETP.NE.AND P1, PT, R0, RZ, PT ;  /* 0x000000ff0000720c */ /* 0x000fe40003f25270 */
[----:B------:R-:W-:-:S13]  /*16600*/  ISETP.GE.U32.AND P0, PT, R5, R6, PT ;  /* 0x000000060500720c */ /* 0x000fda0003f06070 */
[----:B------:R-:W-:-:S04]  /*16610*/  @P0 VIADD R3, R3, 0x1 ;  /* 0x0000000103030836 */ /* 0x000fc80000000000 */
[----:B------:R-:W-:Y:S01]  /*16620*/  @!P2 IMAD.MOV R3, RZ, RZ, -R3 ;  /* 0x000000ffff03a224 */ /* 0x000fe200078e0a03 */
[----:B------:R-:W-:Y:S01]  /*16630*/  @!P1 LOP3.LUT R3, RZ, R0, RZ, 0x33, !PT ;  /* 0x00000000ff039212 */ /* 0x000fe200078e33ff */
[----:B------:R-:W-:-:S04]  /*16640*/  IMAD.MOV R0, RZ, RZ, -R0 ;  /* 0x000000ffff007224 */ /* 0x000fc800078e0a00 */
[----:B------:R-:W-:-:S05]  /*16650*/  IMAD R0, R3, R0, R4 ;  /* 0x0000000003007224 */ /* 0x000fca00078e0204 */
[----:B------:R-:W-:Y:S02]  /*16660*/  R2UR UR36, R0 ;  /* 0x00000000002472ca */ /* 0x000fe400000e0000 */
[----:B------:R-:W-:-:S05]  /*16670*/  LOP3.LUT R0, RZ, R3, RZ, 0x33, !PT ;  /* 0x00000003ff007212 */ /* 0x000fca00078e33ff */
[----:B------:R-:W-:Y:S01]  /*16680*/  IMAD.IADD R25, R25, 0x1, R0 ;  /* 0x0000000119197824 */ /* 0x000fe200078e0200 */
[----:B------:R-:W-:Y:S07]  /*16690*/  BRA `(.L_x_1073) ;  /* 0x0000000000107947 */ /* 0x000fee0003800000 */
.L_x_1068:
[----:B------:R-:W-:Y:S01]  /*166a0*/  IMAD.MOV.U32 R24, RZ, RZ, R5 ;  /* 0x000000ffff187224 */ /* 0x000fe200078e0005 */
[----:B------:R-:W-:Y:S01]  /*166b0*/  ULDC UR44, c[0x0][0xc3c] ;  /* 0x00030f00002c7ab9 */ /* 0x000fe20000000800 */
[----:B------:R-:W-:Y:S01]  /*166c0*/  IMAD.MOV.U32 R25, RZ, RZ, RZ ;  /* 0x000000ffff197224 */ /* 0x000fe200078e00ff */
[----:B------:R-:W-:-:S06]  /*166d0*/  UMOV UR36, URZ ;  /* 0x0000003f00247c82 */ /* 0x000fcc0008000000 */
.L_x_1073:
[----:B------:R-:W1:Y:S01]  /*166e0*/  S2R R0, SR_TID.X ;  /* 0x0000000000007919 */ /* 0x000e620000002100 */
[----:B------:R-:W-:Y:S02]  /*166f0*/  IMAD.U32 R6, RZ, RZ, UR36 ;  /* 0x00000024ff067e24 */ /* 0x000fe4000f8e00ff */
[----:B------:R-:W-:Y:S01]  /*16700*/  IMAD.U32 R7, RZ, RZ, UR44 ;  /* 0x0000002cff077e24 */ /* 0x000fe2000f8e00ff */
[----:B------:R-:W-:Y:S01]  /*16710*/  BAR.SYNC.DEFER_BLOCKING 0x4, 0x200 ;  /* 0x0108000000007b1d */ /* 0x000fe20000010000 */
[----:B------:R-:W-:Y:S02]  /*16720*/  IMAD.MOV.U32 R4, RZ, RZ, R24 ;  /* 0x000000ffff047224 */ /* 0x000fe400078e0018 */
[----:B------:R-:W-:Y:S01]  /*16730*/  IMAD.MOV.U32 R5, RZ, RZ, R25 ;  /* 0x000000ffff057224 */ /* 0x000fe200078e0019 */
[----:B-1----:R-:W-:-:S04]  /*16740*/  LOP3.LUT R0, R0, 0x1f, RZ, 0xc0, !PT ;  /* 0x0000001f00007812 */ /* 0x002fc800078ec0ff */
[----:B------:R-:W-:-:S13]  /*16750*/  ISETP.NE.AND P0, PT, R0, RZ, PT ;  /* 0x000000ff0000720c */ /* 0x000fda0003f05270 */
[----:B------:R-:W1:Y:S01]  /*16760*/  @!P0 S2R R3, SR_CgaCtaId ;  /* 0x0000000000038919 */ /* 0x000e620000008800 */
[----:B------:R-:W-:-:S04]  /*16770*/  @!P0 MOV R0, 0x400 ;  /* 0x0000040000008802 */ /* 0x000fc80000000f00 */
[----:B-1----:R-:W-:-:S05]  /*16780*/  @!P0 LEA R17, R3, R0, 0x18 ;  /* 0x0000000003118211 */ /* 0x002fca00078ec0ff */
[----:B------:R1:W-:Y:S01]  /*16790*/  @!P0 STS.128 [R17+0x19cd0], R4 ;  /* 0x019cd00411008388 */ /* 0x0003e20000000c00 */
[----:B------:R-:W-:Y:S06]  /*167a0*/  BAR.ARV 0x5, 0x200 ;  /* 0x0148000000007b1d */ /* 0x000fec0000002000 */
.L_x_1066:
[----:B------:R-:W-:Y:S02]  /*167b0*/  ULDC UR4, c[0x0][0xc3c] ;  /* 0x00030f0000047ab9 */ /* 0x000fe40000000800 */
[----:B------:R-:W-:-:S06]  /*167c0*/  UISETP.GE.AND UP0, UPT, UR44, UR4, UPT ;  /* 0x000000042c00728c */ /* 0x000fcc000bf06270 */
[----:B------:R-:W-:-:S13]  /*167d0*/  PLOP3.LUT P0, PT, PT, PT, UP0, 0x80, 0x0 ;  /* 0x000000000000781c */ /* 0x000fda0003f0f008 */
[----:B------:R-:W-:Y:S05]  /*167e0*/  @!P0 BRA `(.L_x_1074) ;  /* 0xffffffb8006c8947 */ /* 0x000fea000383ffff */
.L_x_995:
[----:B------:R-:W2:Y:S01]  /*167f0*/  LDL.LU R0, [R1+0xc] ;  /* 0x00000c0001007983 */ /* 0x000ea20000300800 */
[----:B------:R-:W-:Y:S01]  /*16800*/  BSSY B0, `(.L_x_1075) ;  /* 0x000000b000007945 */ /* 0x000fe20003800000 */
[----:B01----:R-:W0:Y:S01]  /*16810*/  S2R R5, SR_CgaCtaId ;  /* 0x0000000000057919 */ /* 0x003e220000008800 */
        /* <DEDUP_REMOVED lines=9> */
.L_x_1113:
[----:B------:R-:W-:Y:S05]  /*168b0*/  BSYNC B0 ;  /* 0x0000000000007941 */ /* 0x000fea0003800000 */
.L_x_1075:
[----:B------:R-:W-:-:S03]  /*168c0*/  UMOV UR4, 0xffffffff ;  /* 0xffffffff00047882 */ /* 0x000fc60000000000 */
[----:B------:R-:W-:Y:S05]  /*168d0*/  BRA.DIV UR4, `(.L_x_1077) ;  /* 0x0000000e04a07947 */ /* 0x000fea000b800000 */
[----:B0-----:R-:W0:Y:S02]  /*168e0*/  S2R R0, SR_TID.X ;  /* 0x0000000000007919 */ /* 0x001e240000002100 */
[----:B0-----:R-:W-:-:S04]  /*168f0*/  SHF.R.U32.HI R0, RZ, 0x5, R0 ;  /* 0x00000005ff007819 */ /* 0x001fc80000011600 */
[----:B------:R-:W-:-:S05]  /*16900*/  LOP3.LUT R0, R0, 0x3, RZ, 0xc0, !PT ;  /* 0x0000000300007812 */ /* 0x000fca00078ec0ff */
[----:B------:R0:W1:Y:S02]  /*16910*/  SHFL.IDX PT, R14, R0, RZ, 0x1f ;  /* 0x00001fff000e7589 */ /* 0x00006400000e0000 */
.L_x_1116:
[----:B-1----:R-:W-:Y:S01]  /*16920*/  ISETP.NE.AND P0, PT, R14, RZ, PT ;  /* 0x000000ff0e00720c */ /* 0x002fe20003f05270 */
[----:B------:R-:W-:-:S12]  /*16930*/  BSSY B0, `(.L_x_1078) ;  /* 0x000002b000007945 */ /* 0x000fd80003800000 */
[----:B------:R-:W-:Y:S05]  /*16940*/  @P0 BRA `(.L_x_1079) ;  /* 0x0000000000a40947 */ /* 0x000fea0003800000 */
[----:B------:R-:W-:-:S03]  /*16950*/  UMOV UR4, 0xffffffff ;  /* 0xffffffff00047882 */ /* 0x000fc60000000000 */
[----:B------:R-:W-:Y:S05]  /*16960*/  BRA.DIV UR4, `(.L_x_1080) ;  /* 0x0000000e04b07947 */ /* 0x000fea000b800000 */
[----:B------:R-:W-:-:S13]  /*16970*/  ELECT P6, URZ, PT ;  /* 0x00000000003f782f */ /* 0x000fda00038c0000 */
.L_x_1119:
[----:B------:R-:W-:Y:S05]  /*16980*/  @!P6 BRA `(.L_x_1079) ;  /* 0x000000000094e947 */ /* 0x000fea0003800000 */
[----:B------:R-:W-:-:S06]  /*16990*/  ULOP3.LUT UR4, UR38, 0x2, URZ, 0xfc, !UPT ;  /* 0x0000000226047892 */ /* 0x000fcc000f8efc3f */
[----:B0-----:R-:W-:-:S05]  /*169a0*/  IMAD.U32 R0, RZ, RZ, UR4 ;  /* 0x00000004ff007e24 */ /* 0x001fca000f8e00ff */
[----:B------:R-:W-:-:S13]  /*169b0*/  ISETP.NE.AND P0, PT, R0, 0x3, PT ;  /* 0x000000030000780c */ /* 0x000fda0003f05270 */
[----:B------:R-:W-:Y:S05]  /*169c0*/  @!P0 BRA `(.L_x_1081) ;  /* 0x0000000000048947 */ /* 0x000fea0003800000 */
[----:B------:R-:W-:Y:S01]  /*169d0*/  BPT.TRAP 0x1 ;  /* 0x000000040000795c */ /* 0x000fe20000300000 */
.L_x_1081:
        /* <DEDUP_REMOVED lines=12> */
.L_x_1120:
[----:B------:R-:W1:Y:S02]  /*16aa0*/  SYNCS.PHASECHK.TRANS64.TRYWAIT P1, [R3+URZ], R0 ;  /* 0x00000000030075a7 */ /* 0x000e64000802017f */
[----:B-1----:R-:W-:Y:S05]  /*16ab0*/  @!P1 BRA `(.L_x_1083) ;  /* 0x0000000c00909947 */ /* 0x002fea0003800000 */
.L_x_1121:
[----:B------:R-:W-:Y:S05]  /*16ac0*/  @!P0 BRA `(.L_x_1084) ;  /* 0x0000000000048947 */ /* 0x000fea0003800000 */
[----:B------:R-:W-:Y:S01]  /*16ad0*/  BPT.TRAP 0x1 ;  /* 0x000000040000795c */ /* 0x000fe20000300000 */
.L_x_1084:
[----:B-1----:R-:W-:-:S04]  /*16ae0*/  IMAD R3, R18, 0x8, R9 ;  /* 0x0000000812037824 */ /* 0x002fc800078e0209 */
[----:B------:R-:W1:Y:S02]  /*16af0*/  SYNCS.PHASECHK.TRANS64.TRYWAIT P1, [R3+URZ+0x19c60], R2 ;  /* 0x019c6002030075a7 */ /* 0x000e64000802017f */
[----:B-1----:R-:W-:Y:S05]  /*16b00*/  @!P1 BRA `(.L_x_1085) ;  /* 0x0000000c00909947 */ /* 0x002fea0003800000 */
.L_x_1122:
[----:B------:R-:W-:Y:S05]  /*16b10*/  @!P0 BRA `(.L_x_1086) ;  /* 0x0000000000048947 */ /* 0x000fea0003800000 */
[----:B------:R-:W-:Y:S01]  /*16b20*/  BPT.TRAP 0x1 ;  /* 0x000000040000795c */ /* 0x000fe20000300000 */
.L_x_1086:
[----:B------:R-:W-:-:S04]  /*16b30*/  IMAD R5, R4, 0x8, R9 ;  /* 0x0000000804057824 */ /* 0x000fc800078e0209 */
[----:B------:R-:W2:Y:S02]  /*16b40*/  SYNCS.PHASECHK.TRANS64.TRYWAIT P1, [R5+URZ+0x19c60], R0 ;  /* 0x019c6000050075a7 */ /* 0x000ea4000802017f */
[----:B--2---:R-:W-:Y:S05]  /*16b50*/  @!P1 BRA `(.L_x_1087) ;  /* 0x0000000c00909947 */ /* 0x004fea0003800000 */
.L_x_1123:
[----:B------:R-:W-:Y:S05]  /*16b60*/  @!P0 BRA `(.L_x_1088) ;  /* 0x0000000000048947 */ /* 0x000fea0003800000 */
[----:B------:R-:W-:Y:S01]  /*16b70*/  BPT.TRAP 0x1 ;  /* 0x000000040000795c */ /* 0x000fe20000300000 */
.L_x_1088:
[----:B------:R-:W3:Y:S02]  /*16b80*/  SYNCS.PHASECHK.TRANS64.TRYWAIT P0, [R3+URZ+0x19c80], R2 ;  /* 0x019c8002030075a7 */ /* 0x000ee4000800017f */
[----:B---3--:R-:W-:Y:S05]  /*16b90*/  @!P0 BRA `(.L_x_1089) ;  /* 0x0000000c00948947 */ /* 0x008fea0003800000 */
.L_x_1090:
[----:B----4-:R4:W0:Y:S02]  /*16ba0*/  SYNCS.PHASECHK.TRANS64.TRYWAIT P0, [R5+URZ+0x19c80], R0 ;  /* 0x019c8000050075a7 */ /* 0x010824000800017f */
[----:B0-----:R-:W-:Y:S05]  /*16bb0*/  @!P0 NANOSLEEP.SYNCS 0x989680 ;  /* 0x009896800000895d */ /* 0x001fea0003900000 */
[----:B------:R-:W0:Y:S02]  /*16bc0*/  @!P0 SYNCS.PHASECHK.TRANS64 P0, [R5+URZ+0x19c80], R0 ;  /* 0x019c8000050085a7 */ /* 0x000e24000800007f */
[----:B0-----:R-:W-:Y:S05]  /*16bd0*/  @!P0 BRA `(.L_x_1090) ;  /* 0xfffffffc00f08947 */ /* 0x001fea000383ffff */
.L_x_1079:
[----:B------:R-:W-:Y:S05]  /*16be0*/  BSYNC B0 ;  /* 0x0000000000007941 */ /* 0x000fea0003800000 */
.L_x_1078:
[----:B------:R-:W-:Y:S05]  /*16bf0*/  EXIT ;  /* 0x000000000000794d */ /* 0x000fea0003800000 */
.L_x_901:
[----:B0-----:R-:W-:-:S04]  /*16c00*/  IMAD.U32 R3, RZ, RZ, UR46 ;  /* 0x0000002eff037e24 */ /* 0x001fc8000f8e00ff */
[----:B------:R0:W1:Y:S03]  /*16c10*/  SYNCS.PHASECHK.TRANS64.TRYWAIT P1, [R3+URZ+0x19c00], R6 ;  /* 0x019c0006030075a7 */ /* 0x000066000802017f */
[----:B-1----:R-:W-:Y:S05]  /*16c20*/  @!P1 NANOSLEEP.SYNCS 0x989680 ;  /* 0x009896800000995d */ /* 0x002fea0003900000 */
[----:B------:R-:W1:Y:S02]  /*16c30*/  @!P1 SYNCS.PHASECHK.TRANS64 P1, [R3+URZ+0x19c00], R6 ;  /* 0x019c0006030095a7 */ /* 0x000e64000802007f */
[----:B-1----:R-:W-:Y:S05]  /*16c40*/  @!P1 BRA `(.L_x_901) ;  /* 0xfffffffc00ec9947 */ /* 0x002fea000383ffff */
[----:B------:R-:W-:Y:S05]  /*16c50*/  BRA `(.L_x_1091) ;  /* 0xfffffeb000687947 */ /* 0x000fea000383ffff */
.L_x_905:
[----:B-1----:R1:W2:Y:S02]  /*16c60*/  SYNCS.PHASECHK.TRANS64.TRYWAIT P2, [R90+URZ+0x19c30], R3 ;  /* 0x019c30035a0075a7 */ /* 0x0022a4000804017f */
[----:B--2---:R-:W-:Y:S05]  /*16c70*/  @!P2 NANOSLEEP.SYNCS 0x989680 ;  /* 0x009896800000a95d */ /* 0x004fea0003900000 */
[----:B------:R-:W2:Y:S02]  /*16c80*/  @!P2 SYNCS.PHASECHK.TRANS64 P2, [R90+URZ+0x19c30], R3 ;  /* 0x019c30035a00a5a7 */ /* 0x000ea4000804007f */
[----:B--2---:R-:W-:Y:S05]  /*16c90*/  @!P2 BRA `(.L_x_905) ;  /* 0xfffffffc00f0a947 */ /* 0x004fea000383ffff */
[----:B------:R-:W-:Y:S05]  /*16ca0*/  BRA `(.L_x_904) ;  /* 0xfffffeb0008c7947 */ /* 0x000fea000383ffff */
.L_x_921:
[----:B-1----:R-:W-:-:S04]  /*16cb0*/  IMAD.U32 R8, RZ, RZ, UR24 ;  /* 0x00000018ff087e24 */ /* 0x002fc8000f8e00ff */
[----:B------:R1:W2:Y:S03]  /*16cc0*/  SYNCS.PHASECHK.TRANS64.TRYWAIT P2, [R8+URZ+0x19c30], R7 ;  /* 0x019c3007080075a7 */ /* 0x0002a6000804017f */
[----:B--2---:R-:W-:Y:S05]  /*16cd0*/  @!P2 NANOSLEEP.SYNCS 0x989680 ;  /* 0x009896800000a95d */ /* 0x004fea0003900000 */
[----:B------:R-:W2:Y:S02]  /*16ce0*/  @!P2 SYNCS.PHASECHK.TRANS64 P2, [R8+URZ+0x19c30], R7 ;  /* 0x019c30070800a5a7 */ /* 0x000ea4000804007f */
[----:B--2---:R-:W-:Y:S05]  /*16cf0*/  @!P2 BRA `(.L_x_921) ;  /* 0xfffffffc00eca947 */ /* 0x004fea000383ffff */
[----:B------:R-:W-:Y:S05]  /*16d00*/  BRA `(.L_x_920) ;  /* 0xfffffee800f07947 */ /* 0x000fea000383ffff */
.L_x_925:
[----:B-1----:R-:W-:-:S04]  /*16d10*/  IMAD.U32 R8, RZ, RZ, UR11 ;  /* 0x0000000bff087e24 */ /* 0x002fc8000f8e00ff */
[----:B------:R1:W2:Y:S03]  /*16d20*/  SYNCS.PHASECHK.TRANS64.TRYWAIT P2, [R8+URZ+0x19c50], R7 ;  /* 0x019c5007080075a7 */ /* 0x0002a6000804017f */
[----:B--2---:R-:W-:Y:S05]  /*16d30*/  @!P2 NANOSLEEP.SYNCS 0x989680 ;  /* 0x009896800000a95d */ /* 0x004fea0003900000 */
[----:B------:R-:W2:Y:S02]  /*16d40*/  @!P2 SYNCS.PHASECHK.TRANS64 P2, [R8+URZ+0x19c50], R7 ;  /* 0x019c50070800a5a7 */ /* 0x000ea4000804007f */
[----:B--2---:R-:W-:Y:S05]  /*16d50*/  @!P2 BRA `(.L_x_925) ;  /* 0xfffffffc00eca947 */ /* 0x004fea000383ffff */
[----:B------:R-:W-:Y:S05]  /*16d60*/  BRA `(.L_x_924) ;  /* 0xfffffeec00407947 */ /* 0x000fea000383ffff */
.L_x_943:
[----:B-1----:R-:W-:-:S04]  /*16d70*/  IMAD.U32 R6, RZ, RZ, UR22 ;  /* 0x00000016ff067e24 */ /* 0x002fc8000f8e00ff */
[----:B------:R1:W2:Y:S03]  /*16d80*/  SYNCS.PHASECHK.TRANS64.TRYWAIT P2, [R6+URZ+0x19c30], R5 ;  /* 0x019c3005060075a7 */ /* 0x0002a6000804017f */
[----:B--2---:R-:W-:Y:S05]  /*16d90*/  @!P2 NANOSLEEP.SYNCS 0x989680 ;  /* 0x009896800000a95d */ /* 0x004fea0003900000 */
[----:B------:R-:W2:Y:S02]  /*16da0*/  @!P2 SYNCS.PHASECHK.TRANS64 P2, [R6+URZ+0x19c30], R5 ;  /* 0x019c30050600a5a7 */ /* 0x000ea4000804007f */
[----:B--2---:R-:W-:Y:S05]  /*16db0*/  @!P2 BRA `(.L_x_943) ;  /* 0xfffffffc00eca947 */ /* 0x004fea000383ffff */
[----:B------:R-:W-:Y:S05]  /*16dc0*/  BRA `(.L_x_942) ;  /* 0xffffff2000947947 */ /* 0x000fea000383ffff */
.L_x_947:
[----:B-1----:R-:W-:-:S04]  /*16dd0*/  IMAD.U32 R6, RZ, RZ, UR14 ;  /* 0x0000000eff067e24 */ /* 0x002fc8000f8e00ff */
[----:B------:R1:W2:Y:S03]  /*16de0*/  SYNCS.PHASECHK.TRANS64.TRYWAIT P2, [R6+URZ+0x19c50], R5 ;  /* 0x019c5005060075a7 */ /* 0x0002a6000804017f */
[----:B--2---:R-:W-:Y:S05]  /*16df0*/  @!P2 NANOSLEEP.SYNCS 0x989680 ;  /* 0x009896800000a95d */ /* 0x004fea0003900000 */
[----:B------:R-:W2:Y:S02]  /*16e00*/  @!P2 SYNCS.PHASECHK.TRANS64 P2, [R6+URZ+0x19c50], R5 ;  /* 0x019c50050600a5a7 */ /* 0x000ea4000804007f */
[----:B--2---:R-:W-:Y:S05]  /*16e10*/  @!P2 BRA `(.L_x_947) ;  /* 0xfffffffc00eca947 */ /* 0x004fea000383ffff */
[----:B------:R-:W-:Y:S05]  /*16e20*/  BRA `(.L_x_946) ;  /* 0xffffff2000e47947 */ /* 0x000fea000383ffff */
.L_x_954:
[----:B-1----:R-:W-:-:S04]  /*16e30*/  IMAD.U32 R6, RZ, RZ, UR23 ;  /* 0x00000017ff067e24 */ /* 0x002fc8000f8e00ff */
[----:B------:R1:W2:Y:S03]  /*16e40*/  SYNCS.PHASECHK.TRANS64.TRYWAIT P2, [R6+URZ+0x19c30], R5 ;  /* 0x019c3005060075a7 */ /* 0x0002a6000804017f */
[----:B--2---:R-:W-:Y:S05]  /*16e50*/  @!P2 NANOSLEEP.SYNCS 0x989680 ;  /* 0x009896800000a95d */ /* 0x004fea0003900000 */
[----:B------:R-:W2:Y:S02]  /*16e60*/  @!P2 SYNCS.PHASECHK.TRANS64 P2, [R6+URZ+0x19c30], R5 ;  /* 0x019c30050600a5a7 */ /* 0x000ea4000804007f */
[----:B--2---:R-:W-:Y:S05]  /*16e70*/  @!P2 BRA `(.L_x_954) ;  /* 0xfffffffc00eca947 */ /* 0x004fea000383ffff */
[----:B------:R-:W-:Y:S05]  /*16e80*/  BRA `(.L_x_953) ;  /* 0xffffff4400647947 */ /* 0x000fea000383ffff */
.L_x_958:
[----:B-1----:R-:W-:-:S04]  /*16e90*/  IMAD.U32 R6, RZ, RZ, UR11 ;  /* 0x0000000bff067e24 */ /* 0x002fc8000f8e00ff */
[----:B------:R1:W2:Y:S03]  /*16ea0*/  SYNCS.PHASECHK.TRANS64.TRYWAIT P2, [R6+URZ+0x19c50], R5 ;  /* 0x019c5005060075a7 */ /* 0x0002a6000804017f */
[----:B--2---:R-:W-:Y:S05]  /*16eb0*/  @!P2 NANOSLEEP.SYNCS 0x989680 ;  /* 0x009896800000a95d */ /* 0x004fea0003900000 */
[----:B------:R-:W2:Y:S02]  /*16ec0*/  @!P2 SYNCS.PHASECHK.TRANS64 P2, [R6+URZ+0x19c50], R5 ;  /* 0x019c50050600a5a7 */ /* 0x000ea4000804007f */
[----:B--2---:R-:W-:Y:S05]  /*16ed0*/  @!P2 BRA `(.L_x_958) ;  /* 0xfffffffc00eca947 */ /* 0x004fea000383ffff */
[----:B------:R-:W-:Y:S05]  /*16ee0*/  BRA `(.L_x_957) ;  /* 0xffffff4400b47947 */ /* 0x000fea000383ffff */
.L_x_972:
[----:B-1----:R-:W-:-:S04]  /*16ef0*/  IMAD.U32 R7, RZ, RZ, UR14 ;  /* 0x0000000eff077e24 */ /* 0x002fc8000f8e00ff */
[----:B------:R1:W2:Y:S03]  /*16f00*/  SYNCS.PHASECHK.TRANS64.TRYWAIT P1, [R7+URZ+0x19c50], R0 ;  /* 0x019c5000070075a7 */ /* 0x0002a6000802017f */
[----:B--2---:R-:W-:Y:S05]  /*16f10*/  @!P1 NANOSLEEP.SYNCS 0x989680 ;  /* 0x009896800000995d */ /* 0x004fea0003900000 */
[----:B------:R-:W2:Y:S02]  /*16f20*/  @!P1 SYNCS.PHASECHK.TRANS64 P1, [R7+URZ+0x19c50], R0 ;  /* 0x019c5000070095a7 */ /* 0x000ea4000802007f */
[----:B--2---:R-:W-:Y:S05]  /*16f30*/  @!P1 BRA `(.L_x_972) ;  /* 0xfffffffc00ec9947 */ /* 0x004fea000383ffff */
[----:B------:R-:W-:Y:S05]  /*16f40*/  BRA `(.L_x_971) ;  /* 0xffffff7800247947 */ /* 0x000fea000383ffff */
.L_x_1016:
[----:B------:R-:W-:Y:S02]  /*16f50*/  IMAD.MOV.U32 R13, RZ, RZ, R20 ;  /* 0x000000ffff0d7224 */ /* 0x000fe400078e0014 */
[----:B------:R-:W-:Y:S02]  /*16f60*/  IMAD.MOV.U32 R12, RZ, RZ, RZ ;  /* 0x000000ffff0c7224 */ /* 0x000fe400078e00ff */
[----:B------:R-:W-:Y:S02]  /*16f70*/  IMAD.MOV.U32 R11, RZ, RZ, 0x1f ;  /* 0x0000001fff0b7424 */ /* 0x000fe400078e00ff */
[----:B------:R-:W-:-:S07]  /*16f80*/  IMAD.MOV.U32 R15, RZ, RZ, -0x1 ;  /* 0xffffffffff0f7424 */ /* 0x000fce00078e00ff */
[----:B------:R-:W-:Y:S05]  /*16f90*/  WARPSYNC.COLLECTIVE R15, `(.L_x_1092) ;  /* 0x000000000f087348 */ /* 0x000fea0003c00000 */
[----:B------:R0:W1:Y:S02]  /*16fa0*/  SHFL.IDX P6, R14, R13, R12, R11 ;  /* 0x0000000c0d0e7389 */ /* 0x00006400000c000b */
[----:B01----:R-:W-:Y:S01]  /*16fb0*/  ENDCOLLECTIVE ;  /* 0x000000000000791b */ /* 0x003fe20003800000 */
.L_x_1092:
[----:B------:R-:W-:Y:S05]  /*16fc0*/  BRA `(.L_x_1093) ;  /* 0xffffffc000e07947 */ /* 0x000fea000383ffff */
.L_x_1018:
[----:B------:R-:W-:Y:S01]  /*16fd0*/  BSSY B0, `(.L_x_1094) ;  /* 0x0000006000007945 */ /* 0x000fe20003800000 */
[----:B------:R-:W-:-:S07]  /*16fe0*/  IMAD.MOV.U32 R15, RZ, RZ, -0x1 ;  /* 0xffffffffff0f7424 */ /* 0x000fce00078e00ff */
[----:B0-----:R-:W-:Y:S05]  /*16ff0*/  WARPSYNC.COLLECTIVE R15, `(.L_x_1095) ;  /* 0x000000000f0c7348 */ /* 0x001fea0003c00000 */
[----:B------:R-:W-:Y:S02]  /*17000*/  ELECT P6, UR62, PT ;  /* 0x00000000003e782f */ /* 0x000fe400038c0000 */
[----:B------:R-:W-:Y:S01]  /*17010*/  MOV R14, UR62 ;  /* 0x0000003e000e7c02 */ /* 0x000fe20008000f00 */
[----:B0-----:R-:W-:Y:S10]  /*17020*/  ENDCOLLECTIVE ;  /* 0x000000000000791b */ /* 0x001ff40003800000 */
.L_x_1095:
[----:B------:R-:W-:Y:S05]  /*17030*/  BSYNC B0 ;  /* 0x0000000000007941 */ /* 0x000fea0003800000 */
.L_x_1094:
[----:B------:R-:W-:Y:S05]  /*17040*/  BRA `(.L_x_1096) ;  /* 0xffffffc000e87947 */ /* 0x000fea000383ffff */
.L_x_1020:
[----:B-1----:R1:W2:Y:S02]  /*17050*/  SYNCS.PHASECHK.TRANS64.TRYWAIT P0, [R3+URZ+0x19c80], R2 ;  /* 0x019c8002030075a7 */ /* 0x0022a4000800017f */
[----:B--2---:R-:W-:Y:S05]  /*17060*/  @!P0 NANOSLEEP.SYNCS 0x989680 ;  /* 0x009896800000895d */ /* 0x004fea0003900000 */
[----:B------:R-:W2:Y:S02]  /*17070*/  @!P0 SYNCS.PHASECHK.TRANS64 P0, [R3+URZ+0x19c80], R2 ;  /* 0x019c8002030085a7 */ /* 0x000ea4000800007f */
[----:B--2---:R-:W-:Y:S05]  /*17080*/  @!P0 BRA `(.L_x_1020) ;  /* 0xfffffffc00f08947 */ /* 0x004fea000383ffff */
[----:B------:R-:W-:Y:S05]  /*17090*/  BRA `(.L_x_1097) ;  /* 0xffffffc400447947 */ /* 0x000fea000383ffff */
.L_x_1022:
[----:B--2---:R2:W3:Y:S02]  /*170a0*/  SYNCS.PHASECHK.TRANS64.TRYWAIT P0, [R3+URZ+0x19c40], R2 ;  /* 0x019c4002030075a7 */ /* 0x0044e4000800017f */
[----:B---3--:R-:W-:Y:S05]  /*170b0*/  @!P0 NANOSLEEP.SYNCS 0x989680 ;  /* 0x009896800000895d */ /* 0x008fea0003900000 */
[----:B------:R-:W3:Y:S02]  /*170c0*/  @!P0 SYNCS.PHASECHK.TRANS64 P0, [R3+URZ+0x19c40], R2 ;  /* 0x019c4002030085a7 */ /* 0x000ee4000800007f */
[----:B---3--:R-:W-:Y:S05]  /*170d0*/  @!P0 BRA `(.L_x_1022) ;  /* 0xfffffffc00f08947 */ /* 0x008fea000383ffff */
[----:B------:R-:W-:Y:S05]  /*170e0*/  BRA `(.L_x_1098) ;  /* 0xffffffc400c87947 */ /* 0x000fea000383ffff */
.L_x_1026:
[----:B------:R-:W-:Y:S01]  /*170f0*/  IMAD.MOV.U32 R13, RZ, RZ, R4 ;  /* 0x000000ffff0d7224 */ /* 0x000fe200078e0004 */
[----:B------:R-:W-:Y:S01]  /*17100*/  LOP3.LUT R7, R7, 0x7f, RZ, 0xc0, !PT ;  /* 0x0000007f07077812 */ /* 0x000fe200078ec0ff */
[----:B------:R-:W-:Y:S02]  /*17110*/  IMAD.MOV.U32 R12, RZ, RZ, RZ ;  /* 0x000000ffff0c7224 */ /* 0x000fe400078e00ff */
[----:B------:R-:W-:Y:S01]  /*17120*/  IMAD.MOV.U32 R11, RZ, RZ, 0x1e1f ;  /* 0x00001e1fff0b7424 */ /* 0x000fe200078e00ff */
[----:B------:R-:W-:Y:S01]  /*17130*/  SHF.R.U32.HI R7, RZ, 0x1, R7 ;  /* 0x00000001ff077819 */ /* 0x000fe20000011607 */
[----:B------:R-:W-:Y:S02]  /*17140*/  IMAD.MOV.U32 R15, RZ, RZ, -0x1 ;  /* 0xffffffffff0f7424 */ /* 0x000fe400078e00ff */
[----:B------:R-:W-:Y:S02]  /*17150*/  IMAD R5, R9, UR42, RZ ;  /* 0x0000002a09057c24 */ /* 0x000fe4000f8e02ff */
[----:B------:R-:W-:-:S07]  /*17160*/  IMAD.IADD R7, R7, 0x1, R10 ;  /* 0x0000000107077824 */ /* 0x000fce00078e020a */
[----:B-----5:R-:W-:Y:S05]  /*17170*/  WARPSYNC.COLLECTIVE R15, `(.L_x_1099) ;  /* 0x000000000f087348 */ /* 0x020fea0003c00000 */
[----:B------:R0:W1:Y:S02]  /*17180*/  SHFL.IDX P6, R14, R13, R12, R11 ;  /* 0x0000000c0d0e7389 */ /* 0x00006400000c000b */
[----:B01---5:R-:W-:Y:S01]  /*17190*/  ENDCOLLECTIVE ;  /* 0x000000000000791b */ /* 0x023fe20003800000 */
.L_x_1099:
[----:B------:R-:W-:Y:S01]  /*171a0*/  ISETP.GE.AND P4, PT, R7, R5, PT ;  /* 0x000000050700720c */ /* 0x000fe20003f86270 */
[----:B------:R-:W-:Y:S02]  /*171b0*/  IMAD.MOV.U32 R13, RZ, RZ, R0 ;  /* 0x000000ffff0d7224 */ /* 0x000fe400078e0000 */
[----:B------:R-:W-:-:S10]  /*171c0*/  IMAD.MOV.U32 R2, RZ, RZ, R14 ;  /* 0x000000ffff027224 */ /* 0x000fd400078e000e */
[----:B------:R-:W-:Y:S05]  /*171d0*/  WARPSYNC.COLLECTIVE R15, `(.L_x_1100) ;  /* 0x000000000f087348 */ /* 0x000fea0003c00000 */
[----:B------:R0:W1:Y:S02]  /*171e0*/  SHFL.IDX P6, R14, R13, R12, R11 ;  /* 0x0000000c0d0e7389 */ /* 0x00006400000c000b */
[----:B01----:R-:W-:Y:S01]  /*171f0*/  ENDCOLLECTIVE ;  /* 0x000000000000791b */ /* 0x003fe20003800000 */
.L_x_1100:
[----:B------:R-:W-:Y:S02]  /*17200*/  IMAD.MOV.U32 R13, RZ, RZ, R4 ;  /* 0x000000ffff0d7224 */ /* 0x000fe400078e0004 */
[----:B------:R-:W-:Y:S02]  /*17210*/  IMAD.MOV.U32 R12, RZ, RZ, 0x1 ;  /* 0x00000001ff0c7424 */ /* 0x000fe400078e00ff */
[----:B------:R-:W-:-:S07]  /*17220*/  IMAD.MOV.U32 R3, RZ, RZ, R14 ;  /* 0x000000ffff037224 */ /* 0x000fce00078e000e */
[----:B------:R-:W-:Y:S05]  /*17230*/  WARPSYNC.COLLECTIVE R15, `(.L_x_1101) ;  /* 0x000000000f087348 */ /* 0x000fea0003c00000 */
[----:B------:R0:W1:Y:S02]  /*17240*/  SHFL.IDX P6, R14, R13, R12, R11 ;  /* 0x0000000c0d0e7389 */ /* 0x00006400000c000b */
[----:B01----:R-:W-:Y:S01]  /*17250*/  ENDCOLLECTIVE ;  /* 0x000000000000791b */ /* 0x003fe20003800000 */
.L_x_1101:
        /* <DEDUP_REMOVED lines=10> */
.L_x_1102:
        /* <DEDUP_REMOVED lines=13> */
.L_x_1103:
[----:B------:R-:W-:-:S13]  /*173d0*/  ISETP.GE.AND P4, PT, R2, R5, PT ;  /* 0x000000050200720c */ /* 0x000fda0003f86270 */
[----:B------:R-:W-:Y:S01]  /*173e0*/  @!P4 IADD3 R9, P3, R21, R0, RZ ;  /* 0x000000001509c210 */ /* 0x000fe20007f7e0ff */
[----:B------:R-:W-:-:S04]  /*173f0*/  IMAD.MOV.U32 R13, RZ, RZ, R8 ;  /* 0x000000ffff0d7224 */ /* 0x000fc800078e0008 */
[----:B------:R-:W-:Y:S02]  /*17400*/  @!P4 IMAD.X R10, RZ, RZ, R4, P3 ;  /* 0x000000ffff0ac224 */ /* 0x000fe400018e0604 */
[----:B------:R-:W-:Y:S02]  /*17410*/  @!P4 IMAD.MOV.U32 R2, RZ, RZ, R9 ;  /* 0x000000ffff02c224 */ /* 0x000fe400078e0009 */
[----:B------:R-:W-:Y:S02]  /*17420*/  @!P4 IMAD.MOV.U32 R3, RZ, RZ, R10 ;  /* 0x000000ffff03c224 */ /* 0x000fe400078e000a */
[----:B------:R-:W-:-:S07]  /*17430*/  IMAD.MOV.U32 R6, RZ, RZ, R14 ;  /* 0x000000ffff067224 */ /* 0x000fce00078e000e */
[----:B------:R-:W-:Y:S05]  /*17440*/  WARPSYNC.COLLECTIVE R15, `(.L_x_1104) ;  /* 0x000000000f087348 */ /* 0x000fea0003c00000 */
[----:B------:R0:W1:Y:S02]  /*17450*/  SHFL.IDX P6, R14, R13, R12, R11 ;  /* 0x0000000c0d0e7389 */ /* 0x00006400000c000b */
[----:B01----:R-:W-:Y:S01]  /*17460*/  ENDCOLLECTIVE ;  /* 0x000000000000791b */ /* 0x003fe20003800000 */
.L_x_1104:
[----:B------:R-:W-:Y:S01]  /*17470*/  @!PT LDS RZ, [RZ] ;  /* 0x00000000fffff984 */ /* 0x000fe20000000800 */
[----:B------:R-:W-:Y:S01]  /*17480*/  @!PT LDS RZ, [RZ] ;  /* 0x00000000fffff984 */ /* 0x000fe20000000800 */
[----:B------:R-:W-:Y:S01]  /*17490*/  @!PT LDS RZ, [RZ] ;  /* 0x00000000fffff984 */ /* 0x000fe20000000800 */
[----:B------:R1:W-:Y:S04]  /*174a0*/  @!P4 LDGSTS.E.BYPASS.LTC128B.128 [R20+0xf800], desc[UR50][R2.64], !P2 ;  /* 0x0f8000000214cfae */ /* 0x0003e8000d101d72 */
[----:B------:R1:W-:Y:S04]  /*174b0*/  @!P4 LDGSTS.E.BYPASS.LTC128B.128 [R20+0x11000], desc[UR50][R2.64+0x20], !P1 ;  /* 0x110000200214cfae */ /* 0x0003e8000c901d72 */
[----:B------:R1:W-:Y:S01]  /*174c0*/  @!P4 LDGSTS.E.BYPASS.LTC128B.128 [R20+0x12800], desc[UR50][R2.64+0x40], !P0 ;  /* 0x128000400214cfae */ /* 0x0003e2000c101d72 */
[----:B------:R-:W-:Y:S05]  /*174d0*/  BRA `(.L_x_1105) ;  /* 0xffffffcc00b07947 */ /* 0x000fea000383ffff */
.L_x_1031:
[----:B0-----:R0:W1:Y:S02]  /*174e0*/  SYNCS.PHASECHK.TRANS64.TRYWAIT P0, [R17+URZ+0x19c20], R0 ;  /* 0x019c2000110075a7 */ /* 0x001064000800017f */
[----:B-1----:R-:W-:Y:S05]  /*174f0*/  @!P0 NANOSLEEP.SYNCS 0x989680 ;  /* 0x009896800000895d */ /* 0x002fea0003900000 */
[----:B------:R-:W1:Y:S02]  /*17500*/  @!P0 SYNCS.PHASECHK.TRANS64 P0, [R17+URZ+0x19c20], R0 ;  /* 0x019c2000110085a7 */ /* 0x000e64000800007f */
[----:B-1----:R-:W-:Y:S05]  /*17510*/  @!P0 BRA `(.L_x_1031) ;  /* 0xfffffffc00f08947 */ /* 0x002fea000383ffff */
[----:B------:R-:W-:Y:S05]  /*17520*/  BRA `(.L_x_1106) ;  /* 0xffffffd000207947 */ /* 0x000fea000383ffff */
.L_x_1037:
[----:B0-----:R0:W1:Y:S02]  /*17530*/  SYNCS.PHASECHK.TRANS64.TRYWAIT P0, [R4+URZ+0x19c80], R2 ;  /* 0x019c8002040075a7 */ /* 0x001064000800017f */
[----:B-1----:R-:W-:Y:S05]  /*17540*/  @!P0 NANOSLEEP.SYNCS 0x989680 ;  /* 0x009896800000895d */ /* 0x002fea0003900000 */
[----:B------:R-:W1:Y:S02]  /*17550*/  @!P0 SYNCS.PHASECHK.TRANS64 P0, [R4+URZ+0x19c80], R2 ;  /* 0x019c8002040085a7 */ /* 0x000e64000800007f */
[----:B-1----:R-:W-:Y:S05]  /*17560*/  @!P0 BRA `(.L_x_1037) ;  /* 0xfffffffc00f08947 */ /* 0x002fea000383ffff */
[----:B------:R-:W-:Y:S05]  /*17570*/  BRA `(.L_x_1107) ;  /* 0xffffffd000c47947 */ /* 0x000fea000383ffff */
.L_x_1044:
[----:B-1----:R1:W2:Y:S02]  /*17580*/  SYNCS.PHASECHK.TRANS64.TRYWAIT P0, [R4+URZ+0x19c40], R2 ;  /* 0x019c4002040075a7 */ /* 0x0022a4000800017f */
[----:B--2---:R-:W-:Y:S05]  /*17590*/  @!P0 NANOSLEEP.SYNCS 0x989680 ;  /* 0x009896800000895d */ /* 0x004fea0003900000 */
[----:B------:R-:W2:Y:S02]  /*175a0*/  @!P0 SYNCS.PHASECHK.TRANS64 P0, [R4+URZ+0x19c40], R2 ;  /* 0x019c4002040085a7 */ /* 0x000ea4000800007f */
[----:B--2---:R-:W-:Y:S05]  /*175b0*/  @!P0 BRA `(.L_x_1044) ;  /* 0xfffffffc00f08947 */ /* 0x004fea000383ffff */
[----:B------:R-:W-:Y:S05]  /*175c0*/  BRA `(.L_x_1108) ;  /* 0xffffffd400bc7947 */ /* 0x000fea000383ffff */
.L_x_1052:
[----:B0-----:R0:W1:Y:S02]  /*175d0*/  SYNCS.PHASECHK.TRANS64.TRYWAIT P0, [R3+URZ+0x19c70], R2 ;  /* 0x019c7002030075a7 */ /* 0x001064000800017f */
[----:B-1----:R-:W-:Y:S05]  /*175e0*/  @!P0 NANOSLEEP.SYNCS 0x989680 ;  /* 0x009896800000895d */ /* 0x002fea0003900000 */
[----:B------:R-:W1:Y:S02]  /*175f0*/  @!P0 SYNCS.PHASECHK.TRANS64 P0, [R3+URZ+0x19c70], R2 ;  /* 0x019c7002030085a7 */ /* 0x000e64000800007f */
[----:B-1----:R-:W-:Y:S05]  /*17600*/  @!P0 BRA `(.L_x_1052) ;  /* 0xfffffffc00f08947 */ /* 0x002fea000383ffff */
[----:B------:R-:W-:Y:S05]  /*17610*/  BRA `(.L_x_1109) ;  /* 0xffffffd800d07947 */ /* 0x000fea000383ffff */
.L_x_1054:
[----:B0-----:R0:W1:Y:S02]  /*17620*/  SYNCS.PHASECHK.TRANS64.TRYWAIT P0, [R3+URZ+0x19c60], R2 ;  /* 0x019c6002030075a7 */ /* 0x001064000800017f */
[----:B-1----:R-:W-:Y:S05]  /*17630*/  @!P0 NANOSLEEP.SYNCS 0x989680 ;  /* 0x009896800000895d */ /* 0x002fea0003900000 */
[----:B------:R-:W1:Y:S02]  /*17640*/  @!P0 SYNCS.PHASECHK.TRANS64 P0, [R3+URZ+0x19c60], R2 ;  /* 0x019c6002030085a7 */ /* 0x000e64000800007f */
[----:B-1----:R-:W-:Y:S05]  /*17650*/  @!P0 BRA `(.L_x_1054) ;  /* 0xfffffffc00f08947 */ /* 0x002fea000383ffff */
[----:B------:R-:W-:Y:S05]  /*17660*/  BRA `(.L_x_1110) ;  /* 0xffffffd800d87947 */ /* 0x000fea000383ffff */
.L_x_1061:
[----:B0-----:R0:W1:Y:S02]  /*17670*/  SYNCS.PHASECHK.TRANS64.TRYWAIT P1, [R3+URZ+0x19c70], R0 ;  /* 0x019c7000030075a7 */ /* 0x001064000802017f */
[----:B-1----:R-:W-:Y:S05]  /*17680*/  @!P1 NANOSLEEP.SYNCS 0x989680 ;  /* 0x009896800000995d */ /* 0x002fea0003900000 */
[----:B------:R-:W1:Y:S02]  /*17690*/  @!P1 SYNCS.PHASECHK.TRANS64 P1, [R3+URZ+0x19c70], R0 ;  /* 0x019c7000030095a7 */ /* 0x000e64000802007f */
[----:B-1----:R-:W-:Y:S05]  /*176a0*/  @!P1 BRA `(.L_x_1061) ;  /* 0xfffffffc00f09947 */ /* 0x002fea000383ffff */
[----:B------:R-:W-:Y:S05]  /*176b0*/  BRA `(.L_x_1111) ;  /* 0xffffffe0003c7947 */ /* 0x000fea000383ffff */
.L_x_1063:
[----:B0-----:R0:W1:Y:S02]  /*176c0*/  SYNCS.PHASECHK.TRANS64.TRYWAIT P1, [R3+URZ+0x19c60], R0 ;  /* 0x019c6000030075a7 */ /* 0x001064000802017f */
[----:B-1----:R-:W-:Y:S05]  /*176d0*/  @!P1 NANOSLEEP.SYNCS 0x989680 ;  /* 0x009896800000995d */ /* 0x002fea0003900000 */
[----:B------:R-:W1:Y:S02]  /*176e0*/  @!P1 SYNCS.PHASECHK.TRANS64 P1, [R3+URZ+0x19c60], R0 ;  /* 0x019c6000030095a7 */ /* 0x000e64000802007f */
[----:B-1----:R-:W-:Y:S05]  /*176f0*/  @!P1 BRA `(.L_x_1063) ;  /* 0xfffffffc00f09947 */ /* 0x002fea000383ffff */
[----:B------:R-:W-:Y:S05]  /*17700*/  BRA `(.L_x_1112) ;  /* 0xffffffe000407947 */ /* 0x000fea000383ffff */
.L_x_1076:
[----:B0-----:R0:W1:Y:S02]  /*17710*/  SYNCS.PHASECHK.TRANS64.TRYWAIT P0, [R9+URZ+0x19c20], R0 ;  /* 0x019c2000090075a7 */ /* 0x001064000800017f */
[----:B-1----:R-:W-:Y:S05]  /*17720*/  @!P0 NANOSLEEP.SYNCS 0x989680 ;  /* 0x009896800000895d */ /* 0x002fea0003900000 */
[----:B------:R-:W1:Y:S02]  /*17730*/  @!P0 SYNCS.PHASECHK.TRANS64 P0, [R9+URZ+0x19c20], R0 ;  /* 0x019c2000090085a7 */ /* 0x000e64000800007f */
[----:B-1----:R-:W-:Y:S05]  /*17740*/  @!P0 BRA `(.L_x_1076) ;  /* 0xfffffffc00f08947 */ /* 0x002fea000383ffff */
[----:B------:R-:W-:Y:S05]  /*17750*/  BRA `(.L_x_1113) ;  /* 0xfffffff000547947 */ /* 0x000fea000383ffff */
.L_x_1077:
        /* <DEDUP_REMOVED lines=11> */
.L_x_1115:
[----:B------:R-:W-:Y:S05]  /*17810*/  BSYNC B0 ;  /* 0x0000000000007941 */ /* 0x000fea0003800000 */
.L_x_1114:
[----:B------:R-:W-:Y:S05]  /*17820*/  BRA `(.L_x_1116) ;  /* 0xfffffff0003c7947 */ /* 0x000fea000383ffff */
.L_x_1080:
[----:B------:R-:W-:Y:S01]  /*17830*/  BSSY B1, `(.L_x_1117) ;  /* 0x0000006000017945 */ /* 0x000fe20003800000 */
[----:B------:R-:W-:-:S07]  /*17840*/  IMAD.MOV.U32 R15, RZ, RZ, -0x1 ;  /* 0xffffffffff0f7424 */ /* 0x000fce00078e00ff */
[----:B0-----:R-:W-:Y:S05]  /*17850*/  WARPSYNC.COLLECTIVE R15, `(.L_x_1118) ;  /* 0x000000000f0c7348 */ /* 0x001fea0003c00000 */
[----:B------:R-:W-:Y:S02]  /*17860*/  ELECT P6, UR62, PT ;  /* 0x00000000003e782f */ /* 0x000fe400038c0000 */
[----:B------:R-:W-:Y:S01]  /*17870*/  MOV R14, UR62 ;  /* 0x0000003e000e7c02 */ /* 0x000fe20008000f00 */
[----:B0-----:R-:W-:Y:S10]  /*17880*/  ENDCOLLECTIVE ;  /* 0x000000000000791b */ /* 0x001ff40003800000 */
.L_x_1118:
[----:B------:R-:W-:Y:S05]  /*17890*/  BSYNC B1 ;  /* 0x0000000000017941 */ /* 0x000fea0003800000 */
.L_x_1117:
[----:B------:R-:W-:Y:S05]  /*178a0*/  BRA `(.L_x_1119) ;  /* 0xfffffff000347947 */ /* 0x000fea000383ffff */
.L_x_1082:
[----:B0-----:R0:W1:Y:S02]  /*178b0*/  SYNCS.PHASECHK.TRANS64.TRYWAIT P1, [R7+URZ], R2 ;  /* 0x00000002070075a7 */ /* 0x001064000802017f */
[----:B-1----:R-:W-:Y:S05]  /*178c0*/  @!P1 NANOSLEEP.SYNCS 0x989680 ;  /* 0x009896800000995d */ /* 0x002fea0003900000 */
[----:B------:R-:W1:Y:S02]  /*178d0*/  @!P1 SYNCS.PHASECHK.TRANS64 P1, [R7+URZ], R2 ;  /* 0x00000002070095a7 */ /* 0x000e64000802007f */
[----:B-1----:R-:W-:Y:S05]  /*178e0*/  @!P1 BRA `(.L_x_1082) ;  /* 0xfffffffc00f09947 */ /* 0x002fea000383ffff */
[----:B------:R-:W-:Y:S05]  /*178f0*/  BRA `(.L_x_1120) ;  /* 0xfffffff000687947 */ /* 0x000fea000383ffff */
.L_x_1083:
[----:B-1----:R1:W2:Y:S02]  /*17900*/  SYNCS.PHASECHK.TRANS64.TRYWAIT P1, [R3+URZ], R0 ;  /* 0x00000000030075a7 */ /* 0x0022a4000802017f */
[----:B--2---:R-:W-:Y:S05]  /*17910*/  @!P1 NANOSLEEP.SYNCS 0x989680 ;  /* 0x009896800000995d */ /* 0x004fea0003900000 */
[----:B------:R-:W2:Y:S02]  /*17920*/  @!P1 SYNCS.PHASECHK.TRANS64 P1, [R3+URZ], R0 ;  /* 0x00000000030095a7 */ /* 0x000ea4000802007f */
[----:B--2---:R-:W-:Y:S05]  /*17930*/  @!P1 BRA `(.L_x_1083) ;  /* 0xfffffffc00f09947 */ /* 0x004fea000383ffff */
[----:B------:R-:W-:Y:S05]  /*17940*/  BRA `(.L_x_1121) ;  /* 0xfffffff0005c7947 */ /* 0x000fea000383ffff */
.L_x_1085:
[----:B-1----:R1:W2:Y:S02]  /*17950*/  SYNCS.PHASECHK.TRANS64.TRYWAIT P1, [R3+URZ+0x19c60], R2 ;  /* 0x019c6002030075a7 */ /* 0x0022a4000802017f */
[----:B--2---:R-:W-:Y:S05]  /*17960*/  @!P1 NANOSLEEP.SYNCS 0x989680 ;  /* 0x009896800000995d */ /* 0x004fea0003900000 */
[----:B------:R-:W2:Y:S02]  /*17970*/  @!P1 SYNCS.PHASECHK.TRANS64 P1, [R3+URZ+0x19c60], R2 ;  /* 0x019c6002030095a7 */ /* 0x000ea4000802007f */
[----:B--2---:R-:W-:Y:S05]  /*17980*/  @!P1 BRA `(.L_x_1085) ;  /* 0xfffffffc00f09947 */ /* 0x004fea000383ffff */
[----:B------:R-:W-:Y:S05]  /*17990*/  BRA `(.L_x_1122) ;  /* 0xfffffff0005c7947 */ /* 0x000fea000383ffff */
.L_x_1087:
[----:B--2---:R2:W3:Y:S02]  /*179a0*/  SYNCS.PHASECHK.TRANS64.TRYWAIT P1, [R5+URZ+0x19c60], R0 ;  /* 0x019c6000050075a7 */ /* 0x0044e4000802017f */
[----:B---3--:R-:W-:Y:S05]  /*179b0*/  @!P1 NANOSLEEP.SYNCS 0x989680 ;  /* 0x009896800000995d */ /* 0x008fea0003900000 */
[----:B------:R-:W3:Y:S02]  /*179c0*/  @!P1 SYNCS.PHASECHK.TRANS64 P1, [R5+URZ+0x19c60], R0 ;  /* 0x019c6000050095a7 */ /* 0x000ee4000802007f */
[----:B---3--:R-:W-:Y:S05]  /*179d0*/  @!P1 BRA `(.L_x_1087) ;  /* 0xfffffffc00f09947 */ /* 0x008fea000383ffff */
[----:B------:R-:W-:Y:S05]  /*179e0*/  BRA `(.L_x_1123) ;  /* 0xfffffff0005c7947 */ /* 0x000fea000383ffff */
.L_x_1089:
[----:B---3--:R3:W4:Y:S02]  /*179f0*/  SYNCS.PHASECHK.TRANS64.TRYWAIT P0, [R3+URZ+0x19c80], R2 ;  /* 0x019c8002030075a7 */ /* 0x008724000800017f */
[----:B----4-:R-:W-:Y:S05]  /*17a00*/  @!P0 NANOSLEEP.SYNCS 0x989680 ;  /* 0x009896800000895d */ /* 0x010fea0003900000 */
[----:B------:R-:W4:Y:S02]  /*17a10*/  @!P0 SYNCS.PHASECHK.TRANS64 P0, [R3+URZ+0x19c80], R2 ;  /* 0x019c8002030085a7 */ /* 0x000f24000800007f */
[----:B----4-:R-:W-:Y:S05]  /*17a20*/  @!P0 BRA `(.L_x_1089) ;  /* 0xfffffffc00f08947 */ /* 0x010fea000383ffff */
[----:B------:R-:W-:Y:S05]  /*17a30*/  BRA `(.L_x_1090) ;  /* 0xfffffff000587947 */ /* 0x000fea000383ffff */
.L_x_1124:
        /* <DEDUP_REMOVED lines=12> */
.L_x_2302:


//--------------------- .text._ZN7cutlass13device_kernelIN5flash11enable_sm90INS1_16FlashAttnFwdSm90INS1_25CollectiveMainloopFwdSm90ILi2EN4cute5tupleIJNS5_1CILi1EEES8_S8_EEENS6_IJNS7_ILi192EEENS7_ILi128EEENS7_ILi96EEEEEELi96ENS_12float_e4m3_tEfNS_4arch4Sm90ELb0ELb1ELb1ELb1ELb0ELb1ELb0ELb1ELb1ELb1ELb0ELb0EEENS1_21CollectiveEpilogueFwdINS6_IJSA_SC_SB_EEES9_NS_10bfloat16_tESG_Li384ELb1ELb1ELb0ELb1EEENS1_36VarlenDynamicPersistentTileSchedulerILi192ELi128ELi384ELi128ELb0ELb1ELb1ELb1ELb0ELb1EEEEEEEEEvNT_6ParamsE --------------------------
	.section	.text._ZN7cutlass13device_kernelIN5flash11enable_sm90INS1_16FlashAttnFwdSm90INS1_25CollectiveMainloopFwdSm90ILi2EN4cute5tupleIJNS5_1CILi1EEES8_S8_EEENS6_IJNS7_ILi192EEENS7_ILi128EEENS7_ILi96EEEEEELi96ENS_12float_e4m3_tEfNS_4arch4Sm90ELb0ELb1ELb1ELb1ELb0ELb1ELb0ELb1ELb1ELb1ELb0ELb0EEENS1_21CollectiveEpilogueFwdINS6_IJSA_SC_SB_EEES9_NS_10bfloat16_tESG_Li384ELb1ELb1ELb0ELb1EEENS1_36VarlenDynamicPersistentTileSchedulerILi192ELi128ELi384ELi128ELb0ELb1ELb1ELb1ELb0ELb1EEEEEEEEEvNT_6ParamsE,"ax",@progbits
	.align	128
.text._ZN7cutlass13device_kernelIN5flash11enable_sm90INS1_16FlashAttnFwdSm90INS1_25CollectiveMainloopFwdSm90ILi2EN4cute5tupleIJNS5_1CILi1EEES8_S8_EEENS6_IJNS7_ILi192EEENS7_ILi128EEENS7_ILi96EEEEEELi96ENS_12float_e4m3_tEfNS_4arch4Sm90ELb0ELb1ELb1ELb1ELb0ELb1ELb0ELb1ELb1ELb1ELb0ELb0EEENS1_21CollectiveEpilogueFwdINS6_IJSA_SC_SB_EEES9_NS_10bfloat16_tESG_Li384ELb1ELb1ELb0ELb1EEENS1_36VarlenDynamicPersistentTileSchedulerILi192ELi128ELi384ELi128ELb0ELb1ELb1ELb1ELb0ELb1EEEEEEEEEvNT_6ParamsE:
        .type           _ZN7cutlass13device_kernelIN5flash11enable_sm90INS1_16FlashAttnFwdSm90INS1_25CollectiveMainloopFwdSm90ILi2EN4cute5tupleIJNS5_1CILi1EEES8_S8_EEENS6_IJNS7_ILi192EEENS7_ILi128EEENS7_ILi96EEEEEELi96ENS_12float_e4m3_tEfNS_4arch4Sm90ELb0ELb1ELb1ELb1ELb0ELb1ELb0ELb1ELb1ELb1ELb0ELb0EEENS1_21CollectiveEpilogueFwdINS6_IJSA_SC_SB_EEES9_NS_10bfloat16_tESG_Li384ELb1ELb1ELb0ELb1EEENS1_36VarlenDynamicPersistentTileSchedulerILi192ELi128ELi384ELi128ELb0ELb1ELb1ELb1ELb0ELb1EEEEEEEEEvNT_6ParamsE,@function
        .size           _ZN7cutlass13device_kernelIN5flash11enable_sm90INS1_16FlashAttnFwdSm90INS1_25CollectiveMainloopFwdSm90ILi2EN4cute5tupleIJNS5_1CILi1EEES8_S8_EEENS6_IJNS7_ILi192EEENS7_ILi128EEENS7_ILi96EEEEEELi96ENS_12float_e4m3_tEfNS_4arch4Sm90ELb0ELb1ELb1ELb1ELb0ELb1ELb0ELb1ELb1ELb1ELb0ELb0EEENS1_21CollectiveEpilogueFwdINS6_IJSA_SC_SB_EEES9_NS_10bfloat16_tESG_Li384ELb1ELb1ELb0ELb1EEENS1_36VarlenDynamicPersistentTileSchedulerILi192ELi128ELi384ELi128ELb0ELb1ELb1ELb1ELb0ELb1EEEEEEEEEvNT_6ParamsE,(.L_x_2303 - _ZN7cutlass13device_kernelIN5flash11enable_sm90INS1_16FlashAttnFwdSm90INS1_25CollectiveMainloopFwdSm90ILi2EN4cute5tupleIJNS5_1CILi1EEES8_S8_EEENS6_IJNS7_ILi192EEENS7_ILi128EEENS7_ILi96EEEEEELi96ENS_12float_e4m3_tEfNS_4arch4Sm90ELb0ELb1ELb1ELb1ELb0ELb1ELb0ELb1ELb1ELb1ELb0ELb0EEENS1_21CollectiveEpilogueFwdINS6_IJSA_SC_SB_EEES9_NS_10bfloat16_tESG_Li384ELb1ELb1ELb0ELb1EEENS1_36VarlenDynamicPersistentTileSchedulerILi192ELi128ELi384ELi128ELb0ELb1ELb1ELb1ELb0ELb1EEEEEEEEEvNT_6ParamsE)
        .other          _ZN7cutlass13device_kernelIN5flash11enable_sm90INS1_16FlashAttnFwdSm90INS1_25CollectiveMainloopFwdSm90ILi2EN4cute5tupleIJNS5_1CILi1EEES8_S8_EEENS6_IJNS7_ILi192EEENS7_ILi128EEENS7_ILi96EEEEEELi96ENS_12float_e4m3_tEfNS_4arch4Sm90ELb0ELb1ELb1ELb1ELb0ELb1ELb0ELb1ELb1ELb1ELb0ELb0EEENS1_21CollectiveEpilogueFwdINS6_IJSA_SC_SB_EEES9_NS_10bfloat16_tESG_Li384ELb1ELb1ELb0ELb1EEENS1_36VarlenDynamicPersistentTileSchedulerILi192ELi128ELi384ELi128ELb0ELb1ELb1ELb1ELb0ELb1EEEEEEEEEvNT_6ParamsE,@"STO_CUDA_ENTRY STV_DEFAULT"
_ZN7cutlass13device_kernelIN5flash11enable_sm90INS1_16FlashAttnFwdSm90INS1_25CollectiveMainloopFwdSm90ILi2EN4cute5tupleIJNS5_1CILi1EEES8_S8_EEENS6_IJNS7_ILi192EEENS7_ILi128EEENS7_ILi96EEEEEELi96ENS_12float_e4m3_tEfNS_4arch4Sm90ELb0ELb1ELb1ELb1ELb0ELb1ELb0ELb1ELb1ELb1ELb0ELb0EEENS1_21CollectiveEpilogueFwdINS6_IJSA_SC_SB_EEES9_NS_10bfloat16_tESG_Li384ELb1ELb1ELb0ELb1EEENS1_36VarlenDynamicPersistentTileSchedulerILi192ELi128ELi384ELi128ELb0ELb1ELb1ELb1ELb0ELb1EEEEEEEEEvNT_6ParamsE:
        /* <DEDUP_REMOVED lines=24> */
.L_x_1126:
[----:B------:R-:W-:Y:S05]  /*0180*/  BSYNC B0 ;  /* 0x0000000000007941 */ /* 0x000fea0003800000 */
.L_x_1125:
        /* <DEDUP_REMOVED lines=41> */
.L_x_1127:
        /* <DEDUP_REMOVED lines=22> */
.L_x_1128:
        /* <DEDUP_REMOVED lines=18> */
.L_x_1129:
        /* <DEDUP_REMOVED lines=22> */
.L_x_1130:
        /* <DEDUP_REMOVED lines=22> */
.L_x_1131:
        /* <DEDUP_REMOVED lines=8> */
.L_x_1134:
        /* <DEDUP_REMOVED lines=17> */
[----:B------:R-:W-:Y:S01]  /*0af0*/  ULOP3.LUT UR38, UR37, 0x1, URZ, 0xfc, !UPT ;  /* 0x0000000125267892 */ /* 0x000fe2000f8efc3f */
[----:B0-----:R-:W-:-:S05]  /*0b00*/  VIADD R29, R0, 0xffffff80 ;  /* 0xffffff80001d7836 */ /* 0x001fca0000000000 */
[----:B------:R-:W-:-:S04]  /*0b10*/  SHF.R.S32.HI R0, RZ, 0x1f, R29 ;  /* 0x0000001fff007819 */ /* 0x000fc8000001141d */
[CC--:B------:R-:W-:Y:S02]  /*0b20*/  LEA.HI R2, R0.reuse, R29.reuse, RZ, 0x5 ;  /* 0x0000001d00027211 */ /* 0x0c0fe400078f28ff */
[----:B------:R-:W-:-:S03]  /*0b30*/  LEA.HI R5, R0, R29, RZ, 0x4 ;  /* 0x0000001d00057211 */ /* 0x000fc600078f20ff */
[----:B------:R-:W-:Y:S01]  /*0b40*/  IMAD.SHL.U32 R3, R2, 0x10, RZ ;  /* 0x0000001002037824 */ /* 0x000fe200078e00ff */
[----:B------:R-:W-:-:S04]  /*0b50*/  LOP3.LUT R2, R5, 0x7fffff0, RZ, 0xc0, !PT ;  /* 0x07fffff005027812 */ /* 0x000fc800078ec0ff */
[----:B------:R-:W-:Y:S01]  /*0b60*/  LOP3.LUT R7, R3, 0xfffffe00, RZ, 0xc0, !PT ;  /* 0xfffffe0003077812 */ /* 0x000fe200078ec0ff */
[C---:B------:R-:W-:Y:S01]  /*0b70*/  IMAD.IADD R4, R29.reuse, 0x1, -R2 ;  /* 0x000000011d047824 */ /* 0x040fe200078e0a02 */
[-C--:B------:R-:W-:Y:S02]  /*0b80*/  LEA.HI R3, R29, R29.reuse, RZ, 0x1 ;  /* 0x0000001d1d037211 */ /* 0x080fe400078f08ff */
[----:B------:R-:W-:Y:S01]  /*0b90*/  LEA.HI R2, R0, R29, RZ, 0x7 ;  /* 0x0000001d00027211 */ /* 0x000fe200078f38ff */
[----:B------:R-:W-:Y:S01]  /*0ba0*/  IMAD R8, R4, 0x20, R7 ;  /* 0x0000002004087824 */ /* 0x000fe200078e0207 */
[--C-:B------:R-:W-:Y:S02]  /*0bb0*/  SHF.R.S32.HI R23, RZ, 0x1, R3.reuse ;  /* 0x00000001ff177819 */ /* 0x100fe40000011403 */
[----:B------:R-:W-:Y:S02]  /*0bc0*/  LOP3.LUT R7, R2, 0xffffff80, RZ, 0xc0, !PT ;  /* 0xffffff8002077812 */ /* 0x000fe400078ec0ff */
[----:B------:R-:W-:-:S02]  /*0bd0*/  SHF.R.S32.HI R6, RZ, 0x1f, R3 ;  /* 0x0000001fff067819 */ /* 0x000fc40000011403 */
[----:B------:R-:W-:Y:S01]  /*0be0*/  LOP3.LUT R3, R3, 0xfffffffe, RZ, 0xc0, !PT ;  /* 0xfffffffe03037812 */ /* 0x000fe200078ec0ff */
[C---:B------:R-:W-:Y:S01]  /*0bf0*/  IMAD.IADD R21, R29.reuse, 0x1, -R7 ;  /* 0x000000011d157824 */ /* 0x040fe200078e0a07 */
[----:B------:R-:W-:Y:S02]  /*0c00*/  SHF.R.S32.HI R18, RZ, 0x7, R2 ;  /* 0x00000007ff127819 */ /* 0x000fe40000011402 */
[----:B------:R-:W-:Y:S01]  /*0c10*/  LEA.HI R6, R6, R23, RZ, 0x2 ;  /* 0x0000001706067211 */ /* 0x000fe200078f10ff */
[----:B------:R-:W-:Y:S01]  /*0c20*/  IMAD.IADD R28, R29, 0x1, -R3 ;  /* 0x000000011d1c7824 */ /* 0x000fe200078e0a03 */
[----:B------:R-:W-:Y:S02]  /*0c30*/  SHF.R.S32.HI R3, RZ, 0x1f, R21 ;  /* 0x0000001fff037819 */ /* 0x000fe40000011415 */
[----:B------:R-:W-:Y:S01]  /*0c40*/  SHF.R.S32.HI R2, RZ, 0x4, R5 ;  /* 0x00000004ff027819 */ /* 0x000fe20000011405 */
[C---:B------:R-:W-:Y:S01]  /*0c50*/  IMAD.SHL.U32 R26, R28.reuse, 0x8, RZ ;  /* 0x000000081c1a7824 */ /* 0x040fe200078e00ff */
[----:B------:R-:W-:Y:S01]  /*0c60*/  LEA.HI R7, R3, R21, RZ, 0x2 ;  /* 0x0000001503077211 */ /* 0x000fe200078f10ff */
[----:B------:R-:W-:Y:S01]  /*0c70*/  IMAD.SHL.U32 R152, R28, 0x10, RZ ;  /* 0x000000101c987824 */ /* 0x000fe200078e00ff */
[----:B------:R-:W-:Y:S01]  /*0c80*/  LOP3.LUT R6, R6, 0x7fffffc, RZ, 0xc0, !PT ;  /* 0x07fffffc06067812 */ /* 0x000fe200078ec0ff */
[----:B------:R-:W-:Y:S01]  /*0c90*/  VIADD R24, R26, 0x20 ;  /* 0x000000201a187836 */ /* 0x000fe20000000000 */
[----:B------:R-:W-:Y:S01]  /*0ca0*/  LEA.HI R5, R5, R2, RZ, 0x1 ;  /* 0x0000000205057211 */ /* 0x000fe200078f08ff */
[----:B------:R-:W-:Y:S01]  /*0cb0*/  STL [R1+0x8], R26 ;  /* 0x0000081a01007387 */ /* 0x000fe20000100800 */
[----:B------:R-:W-:Y:S01]  /*0cc0*/  LEA.HI R4, R0, R29, RZ, 0x3 ;  /* 0x0000001d00047211 */ /* 0x000fe200078f18ff */
[----:B------:R-:W-:Y:S01]  /*0cd0*/  IMAD.IADD R14, R26, 0x1, R24 ;  /* 0x000000011a0e7824 */ /* 0x000fe200078e0218 */
[--C-:B------:R-:W-:Y:S01]  /*0ce0*/  SHF.R.S32.HI R12, RZ, 0x2, R7.reuse ;  /* 0x00000002ff0c7819 */ /* 0x100fe20000011407 */
[----:B------:R-:W-:Y:S01]  /*0cf0*/  IMAD.IADD R6, R23, 0x1, -R6 ;  /* 0x0000000117067824 */ /* 0x000fe200078e0a06 */
[----:B------:R-:W-:Y:S01]  /*0d00*/  SHF.R.S32.HI R13, RZ, 0x1f, R7 ;  /* 0x0000001fff0d7819 */ /* 0x000fe20000011407 */
[----:B------:R-:W-:Y:S01]  /*0d10*/  STL [R1+0x28], R24 ;  /* 0x0000281801007387 */ /* 0x000fe20000100800 */
[----:B------:R-:W-:Y:S01]  /*0d20*/  LOP3.LUT R5, R5, 0x1ffffffe, RZ, 0xc0, !PT ;  /* 0x1ffffffe05057812 */ /* 0x000fe200078ec0ff */
[----:B------:R-:W-:Y:S01]  /*0d30*/  IMAD R17, R2, 0x8, R6 ;  /* 0x0000000802117824 */ /* 0x000fe200078e0206 */
[----:B------:R-:W-:-:S02]  /*0d40*/  SHF.R.S32.HI R4, RZ, 0x3, R4 ;  /* 0x00000003ff047819 */ /* 0x000fc40000011404 */
[----:B------:R-:W-:Y:S01]  /*0d50*/  LEA.HI R13, R13, R12, RZ, 0x3 ;  /* 0x0000000c0d0d7211 */ /* 0x000fe200078f18ff */
[----:B------:R-:W-:Y:S01]  /*0d60*/  IMAD.IADD R5, R2, 0x1, -R5 ;  /* 0x0000000102057824 */ /* 0x000fe200078e0a05 */
[----:B------:R-:W-:Y:S01]  /*0d70*/  SHF.R.S32.HI R15, RZ, 0x1f, R14 ;  /* 0x0000001fff0f7819 */ /* 0x000fe2000001140e */
[----:B------:R-:W-:Y:S01]  /*0d80*/  IMAD.SHL.U32 R4, R4, 0x80, RZ ;  /* 0x0000008004047824 */ /* 0x000fe200078e00ff */
[----:B------:R-:W-:Y:S01]  /*0d90*/  LOP3.LUT R13, R13, 0xfffffff8, RZ, 0xc0, !PT ;  /* 0xfffffff80d0d7812 */ /* 0x000fe200078ec0ff */
[----:B------:R-:W-:Y:S01]  /*0da0*/  IMAD.HI R2, R18, 0x55555556, RZ ;  /* 0x5555555612027827 */ /* 0x000fe200078e02ff */
[----:B------:R-:W-:Y:S02]  /*0db0*/  LEA.HI R3, R3, R21, RZ, 0x5 ;  /* 0x0000001503037211 */ /* 0x000fe400078f28ff */
[CC--:B------:R-:W-:Y:S01]  /*0dc0*/  LEA.HI R6, R15.reuse, R14.reuse, RZ, 0x4 ;  /* 0x0000000e0f067211 */ /* 0x0c0fe200078f20ff */
[----:B------:R-:W-:Y:S01]  /*0dd0*/  IMAD.IADD R12, R12, 0x1, -R13 ;  /* 0x000000010c0c7824 */ /* 0x000fe200078e0a0d */
[----:B------:R-:W-:Y:S01]  /*0de0*/  LEA.HI R14, R15, R14, RZ, 0x5 ;  /* 0x0000000e0f0e7211 */ /* 0x000fe200078f28ff */
[----:B------:R-:W-:Y:S01]  /*0df0*/  IMAD.SHL.U32 R20, R17, 0x20, RZ ;  /* 0x0000002011147824 */ /* 0x000fe200078e00ff */
[----:B------:R-:W-:Y:S01]  /*0e00*/  LOP3.LUT R25, R4, 0x80, RZ, 0xc0, !PT ;  /* 0x0000008004197812 */ /* 0x000fe200078ec0ff */
[----:B------:R-:W-:Y:S01]  /*0e10*/  IMAD R5, R5, 0x8, R8 ;  /* 0x0000000805057824 */ /* 0x000fe200078e0208 */
[----:B------:R-:W-:Y:S01]  /*0e20*/  LEA.HI R2, R2, R2, RZ, 0x1 ;  /* 0x0000000202027211 */ /* 0x000fe200078f08ff */
[----:B------:R-:W-:Y:S01]  /*0e30*/  IMAD.MOV.U32 R17, RZ, RZ, RZ ;  /* 0x000000ffff117224 */ /* 0x000fe200078e00ff */
[----:B------:R-:W-:Y:S01]  /*0e40*/  SHF.R.S32.HI R3, RZ, 0x5, R3 ;  /* 0x00000005ff037819 */ /* 0x000fe20000011403 */
[----:B------:R-:W-:Y:S01]  /*0e50*/  STL [R1+0x1c], R25 ;  /* 0x00001c1901007387 */ /* 0x000fe20000100800 */
[----:B------:R-:W-:Y:S01]  /*0e60*/  SHF.R.S32.HI R14, RZ, 0x5, R14 ;  /* 0x00000005ff0e7819 */ /* 0x000fe2000001140e */
[----:B------:R-:W-:Y:S01]  /*0e70*/  IMAD R2, R2, -0x3, R18 ;  /* 0xfffffffd02027824 */ /* 0x000fe200078e0212 */
[----:B------:R-:W-:Y:S01]  /*0e80*/  SHF.R.U32.HI R22, RZ, 0x3, R25 ;  /* 0x00000003ff167819 */ /* 0x000fe20000011619 */
[----:B------:R-:W-:Y:S01]  /*0e90*/  IMAD R3, R3, 0x10, R12 ;  /* 0x0000001003037824 */ /* 0x000fe200078e020c */
[----:B------:R-:W-:Y:S01]  /*0ea0*/  LOP3.LUT R4, R25, 0x10, R6, 0xf8, !PT ;  /* 0x0000001019047812 */ /* 0x000fe200078ef806 */
[----:B------:R-:W-:Y:S01]  /*0eb0*/  IMAD R13, R14, 0x1800, R20 ;  /* 0x000018000e0d7824 */ /* 0x000fe200078e0214 */
[----:B------:R-:W-:Y:S01]  /*0ec0*/  LEA.HI R0, R0, R29, RZ, 0x2 ;  /* 0x0000001d00007211 */ /* 0x000fe200078f10ff */
[----:B------:R-:W-:Y:S01]  /*0ed0*/  IMAD R3, R2, 0x40, R3 ;  /* 0x0000004002037824 */ /* 0x000fe200078e0203 */
[----:B------:R-:W-:Y:S01]  /*0ee0*/  LOP3.LUT R4, R4, R22, RZ, 0x3c, !PT ;  /* 0x0000001604047212 */ /* 0x000fe200078e3cff */
[----:B------:R-:W-:Y:S01]  /*0ef0*/  STL [R1+0x2c], R20 ;  /* 0x00002c1401007387 */ /* 0x000fe20000100800 */
[----:B------:R-:W-:-:S02]  /*0f00*/  LOP3.LUT R2, R0, 0xfffffffc, RZ, 0xc0, !PT ;  /* 0xfffffffc00027812 */ /* 0x000fc400078ec0ff */
[----:B------:R-:W-:Y:S02]  /*0f10*/  CS2R R18, SRZ ;  /* 0x0000000000127805 */ /* 0x000fe4000001ff00 */
[----:B------:R-:W-:Y:S01]  /*0f20*/  IADD3 R4, R16, R13, R4 ;  /* 0x0000000d10047210 */ /* 0x000fe20007ffe004 */
[----:B------:R-:W-:Y:S01]  /*0f30*/  STL [R1+0x74], R22 ;  /* 0x0000741601007387 */ /* 0x000fe20000100800 */
[----:B------:R-:W-:Y:S01]  /*0f40*/  SHF.R.S32.HI R0, RZ, 0x2, R0 ;  /* 0x00000002ff007819 */ /* 0x000fe20000011400 */
[----:B------:R-:W-:Y:S01]  /*0f50*/  IMAD.IADD R8, R29, 0x1, -R2 ;  /* 0x000000011d087824 */ /* 0x000fe200078e0a02 */
[----:B------:R-:W-:Y:S01]  /*0f60*/  SHF.R.S32.HI R2, RZ, 0x1f, R23 ;  /* 0x0000001fff027819 */ /* 0x000fe20000011417 */
[----:B------:R-:W-:Y:S01]  /*0f70*/  STL [R1+0x7c], R5 ;  /* 0x00007c0501007387 */ /* 0x000fe20000100800 */
[----:B------:R-:W-:Y:S02]  /*0f80*/  LOP3.LUT R7, R7, 0x7ffffffc, RZ, 0xc0, !PT ;  /* 0x7ffffffc07077812 */ /* 0x000fe400078ec0ff */
[----:B------:R-:W-:Y:S01]  /*0f90*/  LEA.HI R0, R8, R8, RZ, 0x1 ;  /* 0x0000000808007211 */ /* 0x000fe200078f08ff */
[----:B------:R0:W-:Y:S02]  /*0fa0*/  STL [R1+0x70], R4 ;  /* 0x0000700401007387 */ /* 0x0001e40000100800 */
[----:B------:R-:W-:Y:S01]  /*0fb0*/  IMAD.IADD R7, R21, 0x1, -R7 ;  /* 0x0000000115077824 */ /* 0x000fe200078e0a07 */
[----:B------:R-:W-:Y:S01]  /*0fc0*/  LOP3.LUT R2, R0, 0x1ffffffe, RZ, 0xc0, !PT ;  /* 0x1ffffffe00027812 */ /* 0x000fe200078ec0ff */
[----:B------:R1:W-:Y:S01]  /*0fd0*/  STL [R1+0x44], R9 ;  /* 0x0000440901007387 */ /* 0x0003e20000100800 */
[----:B------:R-:W-:-:S03]  /*0fe0*/  LOP3.LUT R0, R25, 0x10, R152, 0xf8, !PT ;  /* 0x0000001019007812 */ /* 0x000fc600078ef898 */
[----:B------:R2:W-:Y:S01]  /*0ff0*/  STL [R1+0x48], R10 ;  /* 0x0000480a01007387 */ /* 0x0005e20000100800 */
[----:B------:R-:W-:Y:S01]  /*1000*/  LOP3.LUT R0, R0, R22, RZ, 0x3c, !PT ;  /* 0x0000001600007212 */ /* 0x000fe200078e3cff */
[C---:B0-----:R-:W-:Y:S02]  /*1010*/  IMAD.SHL.U32 R4, R8.reuse, 0x8, RZ ;  /* 0x0000000808047824 */ /* 0x041fe400078e00ff */
[----:B------:R-:W-:Y:S01]  /*1020*/  STL [R1+0x78], R3 ;  /* 0x0000780301007387 */ /* 0x000fe20000100800 */
[----:B------:R-:W-:Y:S02]  /*1030*/  IMAD.IADD R2, R8, 0x1, -R2 ;  /* 0x0000000108027824 */ /* 0x000fe400078e0a02 */
[----:B-1----:R-:W-:Y:S01]  /*1040*/  VIADD R9, R26, 0x10 ;  /* 0x000000101a097836 */ /* 0x002fe20000000000 */
[----:B------:R-:W-:Y:S01]  /*1050*/  STL [R1+0x4c], R11 ;  /* 0x00004c0b01007387 */ /* 0x000fe20000100800 */
[----:B------:R-:W-:-:S03]  /*1060*/  VIADD R5, R4, 0x20 ;  /* 0x0000002004057836 */ /* 0x000fc60000000000 */
[----:B------:R-:W-:Y:S01]  /*1070*/  STL [R1+0x58], RZ ;  /* 0x000058ff01007387 */ /* 0x000fe20000100800 */
[----:B--2---:R-:W-:-:S03]  /*1080*/  SHF.R.S32.HI R10, RZ, 0x1f, R9 ;  /* 0x0000001fff0a7819 */ /* 0x004fc60000011409 */
[----:B------:R-:W-:Y:S04]  /*1090*/  STL [R1+0x4], RZ ;  /* 0x000004ff01007387 */ /* 0x000fe80000100800 */
[----:B------:R0:W-:Y:S04]  /*10a0*/  STL [R1+0x3c], R4 ;  /* 0x00003c0401007387 */ /* 0x0001e80000100800 */
[----:B------:R1:W-:Y:S04]  /*10b0*/  STL [R1+0x24], R9 ;  /* 0x0000240901007387 */ /* 0x0003e80000100800 */
[----:B------:R2:W-:Y:S01]  /*10c0*/  STL [R1+0x5c], R5 ;  /* 0x00005c0501007387 */ /* 0x0005e20000100800 */
[----:B0-----:R-:W-:-:S03]  /*10d0*/  VIADD R4, R4, 0x40 ;  /* 0x0000004004047836 */ /* 0x001fc60000000000 */
[----:B------:R-:W-:Y:S01]  /*10e0*/  STL [R1+0x6c], R10 ;  /* 0x00006c0a01007387 */ /* 0x000fe20000100800 */
[----:B-1----:R-:W-:Y:S02]  /*10f0*/  SHF.R.S32.HI R9, RZ, 0x1f, R24 ;  /* 0x0000001fff097819 */ /* 0x002fe40000011418 */
[----:B--2---:R-:W-:-:S03]  /*1100*/  SHF.R.S32.HI R5, RZ, 0x1f, R5 ;  /* 0x0000001fff057819 */ /* 0x004fc60000011405 */
[----:B------:R-:W-:Y:S04]  /*1110*/  STL [R1+0x68], R9 ;  /* 0x0000680901007387 */ /* 0x000fe80000100800 */
[----:B------:R0:W-:Y:S04]  /*1120*/  STL [R1+0x60], R4 ;  /* 0x0000600401007387 */ /* 0x0001e80000100800 */
[----:B------:R1:W-:Y:S01]  /*1130*/  STL [R1+0x84], R5 ;  /* 0x0000840501007387 */ /* 0x0003e20000100800 */
[----:B0-----:R-:W-:Y:S01]  /*1140*/  SHF.R.S32.HI R4, RZ, 0x1f, R4 ;  /* 0x0000001fff047819 */ /* 0x001fe20000011404 */
[----:B-1----:R-:W-:-:S04]  /*1150*/  IMAD.IADD R5, R20, 0x1, R0 ;  /* 0x0000000114057824 */ /* 0x002fc800078e0200 */
[----:B------:R0:W-:Y:S01]  /*1160*/  STL [R1+0x80], R4 ;  /* 0x0000800401007387 */ /* 0x0001e20000100800 */
[----:B------:R-:W-:-:S03]  /*1170*/  IMAD R0, R2, 0x8, R3 ;  /* 0x0000000802007824 */ /* 0x000fc600078e0203 */
[----:B------:R1:W-:Y:S04]  /*1180*/  STL [R1], R7 ;  /* 0x0000000701007387 */ /* 0x0003e80000100800 */
[----:B------:R1:W-:Y:S01]  /*1190*/  STL [R1+0x38], R5 ;  /* 0x0000380501007387 */ /* 0x0003e20000100800 */
[----:B0-----:R-:W-:-:S03]  /*11a0*/  SHF.R.S32.HI R4, RZ, 0x4, R6 ;  /* 0x00000004ff047819 */ /* 0x001fc60000011406 */
[----:B------:R1:W-:Y:S04]  /*11b0*/  STL [R1+0x30], R0 ;  /* 0x0000300001007387 */ /* 0x0003e80000100800 */
[----:B------:R1:W-:Y:S02]  /*11c0*/  STL [R1+0x64], R4 ;  /* 0x0000640401007387 */ /* 0x0003e40000100800 */
.L_x_1327:
[----:B0-----:R-:W2:Y:S01]  /*11d0*/  LDL R35, [R1+0x4c] ;  /* 0x00004c0001237983 */ /* 0x001ea20000100800 */
[----:B------:R-:W-:Y:S01]  /*11e0*/  ULDC.64 UR4, c[0x0][0xa28] ;  /* 0x00028a0000047ab9 */ /* 0x000fe20000000a00 */
[----:B-1-34-:R-:W2:Y:S01]  /*11f0*/  LDC.64 R4, c[0x0][0xa08] ;  /* 0x00028200ff047b82 */ /* 0x01aea20000000a00 */
[----:B------:R-:W-:Y:S01]  /*1200*/  ISETP.NE.U32.AND P0, PT, RZ, UR4, PT ;  /* 0x00000004ff007c0c */ /* 0x000fe2000bf05070 */
[----:B------:R-:W3:Y:S01]  /*1210*/  LDL R34, [R1+0x48] ;  /* 0x0000480001227983 */ /* 0x000ee20000100800 */
[----:B------:R-:W-:Y:S01]  /*1220*/  IMAD.MOV.U32 R0, RZ, RZ, RZ ;  /* 0x000000ffff007224 */ /* 0x000fe200078e00ff */
[----:B------:R-:W-:Y:S01]  /*1230*/  ULDC.64 UR6, c[0x0][0xa20] ;  /* 0x0002880000067ab9 */ /* 0x000fe20000000a00 */
[----:B------:R-:W-:Y:S01]  /*1240*/  ISETP.NE.AND.EX P0, PT, RZ, UR5, PT, P0 ;  /* 0x00000005ff007c0c */ /* 0x000fe2000bf05300 */
[----:B------:R-:W-:Y:S01]  /*1250*/  ULDC.64 UR4, c[0x0][0xa18] ;  /* 0x0002860000047ab9 */ /* 0x000fe20000000a00 */
[----:B------:R-:W-:Y:S01]  /*1260*/  IMAD.MOV.U32 R28, RZ, RZ, RZ ;  /* 0x000000ffff1c7224 */ /* 0x000fe200078e00ff */
[----:B------:R-:W-:-:S04]  /*1270*/  ISETP.NE.U32.AND P1, PT, RZ, UR4, PT ;  /* 0x00000004ff007c0c */ /* 0x000fc8000bf25070 */
[----:B------:R-:W-:Y:S01]  /*1280*/  ISETP.NE.AND.EX P1, PT, RZ, UR5, PT, P1 ;  /* 0x00000005ff007c0c */ /* 0x000fe2000bf25310 */
[----:B------:R-:W-:Y:S02]  /*1290*/  ULDC.64 UR4, c[0x0][0xa08] ;  /* 0x0002820000047ab9 */ /* 0x000fe40000000a00 */
[----:B------:R-:W-:-:S03]  /*12a0*/  ISETP.NE.U32.AND P3, PT, RZ, UR4, PT ;  /* 0x00000004ff007c0c */ /* 0x000fc6000bf65070 */
[----:B------:R-:W0:Y:S01]  /*12b0*/  @P0 LDC.64 R2, c[0x0][0xa28] ;  /* 0x00028a00ff020b82 */ /* 0x000e220000000a00 */
[----:B------:R-:W-:-:S07]  /*12c0*/  ISETP.NE.AND.EX P3, PT, RZ, UR5, PT, P3 ;  /* 0x00000005ff007c0c */ /* 0x000fce000bf65330 */
[----:B------:R-:W1:Y:S01]  /*12d0*/  @P1 LDC.64 R6, c[0x0][0xa18] ;  /* 0x00028600ff061b82 */ /* 0x000e620000000a00 */
[----:B------:R-:W-:Y:S02]  /*12e0*/  ULDC UR4, c[0x0][0x288] ;  /* 0x0000a20000047ab9 */ /* 0x000fe40000000800 */
[----:B------:R-:W-:Y:S01]  /*12f0*/  IMAD.U32 R156, RZ, RZ, UR4 ;  /* 0x00000004ff9c7e24 */ /* 0x000fe2000f8e00ff */
[----:B------:R-:W-:Y:S01]  /*1300*/  ULDC.64 UR4, c[0x0][0x418] ;  /* 0x0001060000047ab9 */ /* 0x000fe20000000a00 */
[----:B--2---:R-:W-:-:S04]  /*1310*/  IMAD.WIDE R8, R35, 0x4, R4 ;  /* 0x0000000423087825 */ /* 0x004fc800078e0204 */
[C---:B0-----:R-:W-:Y:S01]  /*1320*/  @P0 IMAD.WIDE R2, R35.reuse, 0x4, R2 ;  /* 0x0000000423020825 */ /* 0x041fe200078e0202 */
[----:B-----5:R0:W5:Y:S03]  /*1330*/  @P3 LDG.E R28, desc[UR42][R8.64] ;  /* 0x0000002a081c3981 */ /* 0x020166000c1e1900 */
[----:B-1----:R-:W-:Y:S01]  /*1340*/  @P1 IMAD.WIDE R4, R35, 0x4, R6 ;  /* 0x0000000423041825 */ /* 0x002fe200078e0206 */
[----:B------:R0:W5:Y:S04]  /*1350*/  @P0 LDG.E R0, desc[UR42][R2.64] ;  /* 0x0000002a02000981 */ /* 0x000168000c1e1900 */
[----:B------:R0:W5:Y:S01]  /*1360*/  @P1 LDG.E R156, desc[UR42][R4.64] ;  /* 0x0000002a049c1981 */ /* 0x000162000c1e1900 */
[----:B------:R-:W-:Y:S01]  /*1370*/  UISETP.NE.U32.AND UP0, UPT, UR4, URZ, UPT ;  /* 0x0000003f0400728c */ /* 0x000fe2000bf05070 */
[----:B------:R-:W-:-:S02]  /*1380*/  ISETP.NE.U32.AND P2, PT, RZ, UR6, PT ;  /* 0x00000006ff007c0c */ /* 0x000fc4000bf45070 */
[----:B---3--:R0:W-:Y:S01]  /*1390*/  STL [R1+0x50], R34 ;  /* 0x0000502201007387 */ /* 0x0081e20000100800 */
[----:B------:R-:W-:Y:S01]  /*13a0*/  UISETP.NE.AND.EX UP0, UPT, UR5, URZ, UPT, UP0 ;  /* 0x0000003f0500728c */ /* 0x000fe2000bf05300 */
[----:B------:R-:W-:Y:S01]  /*13b0*/  ISETP.NE.AND.EX P2, PT, RZ, UR7, PT, P2 ;  /* 0x00000007ff007c0c */ /* 0x000fe2000bf45320 */
[----:B------:R-:W-:Y:S01]  /*13c0*/  ULDC UR4, c[0x0][0x424] ;  /* 0x0001090000047ab9 */ /* 0x000fe20000000800 */
[----:B------:R0:W-:Y:S01]  /*13d0*/  STL [R1+0x54], R35 ;  /* 0x0000542301007387 */ /* 0x0001e20000100800 */
[----:B------:R-:W-:Y:S01]  /*13e0*/  USEL UR4, UR4, 0x1, UP0 ;  /* 0x0000000104047887 */ /* 0x000fe20008000000 */
[----:B------:R-:W-:-:S03]  /*13f0*/  ULDC UR5, c[0x0][0x2f0] ;  /* 0x0000bc0000057ab9 */ /* 0x000fc60000000800 */
[----:B------:R-:W-:-:S03]  /*1400*/  UIMAD UR4, UR4, UR5, URZ ;  /* 0x00000005040472a4 */ /* 0x000fc6000f8e023f */
[----:B------:R-:W-:Y:S01]  /*1410*/  ULDC UR5, c[0x0][0x348] ;  /* 0x0000d20000057ab9 */ /* 0x000fe20000000800 */
[----:B------:R-:W-:Y:S08]  /*1420*/  @P1 BRA `(.L_x_1136) ;  /* 0x0000000000241947 */ /* 0x000ff00003800000 */
[----:B------:R-:W-:Y:S02]  /*1430*/  ULDC.64 UR6, c[0x0][0xa00] ;  /* 0x0002800000067ab9 */ /* 0x000fe40000000a00 */
[----:B------:R-:W-:-:S04]  /*1440*/  ISETP.NE.U32.AND P0, PT, RZ, UR6, PT ;  /* 0x00000006ff007c0c */ /* 0x000fc8000bf05070 */
[----:B------:R-:W-:-:S13]  /*1450*/  ISETP.NE.AND.EX P0, PT, RZ, UR7, PT, P0 ;  /* 0x00000007ff007c0c */ /* 0x000fda000bf05300 */
[----:B------:R-:W-:Y:S05]  /*1460*/  @!P0 BRA `(.L_x_1136) ;  /* 0x0000000000148947 */ /* 0x000fea0003800000 */
[----:B0-----:R-:W0:Y:S02]  /*1470*/  LDC.64 R2, c[0x0][0xa00] ;  /* 0x00028000ff027b82 */ /* 0x001e240000000a00 */
[----:B0-----:R-:W-:-:S05]  /*1480*/  IMAD.WIDE R2, R35, 0x4, R2 ;  /* 0x0000000423027825 */ /* 0x001fca00078e0202 */
[----:B-----5:R-:W2:Y:S04]  /*1490*/  LDG.E R156, desc[UR42][R2.64] ;  /* 0x0000002a029c7981 */ /* 0x020ea8000c1e1900 */
[----:B------:R-:W2:Y:S02]  /*14a0*/  LDG.E R5, desc[UR42][R2.64+0x4] ;  /* 0x0000042a02057981 */ /* 0x000ea4000c1e1900 */
[----:B--2---:R-:W-:-:S07]  /*14b0*/  IMAD.IADD R156, R5, 0x1, -R156 ;  /* 0x00000001059c7824 */ /* 0x004fce00078e0a9c */
.L_x_1136:
[----:B------:R-:W-:Y:S02]  /*14c0*/  IMAD.U32 R27, RZ, RZ, UR5 ;  /* 0x00000005ff1b7e24 */ /* 0x000fe4000f8e00ff */
[----:B------:R-:W-:Y:S01]  /*14d0*/  IMAD.U32 R29, RZ, RZ, UR4 ;  /* 0x00000004ff1d7e24 */ /* 0x000fe2000f8e00ff */
[----:B------:R-:W-:Y:S06]  /*14e0*/  @!P2 BRA `(.L_x_1137) ;  /* 0x000000000010a947 */ /* 0x000fec0003800000 */
[----:B0-----:R-:W0:Y:S02]  /*14f0*/  LDC.64 R2, c[0x0][0xa20] ;  /* 0x00028800ff027b82 */ /* 0x001e240000000a00 */
[----:B0-----:R-:W-:-:S05]  /*1500*/  IMAD.WIDE R2, R35, 0x4, R2 ;  /* 0x0000000423027825 */ /* 0x001fca00078e0202 */
[----:B------:R1:W5:Y:S01]  /*1510*/  LDG.E R29, desc[UR42][R2.64] ;  /* 0x0000002a021d7981 */ /* 0x000362000c1e1900 */
[----:B------:R-:W-:Y:S05]  /*1520*/  BRA `(.L_x_1138) ;  /* 0x0000000000107947 */ /* 0x000fea0003800000 */
.L_x_1137:
[----:B------:R-:W-:Y:S05]  /*1530*/  @!P3 BRA `(.L_x_1138) ;  /* 0x00000000000cb947 */ /* 0x000fea0003800000 */
[----:B0-----:R-:W2:Y:S04]  /*1540*/  LDG.E R2, desc[UR42][R8.64] ;  /* 0x0000002a08027981 */ /* 0x001ea8000c1e1900 */
[----:B------:R-:W2:Y:S02]  /*1550*/  LDG.E R29, desc[UR42][R8.64+0x4] ;  /* 0x0000042a081d7981 */ /* 0x000ea4000c1e1900 */
[----:B--2---:R-:W-:-:S07]  /*1560*/  IMAD.IADD R29, R29, 0x1, -R2 ;  /* 0x000000011d1d7824 */ /* 0x004fce00078e0a02 */
.L_x_1138:
[----:B------:R-:W-:Y:S01]  /*1570*/  ULDC.64 UR4, c[0x0][0xa10] ;  /* 0x0002840000047ab9 */ /* 0x000fe20000000a00 */
[----:B------:R-:W2:Y:S01]  /*1580*/  LDL R10, [R1+0x44] ;  /* 0x00004400010a7983 */ /* 0x000ea20000100800 */
[----:B------:R-:W-:Y:S01]  /*1590*/  ISETP.NE.U32.AND P0, PT, RZ, UR4, PT ;  /* 0x00000004ff007c0c */ /* 0x000fe2000bf05070 */
[----:B01----:R-:W0:Y:S03]  /*15a0*/  LDC R2, c[0x0][0x448] ;  /* 0x00011200ff027b82 */ /* 0x003e260000000800 */
[----:B------:R-:W-:Y:S01]  /*15b0*/  ISETP.NE.AND.EX P0, PT, RZ, UR5, PT, P0 ;  /* 0x00000005ff007c0c */ /* 0x000fe2000bf05300 */
[----:B------:R-:W-:Y:S02]  /*15c0*/  ULDC.64 UR4, c[0x0][0xa30] ;  /* 0x00028c0000047ab9 */ /* 0x000fe40000000a00 */
[----:B------:R-:W-:-:S04]  /*15d0*/  ISETP.NE.U32.AND P1, PT, RZ, UR4, PT ;  /* 0x00000004ff007c0c */ /* 0x000fc8000bf25070 */
[----:B------:R-:W-:-:S06]  /*15e0*/  ISETP.NE.AND.EX P1, PT, RZ, UR5, PT, P1 ;  /* 0x00000005ff007c0c */ /* 0x000fcc000bf25310 */
[----:B------:R-:W1:Y:S08]  /*15f0*/  @P0 LDC.64 R4, c[0x0][0xa10] ;  /* 0x00028400ff040b82 */ /* 0x000e700000000a00 */
[----:B------:R-:W3:Y:S01]  /*1600*/  @P1 LDC.64 R6, c[0x0][0xa30] ;  /* 0x00028c00ff061b82 */ /* 0x000ee20000000a00 */
[----:B-1----:R-:W-:-:S05]  /*1610*/  @P0 IMAD.WIDE R4, R35, 0x4, R4 ;  /* 0x0000000423040825 */ /* 0x002fca00078e0204 */
[----:B------:R-:W4:Y:S04]  /*1620*/  @P0 LDG.E R8, desc[UR42][R4.64] ;  /* 0x0000002a04080981 */ /* 0x000f28000c1e1900 */
[----:B------:R-:W4:Y:S01]  /*1630*/  @P0 LDG.E R9, desc[UR42][R4.64+0x4] ;  /* 0x0000042a04090981 */ /* 0x000f22000c1e1900 */
[----:B-----5:R-:W-:Y:S02]  /*1640*/  IMAD.MOV.U32 R24, RZ, RZ, R29 ;  /* 0x000000ffff187224 */ /* 0x020fe400078e001d */
[----:B---3--:R-:W-:-:S05]  /*1650*/  @P1 IMAD.WIDE R6, R35, 0x4, R6 ;  /* 0x0000000423061825 */ /* 0x008fca00078e0206 */
[----:B------:R1:W5:Y:S01]  /*1660*/  @P1 LDG.E R24, desc[UR42][R6.64] ;  /* 0x0000002a06181981 */ /* 0x000362000c1e1900 */
[----:B0-----:R-:W-:Y:S02]  /*1670*/  ISETP.NE.AND P1, PT, R2, 0x1, PT ;  /* 0x000000010200780c */ /* 0x001fe40003f25270 */
[----:B------:R-:W0:Y:S11]  /*1680*/  LDC.64 R2, c[0x0][0x9e0] ;  /* 0x00027800ff027b82 */ /* 0x000e360000000a00 */
[----:B------:R-:W3:Y:S08]  /*1690*/  @P1 LDC R11, c[0x0][0x44c] ;  /* 0x00011300ff0b1b82 */ /* 0x000ef00000000800 */
[----:B------:R-:W1:Y:S01]  /*16a0*/  @P1 LDC R13, c[0x0][0x450] ;  /* 0x00011400ff0d1b82 */ /* 0x000e620000000800 */
[----:B0-----:R-:W-:Y:S01]  /*16b0*/  ISETP.GE.AND P2, PT, R3, 0x1, PT ;  /* 0x000000010300780c */ /* 0x001fe20003f46270 */
[----:B--2---:R-:W-:-:S05]  /*16c0*/  IMAD R10, R10, 0xc0, RZ ;  /* 0x000000c00a0a7824 */ /* 0x004fca00078e02ff */
[----:B------:R0:W-:Y:S01]  /*16d0*/  STL [R1+0x10], R10 ;  /* 0x0000100a01007387 */ /* 0x0001e20000100800 */
[----:B----4-:R-:W-:Y:S02]  /*16e0*/  @P0 IMAD.IADD R27, R9, 0x1, -R8 ;  /* 0x00000001091b0824 */ /* 0x010fe400078e0a08 */
[----:B------:R-:W-:Y:S02]  /*16f0*/  IMAD.IADD R8, R29, 0x1, -R0 ;  /* 0x000000011d087824 */ /* 0x000fe400078e0a00 */
[----:B------:R-:W-:Y:S02]  /*1700*/  VIADD R0, R10, 0xbf ;  /* 0x000000bf0a007836 */ /* 0x000fe40000000000 */
[----:B------:R-:W-:Y:S02]  /*1710*/  IMAD.IADD R157, R8, 0x1, R27 ;  /* 0x00000001089d7824 */ /* 0x000fe400078e021b */
[----:B---3--:R-:W-:-:S03]  /*1720*/  @P1 IMAD.HI.U32 R4, R0, R11, RZ ;  /* 0x0000000b00041227 */ /* 0x008fc600078e00ff */
[C---:B------:R-:W-:Y:S01]  /*1730*/  IADD3 R26, R157.reuse, 0x1, -R156 ;  /* 0x000000019d1a7810 */ /* 0x040fe20007ffe89c */
[----:B-1----:R-:W-:Y:S01]  /*1740*/  IMAD.MOV.U32 R7, RZ, RZ, R0 ;  /* 0x000000ffff077224 */ /* 0x002fe200078e0000 */
[----:B------:R-:W-:Y:S01]  /*1750*/  @P1 SHF.R.U32.HI R7, RZ, R13, R4 ;  /* 0x0000000dff071219 */ /* 0x000fe20000011604 */
[----:B------:R-:W-:-:S04]  /*1760*/  VIADD R0, R157, 0x7f ;  /* 0x0000007f9d007836 */ /* 0x000fc80000000000 */
[----:B------:R-:W-:Y:S01]  /*1770*/  IMAD.IADD R9, R26, 0x1, R7 ;  /* 0x000000011a097824 */ /* 0x000fe200078e0207 */
[----:B------:R-:W-:-:S03]  /*1780*/  SHF.R.S32.HI R5, RZ, 0x1f, R0 ;  /* 0x0000001fff057819 */ /* 0x000fc60000011400 */
[----:B------:R-:W-:Y:S01]  /*1790*/  IMAD.IADD R2, R9, 0x1, R2 ;  /* 0x0000000109027824 */ /* 0x000fe200078e0202 */
[----:B------:R-:W-:-:S04]  /*17a0*/  LEA.HI R5, R5, R0, RZ, 0x7 ;  /* 0x0000000005057211 */ /* 0x000fc800078f38ff */
[----:B------:R-:W-:Y:S01]  /*17b0*/  SHF.R.S32.HI R88, RZ, 0x7, R5 ;  /* 0x00000007ff587819 */ /* 0x000fe20000011405 */
[----:B0-----:R-:W-:Y:S06]  /*17c0*/  @!P2 BRA `(.L_x_1139) ;  /* 0x000000000048a947 */ /* 0x001fec0003800000 */
[C---:B------:R-:W-:Y:S01]  /*17d0*/  ISETP.GT.AND P0, PT, R9.reuse, RZ, PT ;  /* 0x000000ff0900720c */ /* 0x040fe20003f04270 */
[----:B------:R-:W-:Y:S01]  /*17e0*/  BSSY B0, `(.L_x_1140) ;  /* 0x000000e000007945 */ /* 0x000fe20003800000 */
[----:B------:R-:W-:-:S11]  /*17f0*/  VIADD R0, R9, 0xffffffff ;  /* 0xffffffff09007836 */ /* 0x000fd60000000000 */
[----:B------:R-:W-:Y:S05]  /*1800*/  @P0 BRA `(.L_x_1141) ;  /* 0x00000000001c0947 */ /* 0x000fea0003800000 */
[----:B------:R-:W-:Y:S01]  /*1810*/  ISETP.NE.AND P0, PT, R3, 0x1, PT ;  /* 0x000000010300780c */ /* 0x000fe20003f05270 */
[----:B------:R-:W-:-:S12]  /*1820*/  IMAD.MOV R5, RZ, RZ, -R9 ;  /* 0x000000ffff057224 */ /* 0x000fd800078e0a09 */
[----:B------:R-:W0:Y:S02]  /*1830*/  @P0 LDC.64 R6, c[0x0][0x9e8] ;  /* 0x00027a00ff060b82 */ /* 0x000e240000000a00 */
[----:B0-----:R-:W-:-:S05]  /*1840*/  @P0 IMAD.HI.U32 R0, R5, R6, RZ ;  /* 0x0000000605000227 */ /* 0x001fca00078e00ff */
[----:B------:R-:W-:-:S04]  /*1850*/  @P0 SHF.R.U32.HI R5, RZ, R7, R0 ;  /* 0x00000007ff050219 */ /* 0x000fc80000011600 */
[----:B------:R-:W-:Y:S01]  /*1860*/  LOP3.LUT R0, RZ, R5, RZ, 0x33, !PT ;  /* 0x00000005ff007212 */ /* 0x000fe200078e33ff */
[----:B------:R-:W-:Y:S06]  /*1870*/  BRA `(.L_x_1142) ;  /* 0x0000000000107947 */ /* 0x000fec0003800000 */
.L_x_1141:
[----:B------:R-:W-:-:S13]  /*1880*/  ISETP.NE.AND P0, PT, R3, 0x1, PT ;  /* 0x000000010300780c */ /* 0x000fda0003f05270 */
[----:B------:R-:W0:Y:S02]  /*1890*/  @P0 LDC.64 R4, c[0x0][0x9e8] ;  /* 0x00027a00ff040b82 */ /* 0x000e240000000a00 */
[----:B0-----:R-:W-:-:S05]  /*18a0*/  @P0 IMAD.HI.U32 R4, R0, R4, RZ ;  /* 0x0000000400040227 */ /* 0x001fca00078e00ff */
[----:B------:R-:W-:-:S07]  /*18b0*/  @P0 SHF.R.U32.HI R0, RZ, R5, R4 ;  /* 0x00000005ff000219 */ /* 0x000fce0000011604 */
.L_x_1142:
[----:B------:R-:W-:Y:S05]  /*18c0*/  BSYNC B0 ;  /* 0x0000000000007941 */ /* 0x000fea0003800000 */
.L_x_1140:
[----:B------:R-:W-:-:S05]  /*18d0*/  IMAD R5, R0, R3, R3 ;  /* 0x0000000300057224 */ /* 0x000fca00078e0203 */
[----:B------:R-:W-:-:S07]  /*18e0*/  VIMNMX R2, R2, R5, PT ;  /* 0x0000000502027248 */ /* 0x000fce0003fe0100 */
.L_x_1139:
[----:B------:R-:W0:Y:S01]  /*18f0*/  @P1 LDC R4, c[0x0][0x44c] ;  /* 0x00011300ff041b82 */ /* 0x000e220000000800 */
[----:B------:R-:W-:Y:S01]  /*1900*/  IMAD.MOV.U32 R0, RZ, RZ, R10 ;  /* 0x000000ffff007224 */ /* 0x000fe200078e000a */
[----:B------:R-:W-:Y:S01]  /*1910*/  ULDC UR4, c[0x0][0x9dc] ;  /* 0x0002770000047ab9 */ /* 0x000fe20000000800 */
[----:B------:R-:W-:-:S05]  /*1920*/  IMAD.IADD R89, R157, 0x1, -R156 ;  /* 0x000000019d597824 */ /* 0x000fca00078e0a9c */
[----:B------:R-:W1:Y:S01]  /*1930*/  @P1 LDC R5, c[0x0][0x450] ;  /* 0x00011400ff051b82 */ /* 0x000e620000000800 */
[----:B0-----:R-:W-:-:S05]  /*1940*/  @P1 IMAD.HI.U32 R4, R10, R4, RZ ;  /* 0x000000040a041227 */ /* 0x001fca00078e00ff */
[----:B-1----:R-:W-:-:S05]  /*1950*/  @P1 SHF.R.U32.HI R0, RZ, R5, R4 ;  /* 0x00000005ff001219 */ /* 0x002fca0000011604 */
[----:B------:R-:W-:-:S04]  /*1960*/  IMAD.IADD R0, R89, 0x1, R0 ;  /* 0x0000000159007824 */ /* 0x000fc800078e0200 */
[----:B------:R-:W-:Y:S01]  /*1970*/  VIADD R4, R0, -UR4 ;  /* 0x8000000400047c36 */ /* 0x000fe20008000000 */
[----:B------:R-:W-:Y:S06]  /*1980*/  @!P2 BRA `(.L_x_1143) ;  /* 0x000000000044a947 */ /* 0x000fec0003800000 */
[----:B------:R-:W-:Y:S01]  /*1990*/  ISETP.GT.AND P0, PT, R0, -0x1, PT ;  /* 0xffffffff0000780c */ /* 0x000fe20003f04270 */
[----:B------:R-:W-:-:S12]  /*19a0*/  BSSY B0, `(.L_x_1144) ;  /* 0x000000d000007945 */ /* 0x000fd80003800000 */
        /* <DEDUP_REMOVED lines=8> */
.L_x_1145:
[----:B------:R-:W-:-:S13]  /*1a30*/  ISETP.NE.AND P0, PT, R3, 0x1, PT ;  /* 0x000000010300780c */ /* 0x000fda0003f05270 */
[----:B------:R-:W0:Y:S02]  /*1a40*/  @P0 LDC.64 R6, c[0x0][0x9e8] ;  /* 0x00027a00ff060b82 */ /* 0x000e240000000a00 */
[----:B0-----:R-:W-:-:S05]  /*1a50*/  @P0 IMAD.HI.U32 R6, R0, R6, RZ ;  /* 0x0000000600060227 */ /* 0x001fca00078e00ff */
[----:B------:R-:W-:-:S07]  /*1a60*/  @P0 SHF.R.U32.HI R0, RZ, R7, R6 ;  /* 0x00000007ff000219 */ /* 0x000fce0000011606 */
.L_x_1146:
[----:B------:R-:W-:Y:S05]  /*1a70*/  BSYNC B0 ;  /* 0x0000000000007941 */ /* 0x000fea0003800000 */
.L_x_1144:
[----:B------:R-:W-:-:S05]  /*1a80*/  IMAD R3, R0, R3, RZ ;  /* 0x0000000300037224 */ /* 0x000fca00078e02ff */
[----:B------:R-:W-:-:S07]  /*1a90*/  VIMNMX R4, R4, R3, !PT ;  /* 0x0000000304047248 */ /* 0x000fce0007fe0100 */
.L_x_1143:
[----:B------:R-:W-:Y:S01]  /*1aa0*/  VIADD R2, R2, 0x7f ;  /* 0x0000007f02027836 */ /* 0x000fe20000000000 */
[----:B------:R-:W-:Y:S02]  /*1ab0*/  SHF.R.S32.HI R5, RZ, 0x1f, R4 ;  /* 0x0000001fff057819 */ /* 0x000fe40000011404 */
[----:B------:R-:W-:Y:S02]  /*1ac0*/  PLOP3.LUT P3, PT, PT, PT, PT, 0x80, 0x0 ;  /* 0x000000000000781c */ /* 0x000fe40003f6f070 */
[----:B------:R-:W-:Y:S02]  /*1ad0*/  SHF.R.S32.HI R3, RZ, 0x1f, R2 ;  /* 0x0000001fff037819 */ /* 0x000fe40000011402 */
[----:B------:R-:W-:Y:S02]  /*1ae0*/  LEA.HI R5, R5, R4, RZ, 0x7 ;  /* 0x0000000405057211 */ /* 0x000fe400078f38ff */
[----:B------:R-:W-:Y:S02]  /*1af0*/  LEA.HI R3, R3, R2, RZ, 0x7 ;  /* 0x0000000203037211 */ /* 0x000fe400078f38ff */
[----:B------:R-:W-:-:S02]  /*1b00*/  SHF.R.S32.HI R5, RZ, 0x7, R5 ;  /* 0x00000007ff057819 */ /* 0x000fc40000011405 */
[----:B------:R-:W-:Y:S02]  /*1b10*/  SHF.R.S32.HI R3, RZ, 0x7, R3 ;  /* 0x00000007ff037819 */ /* 0x000fe40000011403 */
[----:B------:R-:W-:Y:S02]  /*1b20*/  VIMNMX R5, RZ, R5, !PT ;  /* 0x00000005ff057248 */ /* 0x000fe40007fe0100 */
[----:B------:R-:W-:-:S03]  /*1b30*/  VIMNMX R3, R88, R3, PT ;  /* 0x0000000358037248 */ /* 0x000fc60003fe0100 */
[--C-:B------:R-:W-:Y:S02]  /*1b40*/  IMAD R5, R5, 0x80, -R8.reuse ;  /* 0x0000008005057824 */ /* 0x100fe400078e0a08 */
[----:B------:R-:W-:-:S03]  /*1b50*/  IMAD R0, R3, 0x80, -R8 ;  /* 0x0000008003007824 */ /* 0x000fc600078e0a08 */
[----:B------:R-:W-:Y:S02]  /*1b60*/  VIMNMX R5, RZ, R5, !PT ;  /* 0x00000005ff057248 */ /* 0x000fe40007fe0100 */
[----:B------:R-:W-:Y:S02]  /*1b70*/  VIMNMX R0, R0, R27, PT ;  /* 0x0000001b00007248 */ /* 0x000fe40003fe0100 */
[----:B------:R-:W-:Y:S02]  /*1b80*/  SHF.R.U32.HI R25, RZ, 0x7, R5 ;  /* 0x00000007ff197819 */ /* 0x000fe40000011605 */
[----:B------:R-:W-:-:S03]  /*1b90*/  ISETP.GT.AND P0, PT, R0, R5, PT ;  /* 0x000000050000720c */ /* 0x000fc60003f04270 */
[----:B------:R-:W-:-:S10]  /*1ba0*/  IMAD.MOV.U32 R2, RZ, RZ, R25 ;  /* 0x000000ffff027224 */ /* 0x000fd400078e0019 */
[----:B------:R-:W-:-:S05]  /*1bb0*/  @P0 VIADD R0, R0, 0x7f ;  /* 0x0000007f00000836 */ /* 0x000fca0000000000 */
[----:B------:R-:W-:-:S04]  /*1bc0*/  @P0 SHF.R.S32.HI R3, RZ, 0x1f, R0 ;  /* 0x0000001fff030819 */ /* 0x000fc80000011400 */
[----:B------:R-:W-:-:S04]  /*1bd0*/  @P0 LEA.HI R3, R3, R0, RZ, 0x7 ;  /* 0x0000000003030211 */ /* 0x000fc800078f38ff */
[----:B------:R-:W-:-:S04]  /*1be0*/  @P0 SHF.R.S32.HI R2, RZ, 0x7, R3 ;  /* 0x00000007ff020819 */ /* 0x000fc80000011403 */
[----:B------:R-:W-:-:S13]  /*1bf0*/  ISETP.GT.AND P0, PT, R2, R25, PT ;  /* 0x000000190200720c */ /* 0x000fda0003f04270 */
[----:B------:R-:W-:Y:S05]  /*1c00*/  @!P0 BRA `(.L_x_1147) ;  /* 0x0000004c00708947 */ /* 0x000fea0003800000 */
        /* <DEDUP_REMOVED lines=20> */
.L_x_1149:
[----:B------:R-:W-:Y:S05]  /*1d50*/  BSYNC B6 ;  /* 0x0000000000067941 */ /* 0x000fea0003800000 */
.L_x_1148:
        /* <DEDUP_REMOVED lines=20> */
.L_x_1151:
[----:B------:R-:W-:Y:S05]  /*1ea0*/  BSYNC B6 ;  /* 0x0000000000067941 */ /* 0x000fea0003800000 */
.L_x_1150:
[----:B------:R-:W-:Y:S01]  /*1eb0*/  ULDC.64 UR4, c[0x0][0x9f8] ;  /* 0x00027e0000047ab9 */ /* 0x000fe20000000a00 */
[----:B------:R-:W-:Y:S01]  /*1ec0*/  IMAD.MOV.U32 R0, RZ, RZ, R35 ;  /* 0x000000ffff007224 */ /* 0x000fe200078e0023 */
[----:B------:R-:W-:Y:S01]  /*1ed0*/  ISETP.NE.U32.AND P0, PT, RZ, UR4, PT ;  /* 0x00000004ff007c0c */ /* 0x000fe2000bf05070 */
[----:B------:R-:W2:Y:S01]  /*1ee0*/  LDL.64 R32, [R1+0x8] ;  /* 0x0000080001207983 */ /* 0x000ea20000100a00 */
[----:B------:R-:W0:Y:S03]  /*1ef0*/  LDC.64 R68, c[0x0][0x300] ;  /* 0x0000c000ff447b82 */ /* 0x000e260000000a00 */
[----:B------:R-:W2:Y:S01]  /*1f00*/  LDL.64 R30, [R1+0x8] ;  /* 0x00000800011e7983 */ /* 0x000ea20000100a00 */
[----:B------:R-:W-:Y:S01]  /*1f10*/  ISETP.NE.AND.EX P0, PT, RZ, UR5, PT, P0 ;  /* 0x00000005ff007c0c */ /* 0x000fe2000bf05300 */
[----:B------:R-:W-:Y:S01]  /*1f20*/  IMAD.IADD R28, R28, 0x1, R29 ;  /* 0x000000011c1c7824 */ /* 0x000fe200078e021d */
[----:B------:R-:W-:Y:S01]  /*1f30*/  ULDC.64 UR6, c[0x0][0x330] ;  /* 0x0000cc0000067ab9 */ /* 0x000fe20000000a00 */
[----:B------:R-:W-:Y:S01]  /*1f40*/  SHF.R.S32.HI R153, RZ, 0x1f, R152 ;  /* 0x0000001fff997819 */ /* 0x000fe20000011498 */
[----:B------:R-:W-:Y:S01]  /*1f50*/  ULDC.64 UR8, c[0x0][0xa08] ;  /* 0x0002820000087ab9 */ /* 0x000fe20000000a00 */
[----:B------:R-:W-:Y:S01]  /*1f60*/  ULDC.64 UR4, c[0x0][0x308] ;  /* 0x0000c20000047ab9 */ /* 0x000fe20000000a00 */
[----:B------:R-:W-:Y:S01]  /*1f70*/  VIADD R81, R152, 0x20 ;  /* 0x0000002098517836 */ /* 0x000fe20000000000 */
[----:B------:R-:W3:Y:S01]  /*1f80*/  LDL R21, [R1+0x1c] ;  /* 0x00001c0001157983 */ /* 0x000ee20000100800 */
[----:B------:R-:W1:Y:S03]  /*1f90*/  LDC R61, c[0x0][0x3f4] ;  /* 0x0000fd00ff3d7b82 */ /* 0x000e660000000800 */
[----:B------:R-:W4:Y:S05]  /*1fa0*/  LDL R14, [R1+0x74] ;  /* 0x00007400010e7983 */ /* 0x000f2a0000100800 */
[----:B------:R-:W0:Y:S08]  /*1fb0*/  @P0 LDC.64 R4, c[0x0][0x9f8] ;  /* 0x00027e00ff040b82 */ /* 0x000e300000000a00 */
[----:B------:R-:W1:Y:S01]  /*1fc0*/  LDC.64 R66, c[0x0][0x3f8] ;  /* 0x0000fe00ff427b82 */ /* 0x000e620000000a00 */
[----:B0-----:R-:W-:-:S05]  /*1fd0*/  @P0 IMAD.WIDE R4, R35, 0x4, R4 ;  /* 0x0000000423040825 */ /* 0x001fca00078e0204 */
[----:B------:R0:W3:Y:S01]  /*1fe0*/  @P0 LDG.E R0, desc[UR42][R4.64] ;  /* 0x0000002a04000981 */ /* 0x0000e2000c1e1900 */
[----:B------:R-:W-:Y:S01]  /*1ff0*/  SHF.R.S32.HI R3, RZ, 0x1f, R28 ;  /* 0x0000001fff037819 */ /* 0x000fe2000001141c */
[----:B------:R-:W-:Y:S01]  /*2000*/  IMAD.WIDE.U32 R6, R28, R68, RZ ;  /* 0x000000441c067225 */ /* 0x000fe200078e00ff */
[----:B------:R-:W-:-:S03]  /*2010*/  ISETP.NE.U32.AND P0, PT, RZ, UR8, PT ;  /* 0x00000008ff007c0c */ /* 0x000fc6000bf05070 */
[----:B------:R-:W-:Y:S02]  /*2020*/  IMAD R8, R3, R68, RZ ;  /* 0x0000004403087224 */ /* 0x000fe400078e02ff */
[----:B------:R-:W-:-:S04]  /*2030*/  IMAD.WIDE.U32 R56, R34, UR6, R152 ;  /* 0x0000000622387c25 */ /* 0x000fc8000f8e0098 */
[----:B------:R-:W-:Y:S01]  /*2040*/  IMAD R9, R28, R69, R8 ;  /* 0x000000451c097224 */ /* 0x000fe200078e0208 */
[----:B------:R-:W-:-:S03]  /*2050*/  SHF.R.S32.HI R8, RZ, 0x1f, R34 ;  /* 0x0000001fff087819 */ /* 0x000fc60000011422 */
[----:B------:R-:W-:Y:S02]  /*2060*/  IMAD.IADD R7, R7, 0x1, R9 ;  /* 0x0000000107077824 */ /* 0x000fe400078e0209 */
[C---:B0-----:R-:W-:Y:S02]  /*2070*/  IMAD R4, R8.reuse, UR6, RZ ;  /* 0x0000000608047c24 */ /* 0x041fe4000f8e02ff */
[----:B------:R-:W-:Y:S02]  /*2080*/  IMAD R8, R8, UR4, RZ ;  /* 0x0000000408087c24 */ /* 0x000fe4000f8e02ff */
[C---:B------:R-:W-:Y:S01]  /*2090*/  IMAD R9, R34.reuse, UR7, R4 ;  /* 0x0000000722097c24 */ /* 0x040fe2000f8e0204 */
[----:B------:R-:W-:Y:S01]  /*20a0*/  ISETP.NE.AND.EX P0, PT, RZ, UR9, PT, P0 ;  /* 0x00000009ff007c0c */ /* 0x000fe2000bf05300 */
[----:B------:R-:W-:Y:S01]  /*20b0*/  IMAD.WIDE.U32 R4, R34, UR4, R6 ;  /* 0x0000000422047c25 */ /* 0x000fe2000f8e0006 */
[----:B------:R-:W-:-:S03]  /*20c0*/  ULDC.64 UR6, c[0x0][0x338] ;  /* 0x0000ce0000067ab9 */ /* 0x000fc60000000a00 */
[----:B------:R-:W-:Y:S01]  /*20d0*/  IMAD R59, R34, UR5, R8 ;  /* 0x00000005223b7c24 */ /* 0x000fe2000f8e0208 */
[----:B------:R-:W-:Y:S01]  /*20e0*/  ULDC.64 UR4, c[0x0][0x310] ;  /* 0x0000c40000047ab9 */ /* 0x000fe20000000a00 */
[----:B------:R-:W-:Y:S02]  /*20f0*/  IMAD.IADD R57, R57, 0x1, R9 ;  /* 0x0000000139397824 */ /* 0x000fe400078e0209 */
[----:B------:R-:W-:Y:S02]  /*2100*/  IMAD.IADD R59, R5, 0x1, R59 ;  /* 0x00000001053b7824 */ /* 0x000fe400078e023b */
[----:B------:R-:W-:Y:S02]  /*2110*/  IMAD.MOV.U32 R58, RZ, RZ, R4 ;  /* 0x000000ffff3a7224 */ /* 0x000fe400078e0004 */
[----:B------:R-:W0:Y:S01]  /*2120*/  LDC.64 R4, c[0x0][0x408] ;  /* 0x00010200ff047b82 */ /* 0x000e220000000a00 */
[----:B--2---:R-:W-:-:S05]  /*2130*/  IMAD.MOV.U32 R30, RZ, RZ, R32 ;  /* 0x000000ffff1e7224 */ /* 0x004fca00078e0020 */
[----:B------:R-:W-:-:S05]  /*2140*/  SHF.R.S32.HI R31, RZ, 0x1f, R30 ;  /* 0x0000001fff1f7819 */ /* 0x000fca000001141e */
[----:B------:R2:W-:Y:S01]  /*2150*/  STL [R1+0xc], R31 ;  /* 0x00000c1f01007387 */ /* 0x0005e20000100800 */
[----:B---3--:R-:W-:Y:S02]  /*2160*/  SHF.R.S32.HI R6, RZ, 0x1f, R0 ;  /* 0x0000001fff067819 */ /* 0x008fe40000011400 */
[----:B------:R-:W-:Y:S02]  /*2170*/  SEL R9, R0, RZ, !P0 ;  /* 0x000000ff00097207 */ /* 0x000fe40004000000 */
[----:B------:R-:W-:-:S03]  /*2180*/  SEL R10, R6, RZ, !P0 ;  /* 0x000000ff060a7207 */ /* 0x000fc60004000000 */
[----:B------:R-:W-:-:S04]  /*2190*/  IMAD.WIDE.U32 R58, R9, UR4, R58 ;  /* 0x00000004093a7c25 */ /* 0x000fc8000f8e003a */
[----:B------:R-:W-:Y:S01]  /*21a0*/  IMAD R0, R10, UR4, RZ ;  /* 0x000000040a007c24 */ /* 0x000fe2000f8e02ff */
[----:B------:R-:W-:Y:S02]  /*21b0*/  ULDC UR4, c[0x0][0x2f4] ;  /* 0x0000bd0000047ab9 */ /* 0x000fe40000000800 */
[----:B------:R-:W-:Y:S02]  /*21c0*/  ISETP.GE.AND P1, PT, R81, UR4, PT ;  /* 0x0000000451007c0c */ /* 0x000fe4000bf26270 */
[----:B------:R-:W-:Y:S02]  /*21d0*/  ISETP.GE.AND P0, PT, R152, UR4, PT ;  /* 0x0000000498007c0c */ /* 0x000fe4000bf06270 */
[----:B------:R-:W-:Y:S01]  /*21e0*/  SEL R8, RZ, 0xffffffff, P1 ;  /* 0xffffffffff087807 */ /* 0x000fe20000800000 */
[----:B------:R-:W-:Y:S01]  /*21f0*/  IMAD R11, R9, UR5, R0 ;  /* 0x00000005090b7c24 */ /* 0x000fe2000f8e0200 */
[----:B------:R-:W-:Y:S01]  /*2200*/  SEL R0, RZ, 0x1, P0 ;  /* 0x00000001ff007807 */ /* 0x000fe20000000000 */
[----:B------:R-:W-:-:S02]  /*2210*/  IMAD R10, R10, UR6, RZ ;  /* 0x000000060a0a7c24 */ /* 0x000fc4000f8e02ff */
[----:B------:R-:W-:-:S05]  /*2220*/  IMAD.SHL.U32 R15, R8, 0x2, RZ ;  /* 0x00000002080f7824 */ /* 0x000fca00078e00ff */
[----:B------:R-:W-:Y:S01]  /*2230*/  LOP3.LUT R0, R15, 0x2, R0, 0xe2, !PT ;  /* 0x000000020f007812 */ /* 0x000fe200078ee200 */
[----:B------:R-:W-:Y:S02]  /*2240*/  IMAD R15, R9, UR7, R10 ;  /* 0x00000007090f7c24 */ /* 0x000fe4000f8e020a */
[----:B------:R-:W3:Y:S01]  /*2250*/  LDL R10, [R1+0x2c] ;  /* 0x00002c00010a7983 */ /* 0x000ee20000100800 */
[----:B------:R-:W-:Y:S01]  /*2260*/  SHF.R.S32.HI R20, RZ, 0x1f, R23 ;  /* 0x0000001fff147819 */ /* 0x000fe20000011417 */
[----:B------:R-:W-:-:S04]  /*2270*/  IMAD.WIDE.U32 R6, R23, R68, R152 ;  /* 0x0000004417067225 */ /* 0x000fc800078e0098 */
[----:B------:R-:W-:Y:S01]  /*2280*/  IMAD R12, R20, R68, RZ ;  /* 0x00000044140c7224 */ /* 0x000fe200078e02ff */
[----:B------:R-:W-:Y:S01]  /*2290*/  IADD3 R75, P0, R58, R6, RZ ;  /* 0x000000063a4b7210 */ /* 0x000fe20007f1e0ff */
[----:B------:R-:W-:Y:S02]  /*22a0*/  IMAD.IADD R80, R59, 0x1, R11 ;  /* 0x000000013b507824 */ /* 0x000fe400078e020b */
[----:B------:R-:W-:-:S05]  /*22b0*/  IMAD R13, R23, R69, R12 ;  /* 0x00000045170d7224 */ /* 0x000fca00078e020c */
[----:B------:R-:W-:Y:S02]  /*22c0*/  IADD3.X R74, R80, R7, R13, P0, !PT ;  /* 0x00000007504a7210 */ /* 0x000fe400007fe40d */
[-C--:B-1----:R-:W-:Y:S01]  /*22d0*/  ISETP.GE.AND P0, PT, R152, R61.reuse, PT ;  /* 0x0000003d9800720c */ /* 0x082fe20003f06270 */
[-C--:B------:R-:W-:Y:S01]  /*22e0*/  IMAD R6, R20, R66.reuse, RZ ;  /* 0x0000004214067224 */ /* 0x080fe200078e02ff */
[----:B------:R-:W-:Y:S01]  /*22f0*/  ISETP.GE.AND P2, PT, R81, R61, PT ;  /* 0x0000003d5100720c */ /* 0x000fe20003f46270 */
[----:B------:R-:W-:Y:S01]  /*2300*/  IMAD.WIDE.U32 R54, R23, R66, R30 ;  /* 0x0000004217367225 */ /* 0x000fe200078e001e */
[----:B------:R-:W-:-:S03]  /*2310*/  SEL R7, R61, RZ, P0 ;  /* 0x000000ff3d077207 */ /* 0x000fc60000000000 */
[----:B0-----:R-:W-:Y:S02]  /*2320*/  IMAD.WIDE.U32 R50, R23, R4, R30 ;  /* 0x0000000417327225 */ /* 0x001fe400078e001e */
[----:B------:R-:W0:Y:S02]  /*2330*/  S2R R30, SR_TID.X ;  /* 0x00000000001e7919 */ /* 0x000e240000002100 */
[----:B------:R-:W-:-:S04]  /*2340*/  IMAD.WIDE.U32 R56, R9, UR6, R56 ;  /* 0x0000000609387c25 */ /* 0x000fc8000f8e0038 */
[----:B------:R-:W-:Y:S01]  /*2350*/  IMAD R9, R23, R67, R6 ;  /* 0x0000004317097224 */ /* 0x000fe200078e0206 */
[----:B------:R-:W-:Y:S01]  /*2360*/  SEL R6, R61, RZ, P2 ;  /* 0x000000ff3d067207 */ /* 0x000fe20001000000 */
[----:B------:R-:W-:Y:S02]  /*2370*/  IMAD R8, R20, R4, RZ ;  /* 0x0000000414087224 */ /* 0x000fe400078e02ff */
[----:B------:R-:W-:Y:S02]  /*2380*/  IMAD.IADD R7, R152, 0x1, R7 ;  /* 0x0000000198077824 */ /* 0x000fe400078e0207 */
[C---:B------:R-:W-:Y:S02]  /*2390*/  IMAD R13, R23.reuse, R5, R8 ;  /* 0x00000005170d7224 */ /* 0x040fe400078e0208 */
[----:B------:R-:W-:-:S04]  /*23a0*/  IMAD.WIDE.U32 R52, R23, R66, R152 ;  /* 0x0000004217347225 */ /* 0x000fc800078e0098 */
[----:B------:R-:W-:Y:S01]  /*23b0*/  IMAD.IADD R8, R81, 0x1, R6 ;  /* 0x0000000151087824 */ /* 0x000fe200078e0206 */
[----:B------:R-:W-:Y:S01]  /*23c0*/  SHF.R.S32.HI R6, RZ, 0x1f, R7 ;  /* 0x0000001fff067819 */ /* 0x000fe20000011407 */
[----:B------:R-:W-:Y:S02]  /*23d0*/  IMAD.IADD R55, R55, 0x1, R9 ;  /* 0x0000000137377824 */ /* 0x000fe400078e0209 */
[----:B------:R-:W-:Y:S01]  /*23e0*/  IMAD.IADD R53, R9, 0x1, R53 ;  /* 0x0000000109357824 */ /* 0x000fe200078e0235 */
[----:B------:R-:W-:Y:S02]  /*23f0*/  SHF.R.S32.HI R9, RZ, 0x1f, R8 ;  /* 0x0000001fff097819 */ /* 0x000fe40000011408 */
[CC--:B------:R-:W-:Y:S02]  /*2400*/  LEA.HI R73, R6.reuse, R7.reuse, RZ, 0x4 ;  /* 0x0000000706497211 */ /* 0x0c0fe400078f20ff */
[----:B------:R-:W-:Y:S02]  /*2410*/  LEA.HI R6, R6, R7, RZ, 0x5 ;  /* 0x0000000706067211 */ /* 0x000fe400078f28ff */
[----:B------:R-:W-:-:S02]  /*2420*/  LEA.HI R72, R9, R8, RZ, 0x4 ;  /* 0x0000000809487211 */ /* 0x000fc400078f20ff */
[----:B------:R-:W-:Y:S01]  /*2430*/  LEA.HI R8, R9, R8, RZ, 0x5 ;  /* 0x0000000809087211 */ /* 0x000fe200078f28ff */
[----:B------:R-:W-:Y:S01]  /*2440*/  IMAD.SHL.U32 R7, R6, 0x80, RZ ;  /* 0x0000008006077824 */ /* 0x000fe200078e00ff */
[C---:B------:R-:W-:Y:S02]  /*2450*/  LOP3.LUT R6, R21.reuse, 0x10, R73, 0xf8, !PT ;  /* 0x0000001015067812 */ /* 0x040fe400078ef849 */
[----:B-----5:R-:W-:Y:S01]  /*2460*/  SHF.R.S32.HI R11, RZ, 0x1f, R24 ;  /* 0x0000001fff0b7819 */ /* 0x020fe20000011418 */
[----:B------:R-:W-:Y:S01]  /*2470*/  IMAD.SHL.U32 R9, R8, 0x80, RZ ;  /* 0x0000008008097824 */ /* 0x000fe200078e00ff */
[----:B------:R-:W-:Y:S02]  /*2480*/  LOP3.LUT R8, R21, 0x10, R72, 0xf8, !PT ;  /* 0x0000001015087812 */ /* 0x000fe400078ef848 */
[----:B------:R-:W-:Y:S02]  /*2490*/  LOP3.LUT R7, R7, 0xfffff000, RZ, 0xc0, !PT ;  /* 0xfffff00007077812 */ /* 0x000fe400078ec0ff */
[----:B----4-:R-:W-:Y:S01]  /*24a0*/  LOP3.LUT R6, R6, R14, RZ, 0x3c, !PT ;  /* 0x0000000e06067212 */ /* 0x010fe200078e3cff */
[----:B------:R-:W-:Y:S01]  /*24b0*/  IMAD.WIDE.U32 R48, R23, R4, R152 ;  /* 0x0000000417307225 */ /* 0x000fe200078e0098 */
[----:B------:R-:W-:-:S02]  /*24c0*/  P2R R82, PR, RZ, 0x4 ;  /* 0x00000004ff527803 */ /* 0x000fc40000000000 */
[----:B------:R-:W-:Y:S02]  /*24d0*/  LOP3.LUT R9, R9, 0xfffff000, RZ, 0xc0, !PT ;  /* 0xfffff00009097812 */ /* 0x000fe400078ec0ff */
[----:B------:R-:W-:Y:S02]  /*24e0*/  LOP3.LUT R8, R8, R14, RZ, 0x3c, !PT ;  /* 0x0000000e08087212 */ /* 0x000fe400078e3cff */
[----:B------:R-:W-:Y:S01]  /*24f0*/  IADD3 R46, P2, R23, R28, RZ ;  /* 0x0000001c172e7210 */ /* 0x000fe20007f5e0ff */
[----:B------:R-:W-:Y:S02]  /*2500*/  IMAD.IADD R51, R51, 0x1, R13 ;  /* 0x0000000133337824 */ /* 0x000fe400078e020d */
[----:B------:R-:W-:Y:S02]  /*2510*/  IMAD.IADD R49, R13, 0x1, R49 ;  /* 0x000000010d317824 */ /* 0x000fe400078e0231 */
[----:B------:R-:W-:-:S04]  /*2520*/  IMAD.WIDE.U32 R54, R24, R66, R54 ;  /* 0x0000004218367225 */ /* 0x000fc800078e0036 */
[----:B------:R-:W-:Y:S02]  /*2530*/  VIADD R65, R152, 0x40 ;  /* 0x0000004098417836 */ /* 0x000fe40000000000 */
[----:B------:R-:W-:Y:S01]  /*2540*/  IMAD.X R47, R20, 0x1, R3, P2 ;  /* 0x00000001142f7824 */ /* 0x000fe200010e0603 */
[----:B------:R-:W-:Y:S01]  /*2550*/  LOP3.LUT R20, R73, 0xfffffff0, RZ, 0xc0, !PT ;  /* 0xfffffff049147812 */ /* 0x000fe200078ec0ff */
[----:B------:R-:W-:Y:S01]  /*2560*/  IMAD.WIDE.U32 R52, R24, R66, R52 ;  /* 0x0000004218347225 */ /* 0x000fe200078e0034 */
[----:B------:R-:W-:-:S03]  /*2570*/  SHF.L.U64.HI R69, R68, 0x7, R69 ;  /* 0x0000000744457819 */ /* 0x000fc60000010245 */
[----:B------:R-:W-:Y:S01]  /*2580*/  IMAD.WIDE.U32 R50, R24, R4, R50 ;  /* 0x0000000418327225 */ /* 0x000fe200078e0032 */
[----:B------:R-:W-:-:S03]  /*2590*/  SHF.L.U64.HI R64, R4, 0x7, R5 ;  /* 0x0000000704407819 */ /* 0x000fc60000010205 */
[----:B------:R-:W-:Y:S01]  /*25a0*/  IMAD.WIDE.U32 R48, R24, R4, R48 ;  /* 0x0000000418307225 */ /* 0x000fe200078e0030 */
[C---:B------:R-:W-:Y:S02]  /*25b0*/  LOP3.LUT R60, R0.reuse, 0x1, RZ, 0xc0, !PT ;  /* 0x00000001003c7812 */ /* 0x040fe400078ec0ff */
[----:B------:R-:W-:Y:S01]  /*25c0*/  LOP3.LUT R45, R0, 0x2, RZ, 0xc0, !PT ;  /* 0x00000002002d7812 */ /* 0x000fe200078ec0ff */
[----:B------:R-:W-:Y:S01]  /*25d0*/  IMAD.SHL.U32 R63, R4, 0x80, RZ ;  /* 0x00000080043f7824 */ /* 0x000fe200078e00ff */
[----:B------:R-:W-:Y:S01]  /*25e0*/  ISETP.GE.AND P1, PT, R65, UR4, PT ;  /* 0x0000000441007c0c */ /* 0x000fe2000bf26270 */
[----:B------:R-:W-:Y:S02]  /*25f0*/  IMAD.SHL.U32 R68, R68, 0x80, RZ ;  /* 0x0000008044447824 */ /* 0x000fe400078e00ff */
[----:B------:R-:W-:Y:S02]  /*2600*/  IMAD.SHL.U32 R61, R61, 0x2, RZ ;  /* 0x000000023d3d7824 */ /* 0x000fe400078e00ff */
[----:B------:R-:W-:Y:S01]  /*2610*/  IMAD.IADD R0, R57, 0x1, R15 ;  /* 0x0000000139007824 */ /* 0x000fe200078e020f */
[----:B---3--:R-:W-:Y:S01]  /*2620*/  IADD3 R71, R6, R7, R10 ;  /* 0x0000000706477210 */ /* 0x008fe20007ffe00a */
[----:B------:R-:W-:-:S02]  /*2630*/  IMAD R6, R11, R66, RZ ;  /* 0x000000420b067224 */ /* 0x000fc400078e02ff */
[----:B------:R-:W-:Y:S01]  /*2640*/  IMAD R11, R11, R4, RZ ;  /* 0x000000040b0b7224 */ /* 0x000fe200078e02ff */
[----:B------:R-:W-:Y:S01]  /*2650*/  IADD3 R70, R8, R9, R10 ;  /* 0x0000000908467210 */ /* 0x000fe20007ffe00a */
[C---:B------:R-:W-:Y:S01]  /*2660*/  IMAD R21, R24.reuse, R67, R6 ;  /* 0x0000004318157224 */ /* 0x040fe200078e0206 */
[----:B0-----:R-:W-:Y:S01]  /*2670*/  SHF.R.U32.HI R10, RZ, 0x7, R30 ;  /* 0x00000007ff0a7819 */ /* 0x001fe2000001161e */
[----:B------:R-:W-:Y:S01]  /*2680*/  IMAD R11, R24, R5, R11 ;  /* 0x00000005180b7224 */ /* 0x000fe200078e020b */
[----:B------:R-:W-:Y:S01]  /*2690*/  LOP3.LUT R7, R72, 0xfffffff0, RZ, 0xc0, !PT ;  /* 0xfffffff048077812 */ /* 0x000fe200078ec0ff */
[----:B------:R-:W-:Y:S01]  /*26a0*/  IMAD.IADD R44, R55, 0x1, R21 ;  /* 0x00000001372c7824 */ /* 0x000fe200078e0215 */
[C---:B------:R-:W-:Y:S01]  /*26b0*/  SHF.L.U64.HI R67, R66.reuse, 0x7, R67 ;  /* 0x0000000742437819 */ /* 0x040fe20000010243 */
[----:B------:R-:W-:Y:S01]  /*26c0*/  IMAD.SHL.U32 R66, R66, 0x80, RZ ;  /* 0x0000008042427824 */ /* 0x000fe200078e00ff */
[----:B------:R-:W-:Y:S01]  /*26d0*/  SHF.R.S32.HI R4, RZ, 0x1f, R20 ;  /* 0x0000001fff047819 */ /* 0x000fe20000011414 */
[----:B------:R-:W-:Y:S01]  /*26e0*/  VIADD R62, R10, 0x8 ;  /* 0x000000080a3e7836 */ /* 0x000fe20000000000 */
[----:B------:R-:W-:Y:S01]  /*26f0*/  SHF.R.S32.HI R3, RZ, 0x1f, R7 ;  /* 0x0000001fff037819 */ /* 0x000fe20000011407 */
[----:B------:R-:W-:-:S02]  /*2700*/  IMAD.IADD R21, R21, 0x1, R53 ;  /* 0x0000000115157824 */ /* 0x000fc400078e0235 */
[----:B------:R-:W-:Y:S02]  /*2710*/  IMAD.IADD R6, R51, 0x1, R11 ;  /* 0x0000000133067824 */ /* 0x000fe400078e020b */
[----:B--2---:R-:W-:-:S07]  /*2720*/  IMAD.IADD R5, R11, 0x1, R49 ;  /* 0x000000010b057824 */ /* 0x004fce00078e0231 */
.L_x_1191:
[----:B------:R-:W2:Y:S01]  /*2730*/  LDL R8, [R1+0x38] ;  /* 0x0000380001087983 */ /* 0x000ea20000100800 */
[----:B0-----:R-:W0:Y:S01]  /*2740*/  LDC R87, c[0x0][0x3f4] ;  /* 0x0000fd00ff577b82 */ /* 0x001e220000000800 */
[----:B------:R-:W-:Y:S01]  /*2750*/  VIADD R2, R2, 0xffffffff ;  /* 0xffffffff02027836 */ /* 0x000fe20000000000 */
        /* <DEDUP_REMOVED lines=37> */
[----:B------:R-:W2:Y:S01]  /*29b0*/  LDL.64 R90, [R1+0x8] ;  /* 0x00000800015a7983 */ /* 0x000ea20000100a00 */
[----:B------:R-:W-:Y:S01]  /*29c0*/  ULDC.64 UR4, c[0x0][0x3e8] ;  /* 0x0000fa0000047ab9 */ /* 0x000fe20000000a00 */
[----:B------:R-:W-:Y:S02]  /*29d0*/  ULDC.64 UR6, c[0x0][0x400] ;  /* 0x0001000000067ab9 */ /* 0x000fe40000000a00 */
[----:B------:R-:W3:Y:S04]  /*29e0*/  LDL R83, [R1+0x24] ;  /* 0x0000240001537983 */ /* 0x000ee80000100800 */
[----:B------:R-:W4:Y:S01]  /*29f0*/  LDL R78, [R1+0x28] ;  /* 0x00002800014e7983 */ /* 0x000f220000100800 */
[----:B------:R-:W-:Y:S02]  /*2a00*/  IADD3 R40, P3, P5, R54, UR4, R40 ;  /* 0x0000000436287c10 */ /* 0x000fe4000fd7e028 */
[----:B------:R-:W-:-:S02]  /*2a10*/  CS2R R34, SRZ ;  /* 0x0000000000227805 */ /* 0x000fc4000001ff00 */
[----:B------:R-:W-:Y:S02]  /*2a20*/  CS2R R36, SRZ ;  /* 0x0000000000247805 */ /* 0x000fe4000001ff00 */
[----:B------:R-:W-:Y:S02]  /*2a30*/  IADD3.X R41, R44, UR5, R42, P3, P5 ;  /* 0x000000052c297c10 */ /* 0x000fe40009fea42a */
[----:B------:R-:W-:-:S04]  /*2a40*/  IADD3 R38, P3, P5, R50, UR6, R38 ;  /* 0x0000000632267c10 */ /* 0x000fc8000fd7e026 */
[----:B------:R-:W-:Y:S02]  /*2a50*/  IADD3.X R39, R6, UR7, R43, P3, P5 ;  /* 0x0000000706277c10 */ /* 0x000fe40009fea42b */
[----:B------:R-:W-:Y:S02]  /*2a60*/  CS2R R28, SRZ ;  /* 0x00000000001c7805 */ /* 0x000fe4000001ff00 */
[----:B------:R-:W-:Y:S02]  /*2a70*/  CS2R R12, SRZ ;  /* 0x00000000000c7805 */ /* 0x000fe4000001ff00 */
[----:B------:R-:W-:Y:S02]  /*2a80*/  CS2R R30, SRZ ;  /* 0x00000000001e7805 */ /* 0x000fe4000001ff00 */
[----:B------:R-:W-:Y:S02]  /*2a90*/  CS2R R14, SRZ ;  /* 0x00000000000e7805 */ /* 0x000fe4000001ff00 */
[----:B--2---:R-:W-:-:S02]  /*2aa0*/  ISETP.GE.AND P5, PT, R90, R87, PT ;  /* 0x000000575a00720c */ /* 0x004fc40003fa6270 */
[----:B---3--:R-:W-:-:S11]  /*2ab0*/  ISETP.GE.AND P3, PT, R83, R87, PT ;  /* 0x000000575300720c */ /* 0x008fd60003f66270 */
[----:B------:R0:W5:Y:S04]  /*2ac0*/  @!P5 LDG.E.64 R34, desc[UR42][R40.64] ;  /* 0x0000002a2822d981 */ /* 0x000168000c1e1b00 */
[----:B------:R0:W5:Y:S01]  /*2ad0*/  @!P5 LDG.E.64 R36, desc[UR42][R38.64] ;  /* 0x0000002a2624d981 */ /* 0x000162000c1e1b00 */
[----:B----4-:R-:W-:-:S03]  /*2ae0*/  ISETP.GE.AND P5, PT, R78, R87, PT ;  /* 0x000000574e00720c */ /* 0x010fc60003fa6270 */
[----:B------:R0:W5:Y:S04]  /*2af0*/  @!P3 LDG.E.64 R28, desc[UR42][R40.64+0x10] ;  /* 0x0000102a281cb981 */ /* 0x000168000c1e1b00 */
[----:B------:R0:W5:Y:S06]  /*2b00*/  @!P3 LDG.E.64 R30, desc[UR42][R38.64+0x10] ;  /* 0x0000102a261eb981 */ /* 0x00016c000c1e1b00 */
[----:B------:R0:W5:Y:S04]  /*2b10*/  @!P5 LDG.E.64 R12, desc[UR42][R40.64+0x20] ;  /* 0x0000202a280cd981 */ /* 0x000168000c1e1b00 */
[----:B------:R0:W5:Y:S02]  /*2b20*/  @!P5 LDG.E.64 R14, desc[UR42][R38.64+0x20] ;  /* 0x0000202a260ed981 */ /* 0x000164000c1e1b00 */
.L_x_1156:
[----:B------:R-:W-:Y:S05]  /*2b30*/  BSYNC B1 ;  /* 0x0000000000017941 */ /* 0x000fea0003800000 */
.L_x_1155:
        /* <DEDUP_REMOVED lines=10> */
.L_x_1157:
[----:B------:R-:W2:Y:S01]  /*2be0*/  LDL R8, [R1+0x4] ;  /* 0x0000040001087983 */ /* 0x000ea20000100800 */
[----:B------:R-:W-:Y:S01]  /*2bf0*/  IMAD R83, R18, 0x8, R16 ;  /* 0x0000000812537824 */ /* 0x000fe200078e0210 */
[----:B------:R-:W-:Y:S01]  /*2c00*/  BSSY B1, `(.L_x_1158) ;  /* 0x0000004000017945 */ /* 0x000fe20003800000 */
[----:B--2---:R-:W-:-:S04]  /*2c10*/  SHF.L.U32 R86, R8, 0x1f, RZ ;  /* 0x0000001f08567819 */ /* 0x004fc800000006ff */
[----:B------:R-:W0:Y:S02]  /*2c20*/  SYNCS.PHASECHK.TRANS64.TRYWAIT P5, [R83+URZ+0x19c90], R86 ;  /* 0x019c9056530075a7 */ /* 0x000e2400080a017f */
[----:B0-----:R-:W-:Y:S05]  /*2c30*/  @!P5 BRA `(.L_x_1159) ;  /* 0x00000200005cd947 */ /* 0x001fea0003800000 */
.L_x_1484:
[----:B------:R-:W-:Y:S05]  /*2c40*/  BSYNC B1 ;  /* 0x0000000000017941 */ /* 0x000fea0003800000 */
.L_x_1158:
[----:B------:R-:W-:Y:S05]  /*2c50*/  @P4 BRA `(.L_x_1160) ;  /* 0x0000003800544947 */ /* 0x000fea0003800000 */
[----:B------:R-:W-:Y:S01]  /*2c60*/  ISETP.NE.AND P4, PT, R60, RZ, PT ;  /* 0x000000ff3c00720c */ /* 0x000fe20003f85270 */
[----:B------:R-:W-:-:S12]  /*2c70*/  BSSY B1, `(.L_x_1161) ;  /* 0x0000070000017945 */ /* 0x000fd80003800000 */
[----:B------:R-:W-:Y:S05]  /*2c80*/  @!P4 BRA `(.L_x_1162) ;  /* 0x0000000400b8c947 */ /* 0x000fea0003800000 */
[----:B------:R-:W2:Y:S01]  /*2c90*/  LDL.64 R76, [R1+0x8] ;  /* 0x00000800014c7983 */ /* 0x000ea20000100a00 */
[----:B------:R-:W-:Y:S03]  /*2ca0*/  BSSY B2, `(.L_x_1163) ;  /* 0x000006b000027945 */ /* 0x000fe60003800000 */
[----:B------:R1:W3:Y:S01]  /*2cb0*/  LDS.128 R8, [R84+0x13800] ;  /* 0x0138000054087984 */ /* 0x0002e20000000c00 */
[----:B--2---:R-:W-:-:S13]  /*2cc0*/  ISETP.GE.AND P4, PT, R76, R87, PT ;  /* 0x000000574c00720c */ /* 0x004fda0003f86270 */
[----:B-1-3--:R-:W-:Y:S05]  /*2cd0*/  @P4 BRA `(.L_x_1164) ;  /* 0x00000004009c4947 */ /* 0x00afea0003800000 */
        /* <DEDUP_REMOVED lines=24> */
[-C--:B------:R-:W-:Y:S01]  /*2e60*/  FMUL.FTZ R93, R37, R90.reuse ;  /* 0x0000005a255d7220 */ /* 0x080fe20000410000 */
[--C-:B------:R-:W-:Y:S02]  /*2e70*/  HADD2.F32 R79, -RZ, R78.reuse.H0_H0 ;  /* 0x2000004eff4f7230 */ /* 0x100fe40000004100 */
[C---:B------:R-:W-:Y:S01]  /*2e80*/  FMUL.FTZ R90, R8.reuse, R90 ;  /* 0x0000005a085a7220 */ /* 0x040fe20000410000 */
[--C-:B------:R-:W-:Y:S02]  /*2e90*/  HADD2.F32 R77, -RZ, R9.reuse.H1_H1 ;  /* 0x30000009ff4d7230 */ /* 0x100fe40000004100 */
[----:B------:R-:W-:Y:S02]  /*2ea0*/  HADD2.F32 R76, -RZ, R9.H0_H0 ;  /* 0x20000009ff4c7230 */ /* 0x000fe40000004100 */
[----:B------:R-:W-:Y:S01]  /*2eb0*/  FFMA.FTZ R8, R8, R79, -R93 ;  /* 0x0000004f08087223 */ /* 0x000fe2000001085d */
[----:B------:R-:W-:Y:S02]  /*2ec0*/  HADD2.F32 R78, -RZ, R78.H1_H1 ;  /* 0x3000004eff4e7230 */ /* 0x000fe40000004100 */
[----:B------:R-:W-:Y:S01]  /*2ed0*/  FMUL.FTZ R93, R77, R91 ;  /* 0x0000005b4d5d7220 */ /* 0x000fe20000410000 */
[----:B------:R-:W-:Y:S01]  /*2ee0*/  FFMA.FTZ R9, R37, R79, R90 ;  /* 0x0000004f25097223 */ /* 0x000fe2000001005a */
[C---:B------:R-:W-:Y:S01]  /*2ef0*/  FMUL.FTZ R92, R76.reuse, R91 ;  /* 0x0000005b4c5c7220 */ /* 0x040fe20000410000 */
[----:B------:R-:W-:Y:S01]  /*2f00*/  F2FP.F16.E4M3.UNPACK_B R37, R36.H1 ;  /* 0x00000024ff25723e */ /* 0x000fe200030006ff */
[----:B------:R-:W-:Y:S01]  /*2f10*/  FFMA.FTZ R93, R76, R78, -R93 ;  /* 0x0000004e4c5d7223 */ /* 0x000fe2000001085d */
[----:B------:R-:W-:Y:S01]  /*2f20*/  F2FP.F16.E4M3.UNPACK_B R36, R36 ;  /* 0x00000024ff24723e */ /* 0x000fe200020006ff */
        /* <DEDUP_REMOVED lines=21> */
[--C-:B------:R-:W-:Y:S01]  /*3080*/  HADD2.F32 R79, -RZ, R76.reuse.H1_H1 ;  /* 0x3000004cff4f7230 */ /* 0x100fe20000004100 */
[----:B------:R-:W-:Y:S01]  /*3090*/  F2FP.SATFINITE.E4M3.F32.PACK_AB_MERGE_C R43, R78, R43, RZ ;  /* 0x0000002b4e2b723e */ /* 0x000fe200048070ff */
[----:B------:R-:W-:Y:S01]  /*30a0*/  HADD2.F32 R78, -RZ, R76.H0_H0 ;  /* 0x2000004cff4e7230 */ /* 0x000fe20000004100 */
[----:B------:R-:W-:Y:S01]  /*30b0*/  F2FP.F16.E4M3.UNPACK_B R77, R10.H1 ;  /* 0x0000000aff4d723e */ /* 0x000fe200030006ff */
[--C-:B------:R-:W-:Y:S01]  /*30c0*/  HADD2.F32 R92, -RZ, R94.reuse.H1_H1 ;  /* 0x3000005eff5c7230 */ /* 0x100fe20000004100 */
[----:B------:R-:W-:Y:S01]  /*30d0*/  F2FP.F16.E4M3.UNPACK_B R93, R35 ;  /* 0x00000023ff5d723e */ /* 0x000fe200020006ff */
[----:B------:R-:W-:Y:S01]  /*30e0*/  HADD2.F32 R94, -RZ, R94.H0_H0 ;  /* 0x2000005eff5e7230 */ /* 0x000fe20000004100 */
[-C--:B------:R-:W-:Y:S01]  /*30f0*/  F2FP.F16.E4M3.UNPACK_B R76, R34.reuse.H1 ;  /* 0x00000022ff4c723e */ /* 0x080fe200030006ff */
[----:B------:R-:W-:Y:S01]  /*3100*/  HADD2.F32 R35, -RZ, R77.H1_H1 ;  /* 0x3000004dff237230 */ /* 0x000fe20000004100 */
[----:B------:R-:W-:Y:S01]  /*3110*/  F2FP.F16.E4M3.UNPACK_B R90, R34 ;  /* 0x00000022ff5a723e */ /* 0x000fe200020006ff */
[----:B------:R-:W-:-:S02]  /*3120*/  HADD2.F32 R96, -RZ, R93.H1_H1 ;  /* 0x3000005dff607230 */ /* 0x000fc40000004100 */
[-C--:B------:R-:W-:Y:S01]  /*3130*/  FMUL.FTZ R95, R79, R92.reuse ;  /* 0x0000005c4f5f7220 */ /* 0x080fe20000410000 */
[----:B------:R-:W-:Y:S02]  /*3140*/  HADD2.F32 R91, -RZ, R76.H1_H1 ;  /* 0x3000004cff5b7230 */ /* 0x000fe40000004100 */
[C---:B------:R-:W-:Y:S01]  /*3150*/  FMUL.FTZ R100, R78.reuse, R92 ;  /* 0x0000005c4e647220 */ /* 0x040fe20000410000 */
[----:B------:R-:W-:Y:S02]  /*3160*/  HADD2.F32 R77, -RZ, R77.H0_H0 ;  /* 0x2000004dff4d7230 */ /* 0x000fe40000004100 */
[----:B------:R-:W-:Y:S01]  /*3170*/  FMUL.FTZ R98, R35, R96 ;  /* 0x0000006023627220 */ /* 0x000fe20000410000 */
[----:B------:R-:W-:Y:S02]  /*3180*/  HADD2.F32 R92, -RZ, R90.H1_H1 ;  /* 0x3000005aff5c7230 */ /* 0x000fe40000004100 */
[----:B------:R-:W-:Y:S01]  /*3190*/  FFMA.FTZ R34, R78, R91, -R95 ;  /* 0x0000005b4e227223 */ /* 0x000fe2000001085f */
[----:B------:R-:W-:Y:S01]  /*31a0*/  F2FP.F16.E4M3.UNPACK_B R10, R10 ;  /* 0x0000000aff0a723e */ /* 0x000fe200020006ff */
[----:B------:R-:W-:Y:S01]  /*31b0*/  FMUL.FTZ R96, R77, R96 ;  /* 0x000000604d607220 */ /* 0x000fe20000410000 */
[----:B------:R-:W-:Y:S01]  /*31c0*/  F2FP.F16.E4M3.UNPACK_B R78, R11 ;  /* 0x0000000bff4e723e */ /* 0x000fe200020006ff */
[----:B------:R-:W-:Y:S01]  /*31d0*/  FFMA.FTZ R11, R79, R91, R100 ;  /* 0x0000005b4f0b7223 */ /* 0x000fe20000010064 */
[-C--:B------:R-:W-:Y:S01]  /*31e0*/  FFMA.FTZ R98, R77, R92.reuse, -R98 ;  /* 0x0000005c4d627223 */ /* 0x080fe20000010862 */
[----:B------:R-:W-:Y:S01]  /*31f0*/  FFMA.FTZ R79, R35, R92, R96 ;  /* 0x0000005c234f7223 */ /* 0x000fe20000010060 */
[----:B------:R-:W-:Y:S01]  /*3200*/  HADD2.F32 R35, -RZ, R10.H0_H0 ;  /* 0x2000000aff237230 */ /* 0x000fe20000004100 */
[----:B------:R-:W-:Y:S01]  /*3210*/  F2FP.SATFINITE.E4M3.F32.PACK_AB_MERGE_C R9, R9, R8, R42 ;  /* 0x000000080909723e */ /* 0x000fe2000480702a */
[----:B------:R-:W-:Y:S01]  /*3220*/  HADD2.F32 R77, -RZ, R78.H0_H0 ;  /* 0x2000004eff4d7230 */ /* 0x000fe20000004100 */
[----:B------:R-:W-:Y:S01]  /*3230*/  F2FP.SATFINITE.E4M3.F32.PACK_AB_MERGE_C R11, R11, R34, RZ ;  /* 0x000000220b0b723e */ /* 0x000fe200048070ff */
[----:B------:R-:W-:Y:S01]  /*3240*/  HADD2.F32 R10, -RZ, R10.H1_H1 ;  /* 0x3000000aff0a7230 */ /* 0x000fe20000004100 */
[----:B------:R-:W-:Y:S01]  /*3250*/  F2FP.SATFINITE.E4M3.F32.PACK_AB_MERGE_C R79, R79, R98, RZ ;  /* 0x000000624f4f723e */ /* 0x000fe200048070ff */
[----:B------:R-:W-:-:S02]  /*3260*/  HADD2.F32 R93, -RZ, R93.H0_H0 ;  /* 0x2000005dff5d7230 */ /* 0x000fc40000004100 */
[----:B------:R-:W-:Y:S01]  /*3270*/  FMUL.FTZ R91, R77, R94 ;  /* 0x0000005e4d5b7220 */ /* 0x000fe20000410000 */
[----:B------:R-:W-:Y:S01]  /*3280*/  HADD2.F32 R78, -RZ, R78.H1_H1 ;  /* 0x3000004eff4e7230 */ /* 0x000fe20000004100 */
[----:B------:R-:W-:Y:S01]  /*3290*/  F2FP.SATFINITE.E4M3.F32.PACK_AB_MERGE_C R8, R37, R36, R43 ;  /* 0x000000242508723e */ /* 0x000fe2000480702b */
[----:B------:R-:W-:Y:S02]  /*32a0*/  HADD2.F32 R76, -RZ, R76.H0_H0 ;  /* 0x2000004cff4c7230 */ /* 0x000fe40000004100 */
[-C--:B------:R-:W-:Y:S01]  /*32b0*/  FMUL.FTZ R92, R10, R93.reuse ;  /* 0x0000005d0a5c7220 */ /* 0x080fe20000410000 */
[----:B------:R-:W-:Y:S02]  /*32c0*/  HADD2.F32 R90, -RZ, R90.H0_H0 ;  /* 0x2000005aff5a7230 */ /* 0x000fe40000004100 */
[C---:B------:R-:W-:Y:S01]  /*32d0*/  FMUL.FTZ R96, R78.reuse, R94 ;  /* 0x0000005e4e607220 */ /* 0x040fe20000410000 */
[----:B------:R-:W-:Y:S01]  /*32e0*/  FMUL.FTZ R93, R35, R93 ;  /* 0x0000005d235d7220 */ /* 0x000fe20000410000 */
[----:B------:R-:W-:-:S02]  /*32f0*/  FFMA.FTZ R91, R78, R76, R91 ;  /* 0x0000004c4e5b7223 */ /* 0x000fc4000001005b */
[----:B------:R-:W-:Y:S01]  /*3300*/  FFMA.FTZ R96, R77, R76, -R96 ;  /* 0x0000004c4d607223 */ /* 0x000fe20000010860 */
[-C--:B------:R-:W-:Y:S01]  /*3310*/  FFMA.FTZ R92, R35, R90.reuse, -R92 ;  /* 0x0000005a235c7223 */ /* 0x080fe2000001085c */
[----:B------:R-:W-:-:S03]  /*3320*/  FFMA.FTZ R93, R10, R90, R93 ;  /* 0x0000005a0a5d7223 */ /* 0x000fc6000001005d */
[----:B------:R-:W-:Y:S02]  /*3330*/  F2FP.SATFINITE.E4M3.F32.PACK_AB_MERGE_C R11, R91, R96, R11 ;  /* 0x000000605b0b723e */ /* 0x000fe4000480700b */
[----:B------:R-:W-:-:S07]  /*3340*/  F2FP.SATFINITE.E4M3.F32.PACK_AB_MERGE_C R10, R93, R92, R79 ;  /* 0x0000005c5d0a723e */ /* 0x000fce000480704f */
.L_x_1164:
[----:B------:R-:W-:Y:S05]  /*3350*/  BSYNC B2 ;  /* 0x0000000000027941 */ /* 0x000fea0003800000 */
.L_x_1163:
[----:B------:R1:W-:Y:S02]  /*3360*/  STG.E.128 desc[UR42][R32.64], R8 ;  /* 0x0000000820007986 */ /* 0x0003e4000c101d2a */
.L_x_1162:
[----:B------:R-:W-:Y:S05]  /*3370*/  BSYNC B1 ;  /* 0x0000000000017941 */ /* 0x000fea0003800000 */
.L_x_1161:
[----:B------:R-:W-:Y:S01]  /*3380*/  ISETP.NE.AND P4, PT, R45, RZ, PT ;  /* 0x000000ff2d00720c */ /* 0x000fe20003f85270 */
[----:B------:R-:W-:-:S12]  /*3390*/  BSSY B1, `(.L_x_1165) ;  /* 0x0000070000017945 */ /* 0x000fd80003800000 */
[----:B------:R-:W-:Y:S05]  /*33a0*/  @!P4 BRA `(.L_x_1166) ;  /* 0x0000000400b8c947 */ /* 0x000fea0003800000 */
[----:B------:R-:W2:Y:S01]  /*33b0*/  LDL R34, [R1+0x24] ;  /* 0x0000240001227983 */ /* 0x000ea20000100800 */
[----:B------:R-:W-:Y:S03]  /*33c0*/  BSSY B2, `(.L_x_1167) ;  /* 0x000006b000027945 */ /* 0x000fe60003800000 */
[----:B-1----:R1:W3:Y:S01]  /*33d0*/  LDS.128 R8, [R84+0x14800] ;  /* 0x0148000054087984 */ /* 0x0022e20000000c00 */
[----:B--2---:R-:W-:-:S13]  /*33e0*/  ISETP.GE.AND P4, PT, R34, R87, PT ;  /* 0x000000572200720c */ /* 0x004fda0003f86270 */
[----:B-1-3--:R-:W-:Y:S05]  /*33f0*/  @P4 BRA `(.L_x_1168) ;  /* 0x00000004009c4947 */ /* 0x00afea0003800000 */
[----:B------:R-:W-:Y:S02]  /*3400*/  SHF.R.U32.HI R37, RZ, 0x8, R29 ;  /* 0x00000008ff257819 */ /* 0x000fe4000001161d */
[----:B------:R-:W-:Y:S02]  /*3410*/  SHF.R.U32.HI R30, RZ, 0x8, R31 ;  /* 0x00000008ff1e7819 */ /* 0x000fe4000001161f */
[----:B------:R-:W-:Y:S02]  /*3420*/  LOP3.LUT R28, R29, 0xff0000ff, RZ, 0xc0, !PT ;  /* 0xff0000ff1d1c7812 */ /* 0x000fe400078ec0ff */
[----:B------:R-:W-:Y:S01]  /*3430*/  SHF.R.U32.HI R35, RZ, 0x10, R29 ;  /* 0x00000010ff237819 */ /* 0x000fe2000001161d */
[----:B------:R-:W-:Y:S01]  /*3440*/  IMAD.SHL.U32 R29, R37, 0x100, RZ ;  /* 0x00000100251d7824 */ /* 0x000fe200078e00ff */
[----:B------:R-:W-:Y:S02]  /*3450*/  LOP3.LUT R34, R31, 0xff0000ff, RZ, 0xc0, !PT ;  /* 0xff0000ff1f227812 */ /* 0x000fe400078ec0ff */
[----:B------:R-:W-:Y:S01]  /*3460*/  SHF.R.U32.HI R36, RZ, 0x10, R31 ;  /* 0x00000010ff247819 */ /* 0x000fe2000001161f */
[----:B------:R-:W-:Y:S01]  /*3470*/  IMAD.SHL.U32 R31, R30, 0x100, RZ ;  /* 0x000001001e1f7824 */ /* 0x000fe200078e00ff */
[----:B------:R-:W-:Y:S01]  /*3480*/  LOP3.LUT R28, R28, 0xff00, R29, 0xf8, !PT ;  /* 0x0000ff001c1c7812 */ /* 0x000fe200078ef81d */
[----:B------:R-:W-:-:S02]  /*3490*/  IMAD.U32 R29, R35, 0x10000, RZ ;  /* 0x00010000231d7824 */ /* 0x000fc400078e00ff */
[----:B------:R-:W-:Y:S01]  /*34a0*/  IMAD.MOV.U32 R30, RZ, RZ, R8 ;  /* 0x000000ffff1e7224 */ /* 0x000fe200078e0008 */
[----:B------:R-:W-:Y:S01]  /*34b0*/  LOP3.LUT R31, R34, 0xff00, R31, 0xf8, !PT ;  /* 0x0000ff00221f7812 */ /* 0x000fe200078ef81f */
[----:B------:R-:W-:Y:S01]  /*34c0*/  IMAD.U32 R36, R36, 0x10000, RZ ;  /* 0x0001000024247824 */ /* 0x000fe200078e00ff */
        /* <DEDUP_REMOVED lines=44> */
[----:B------:R-:W-:Y:S01]  /*3790*/  F2FP.SATFINITE.E4M3.F32.PACK_AB_MERGE_C R35, R36, R35, RZ ;  /* 0x000000232423723e */ /* 0x000fe200048070ff */
[--C-:B------:R-:W-:Y:S01]  /*37a0*/  HADD2.F32 R40, -RZ, R37.reuse.H0_H0 ;  /* 0x20000025ff287230 */ /* 0x100fe20000004100 */
[-C--:B------:R-:W-:Y:S01]  /*37b0*/  F2FP.F16.E4M3.UNPACK_B R77, R29.reuse.H1 ;  /* 0x0000001dff4d723e */ /* 0x080fe200030006ff */
[----:B------:R-:W-:Y:S01]  /*37c0*/  HADD2.F32 R37, -RZ, R37.H1_H1 ;  /* 0x30000025ff257230 */ /* 0x000fe20000004100 */
[----:B------:R-:W-:Y:S02]  /*37d0*/  F2FP.F16.E4M3.UNPACK_B R36, R10.H1 ;  /* 0x0000000aff24723e */ /* 0x000fe400030006ff */
[----:B------:R-:W-:Y:S01]  /*37e0*/  F2FP.F16.E4M3.UNPACK_B R76, R29 ;  /* 0x0000001dff4c723e */ /* 0x000fe200020006ff */
[----:B------:R-:W-:Y:S01]  /*37f0*/  HADD2.F32 R79, -RZ, R77.H1_H1 ;  /* 0x3000004dff4f7230 */ /* 0x000fe20000004100 */
[-C--:B------:R-:W-:Y:S01]  /*3800*/  F2FP.F16.E4M3.UNPACK_B R41, R28.reuse ;  /* 0x0000001cff29723e */ /* 0x080fe200020006ff */
[----:B------:R-:W-:Y:S01]  /*3810*/  HADD2.F32 R29, -RZ, R36.H1_H1 ;  /* 0x30000024ff1d7230 */ /* 0x000fe20000004100 */
[----:B------:R-:W-:Y:S01]  /*3820*/  F2FP.F16.E4M3.UNPACK_B R42, R28.H1 ;  /* 0x0000001cff2a723e */ /* 0x000fe200030006ff */
[----:B------:R-:W-:-:S02]  /*3830*/  HADD2.F32 R78, -RZ, R76.H1_H1 ;  /* 0x3000004cff4e7230 */ /* 0x000fc40000004100 */
[-C--:B------:R-:W-:Y:S01]  /*3840*/  FMUL.FTZ R91, R37, R79.reuse ;  /* 0x0000004f255b7220 */ /* 0x080fe20000410000 */
[----:B------:R-:W-:Y:S02]  /*3850*/  HADD2.F32 R36, -RZ, R36.H0_H0 ;  /* 0x20000024ff247230 */ /* 0x000fe40000004100 */
[----:B------:R-:W-:Y:S01]  /*3860*/  FMUL.FTZ R90, R40, R79 ;  /* 0x0000004f285a7220 */ /* 0x000fe20000410000 */
[----:B------:R-:W-:Y:S02]  /*3870*/  HADD2.F32 R28, -RZ, R41.H1_H1 ;  /* 0x30000029ff1c7230 */ /* 0x000fe40000004100 */
[-C--:B------:R-:W-:Y:S01]  /*3880*/  FMUL.FTZ R79, R29, R78.reuse ;  /* 0x0000004e1d4f7220 */ /* 0x080fe20000410000 */
[----:B------:R-:W-:Y:S01]  /*3890*/  F2FP.F16.E4M3.UNPACK_B R11, R11 ;  /* 0x0000000bff0b723e */ /* 0x000fe200020006ff */
[C---:B------:R-:W-:Y:S01]  /*38a0*/  FMUL.FTZ R78, R36.reuse, R78 ;  /* 0x0000004e244e7220 */ /* 0x040fe20000410000 */
[----:B------:R-:W-:Y:S01]  /*38b0*/  F2FP.F16.E4M3.UNPACK_B R10, R10 ;  /* 0x0000000aff0a723e */ /* 0x000fe200020006ff */
[----:B------:R-:W-:Y:S01]  /*38c0*/  FFMA.FTZ R79, R36, R28, -R79 ;  /* 0x0000001c244f7223 */ /* 0x000fe2000001084f */
[----:B------:R-:W-:-:S02]  /*38d0*/  HADD2.F32 R43, -RZ, R42.H1_H1 ;  /* 0x3000002aff2b7230 */ /* 0x000fc40000004100 */
[----:B------:R-:W-:Y:S01]  /*38e0*/  FFMA.FTZ R78, R29, R28, R78 ;  /* 0x0000001c1d4e7223 */ /* 0x000fe2000001004e */
[--C-:B------:R-:W-:Y:S01]  /*38f0*/  HADD2.F32 R28, -RZ, R11.reuse.H0_H0 ;  /* 0x2000000bff1c7230 */ /* 0x100fe20000004100 */
[----:B------:R-:W-:Y:S01]  /*3900*/  F2FP.SATFINITE.E4M3.F32.PACK_AB_MERGE_C R9, R9, R8, R34 ;  /* 0x000000080909723e */ /* 0x000fe20004807022 */
[----:B------:R-:W-:Y:S02]  /*3910*/  HADD2.F32 R29, -RZ, R11.H1_H1 ;  /* 0x3000000bff1d7230 */ /* 0x000fe40000004100 */
[-C--:B------:R-:W-:Y:S01]  /*3920*/  FFMA.FTZ R91, R40, R43.reuse, -R91 ;  /* 0x0000002b285b7223 */ /* 0x080fe2000001085b */
[--C-:B------:R-:W-:Y:S02]  /*3930*/  HADD2.F32 R11, -RZ, R10.reuse.H0_H0 ;  /* 0x2000000aff0b7230 */ /* 0x100fe40000004100 */
[----:B------:R-:W-:Y:S01]  /*3940*/  FFMA.FTZ R90, R37, R43, R90 ;  /* 0x0000002b255a7223 */ /* 0x000fe2000001005a */
[----:B------:R-:W-:Y:S01]  /*3950*/  HADD2.F32 R77, -RZ, R77.H0_H0 ;  /* 0x2000004dff4d7230 */ /* 0x000fe20000004100 */
[----:B------:R-:W-:Y:S01]  /*3960*/  F2FP.SATFINITE.E4M3.F32.PACK_AB_MERGE_C R78, R78, R79, RZ ;  /* 0x0000004f4e4e723e */ /* 0x000fe200048070ff */
[----:B------:R-:W-:Y:S01]  /*3970*/  HADD2.F32 R10, -RZ, R10.H1_H1 ;  /* 0x3000000aff0a7230 */ /* 0x000fe20000004100 */
[----:B------:R-:W-:Y:S01]  /*3980*/  F2FP.SATFINITE.E4M3.F32.PACK_AB_MERGE_C R8, R31, R30, R35 ;  /* 0x0000001e1f08723e */ /* 0x000fe20004807023 */
[----:B------:R-:W-:-:S02]  /*3990*/  HADD2.F32 R76, -RZ, R76.H0_H0 ;  /* 0x2000004cff4c7230 */ /* 0x000fc40000004100 */
[-C--:B------:R-:W-:Y:S01]  /*39a0*/  FMUL.FTZ R43, R29, R77.reuse ;  /* 0x0000004d1d2b7220 */ /* 0x080fe20000410000 */
[----:B------:R-:W-:Y:S02]  /*39b0*/  HADD2.F32 R42, -RZ, R42.H0_H0 ;  /* 0x2000002aff2a7230 */ /* 0x000fe40000004100 */
        /* <DEDUP_REMOVED lines=11> */
.L_x_1168:
[----:B------:R-:W-:Y:S05]  /*3a70*/  BSYNC B2 ;  /* 0x0000000000027941 */ /* 0x000fea0003800000 */
.L_x_1167:
[----:B------:R2:W-:Y:S02]  /*3a80*/  STG.E.128 desc[UR42][R32.64+0x20], R8 ;  /* 0x0000200820007986 */ /* 0x0005e4000c101d2a */
.L_x_1166:
[----:B------:R-:W-:Y:S05]  /*3a90*/  BSYNC B1 ;  /* 0x0000000000017941 */ /* 0x000fea0003800000 */
.L_x_1165:
        /* <DEDUP_REMOVED lines=39> */
[-C--:B------:R-:W-:Y:S01]  /*3d10*/  FMUL.FTZ R37, R29, R35.reuse ;  /* 0x000000231d257220 */ /* 0x080fe20000410000 */
[----:B------:R-:W-:Y:S01]  /*3d20*/  FMUL.FTZ R36, R28, R35 ;  /* 0x000000231c247220 */ /* 0x000fe20000410000 */
[----:B------:R-:W-:Y:S01]  /*3d30*/  F2FP.F16.E4M3.UNPACK_B R15, R14.H1 ;  /* 0x0000000eff0f723e */ /* 0x000fe200030006ff */
[----:B------:R-:W-:-:S02]  /*3d40*/  HADD2.F32 R31, -RZ, R39.H1_H1 ;  /* 0x30000027ff1f7230 */ /* 0x000fc40000004100 */
[-C--:B------:R-:W-:Y:S01]  /*3d50*/  FFMA.FTZ R37, R28, R30.reuse, -R37 ;  /* 0x0000001e1c257223 */ /* 0x080fe20000010825 */
[----:B------:R-:W-:Y:S01]  /*3d60*/  FFMA.FTZ R40, R29, R30, R36 ;  /* 0x0000001e1d287223 */ /* 0x000fe20000010024 */
[----:B------:R-:W-:Y:S01]  /*3d70*/  F2FP.F16.E4M3.UNPACK_B R14, R14 ;  /* 0x0000000eff0e723e */ /* 0x000fe200020006ff */
[--C-:B------:R-:W-:Y:S01]  /*3d80*/  HADD2.F32 R30, -RZ, R15.reuse.H1_H1 ;  /* 0x3000000fff1e7230 */ /* 0x100fe20000004100 */
[----:B------:R-:W-:Y:S01]  /*3d90*/  F2FP.F16.E4M3.UNPACK_B R35, R12 ;  /* 0x0000000cff23723e */ /* 0x000fe200020006ff */
[----:B------:R-:W-:Y:S02]  /*3da0*/  HADD2.F32 R29, -RZ, R15.H0_H0 ;  /* 0x2000000fff1d7230 */ /* 0x000fe40000004100 */
[----:B------:R-:W-:Y:S02]  /*3db0*/  HADD2.F32 R39, -RZ, R39.H0_H0 ;  /* 0x20000027ff277230 */ /* 0x000fe40000004100 */
[----:B------:R-:W-:Y:S01]  /*3dc0*/  FMUL.FTZ R36, R30, R31 ;  /* 0x0000001f1e247220 */ /* 0x000fe20000410000 */
[----:B------:R-:W-:-:S02]  /*3dd0*/  HADD2.F32 R15, -RZ, R14.H0_H0 ;  /* 0x2000000eff0f7230 */ /* 0x000fc40000004100 */
[----:B------:R-:W-:Y:S01]  /*3de0*/  FMUL.FTZ R31, R29, R31 ;  /* 0x0000001f1d1f7220 */ /* 0x000fe20000410000 */
[----:B------:R-:W-:Y:S02]  /*3df0*/  HADD2.F32 R28, -RZ, R14.H1_H1 ;  /* 0x3000000eff1c7230 */ /* 0x000fe40000004100 */
[--C-:B------:R-:W-:Y:S02]  /*3e00*/  HADD2.F32 R14, -RZ, R38.reuse.H1_H1 ;  /* 0x30000026ff0e7230 */ /* 0x100fe40000004100 */
[----:B------:R-:W-:Y:S02]  /*3e10*/  HADD2.F32 R38, -RZ, R38.H0_H0 ;  /* 0x20000026ff267230 */ /* 0x000fe40000004100 */
[-C--:B------:R-:W-:Y:S01]  /*3e20*/  FMUL.FTZ R34, R28, R39.reuse ;  /* 0x000000271c227220 */ /* 0x080fe20000410000 */
[----:B------:R-:W-:Y:S01]  /*3e30*/  FMUL.FTZ R39, R15, R39 ;  /* 0x000000270f277220 */ /* 0x000fe20000410000 */
[-C--:B------:R-:W-:Y:S01]  /*3e40*/  FFMA.FTZ R29, R29, R14.reuse, -R36 ;  /* 0x0000000e1d1d7223 */ /* 0x080fe20000010824 */
[----:B------:R-:W-:Y:S01]  /*3e50*/  FFMA.FTZ R30, R30, R14, R31 ;  /* 0x0000000e1e1e7223 */ /* 0x000fe2000001001f */
[-C--:B------:R-:W-:Y:S01]  /*3e60*/  FFMA.FTZ R14, R15, R38.reuse, -R34 ;  /* 0x000000260f0e7223 */ /* 0x080fe20000010822 */
[----:B------:R-:W-:Y:S01]  /*3e70*/  FFMA.FTZ R15, R28, R38, R39 ;  /* 0x000000261c0f7223 */ /* 0x000fe20000010027 */
[----:B------:R-:W-:-:S02]  /*3e80*/  F2FP.F16.E4M3.UNPACK_B R31, R11.H1 ;  /* 0x0000000bff1f723e */ /* 0x000fc400030006ff */
[----:B------:R-:W-:Y:S02]  /*3e90*/  F2FP.SATFINITE.E4M3.F32.PACK_AB_MERGE_C R29, R30, R29, RZ ;  /* 0x0000001d1e1d723e */ /* 0x000fe400048070ff */
[-C--:B------:R-:W-:Y:S01]  /*3ea0*/  F2FP.F16.E4M3.UNPACK_B R39, R13.reuse.H1 ;  /* 0x0000000dff27723e */ /* 0x080fe200030006ff */
[--C-:B------:R-:W-:Y:S01]  /*3eb0*/  HADD2.F32 R34, -RZ, R31.reuse.H0_H0 ;  /* 0x2000001fff227230 */ /* 0x100fe20000004100 */
[----:B------:R-:W-:Y:S01]  /*3ec0*/  F2FP.F16.E4M3.UNPACK_B R30, R10.H1 ;  /* 0x0000000aff1e723e */ /* 0x000fe200030006ff */
[----:B------:R-:W-:Y:S01]  /*3ed0*/  HADD2.F32 R31, -RZ, R31.H1_H1 ;  /* 0x3000001fff1f7230 */ /* 0x000fe20000004100 */
[----:B------:R-:W-:Y:S01]  /*3ee0*/  F2FP.F16.E4M3.UNPACK_B R38, R13 ;  /* 0x0000000dff26723e */ /* 0x000fe200020006ff */
[----:B------:R-:W-:Y:S01]  /*3ef0*/  HADD2.F32 R41, -RZ, R39.H1_H1 ;  /* 0x30000027ff297230 */ /* 0x000fe20000004100 */
[----:B------:R-:W-:Y:S01]  /*3f00*/  F2FP.SATFINITE.E4M3.F32.PACK_AB_MERGE_C R28, R40, R37, RZ ;  /* 0x00000025281c723e */ /* 0x000fe200048070ff */
        /* <DEDUP_REMOVED lines=38> */
.L_x_1170:
[----:B------:R-:W-:Y:S05]  /*4170*/  BSYNC B1 ;  /* 0x0000000000017941 */ /* 0x000fea0003800000 */
.L_x_1169:
[----:B------:R3:W-:Y:S01]  /*4180*/  STG.E.128 desc[UR42][R32.64+0x40], R8 ;  /* 0x0000400820007986 */ /* 0x0007e2000c101d2a */
[----:B------:R-:W-:Y:S05]  /*4190*/  BRA `(.L_x_1160) ;  /* 0x0000002400047947 */ /* 0x000fea0003800000 */
.L_x_1154:
        /* <DEDUP_REMOVED lines=27> */
.L_x_1172:
[----:B------:R-:W-:Y:S05]  /*4350*/  BSYNC B1 ;  /* 0x0000000000017941 */ /* 0x000fea0003800000 */
.L_x_1171:
[----:B------:R-:W-:Y:S01]  /*4360*/  UISETP.NE.AND UP0, UPT, UR38, 0x3, UPT ;  /* 0x000000032600788c */ /* 0x000fe2000bf05270 */
[----:B-----5:R-:W-:Y:S02]  /*4370*/  IMAD.MOV.U32 R93, RZ, RZ, R10 ;  /* 0x000000ffff5d7224 */ /* 0x020fe400078e000a */
[----:B------:R-:W-:Y:S02]  /*4380*/  IMAD.MOV.U32 R92, RZ, RZ, R8 ;  /* 0x000000ffff5c7224 */ /* 0x000fe400078e0008 */
[----:B------:R-:W-:Y:S01]  /*4390*/  IMAD.MOV.U32 R100, RZ, RZ, R14 ;  /* 0x000000ffff647224 */ /* 0x000fe200078e000e */
[----:B------:R-:W-:Y:S01]  /*43a0*/  PLOP3.LUT P3, PT, PT, PT, UP0, 0x80, 0x0 ;  /* 0x000000000000781c */ /* 0x000fe20003f6f008 */
[----:B------:R-:W-:Y:S02]  /*43b0*/  IMAD.MOV.U32 R97, RZ, RZ, R12 ;  /* 0x000000ffff617224 */ /* 0x000fe400078e000c */
[----:B------:R-:W-:Y:S02]  /*43c0*/  IMAD.MOV.U32 R91, RZ, RZ, R30 ;  /* 0x000000ffff5b7224 */ /* 0x000fe400078e001e */
[----:B------:R-:W-:-:S02]  /*43d0*/  IMAD.MOV.U32 R90, RZ, RZ, R28 ;  /* 0x000000ffff5a7224 */ /* 0x000fc400078e001c */
[----:B------:R-:W-:Y:S02]  /*43e0*/  IMAD.MOV.U32 R99, RZ, RZ, R34 ;  /* 0x000000ffff637224 */ /* 0x000fe400078e0022 */
[----:B------:R-:W-:-:S04]  /*43f0*/  IMAD.MOV.U32 R98, RZ, RZ, R32 ;  /* 0x000000ffff627224 */ /* 0x000fc800078e0020 */
[----:B------:R-:W-:Y:S05]  /*4400*/  @!P3 BRA `(.L_x_1173) ;  /* 0x000000000004b947 */ /* 0x000fea0003800000 */
[----:B------:R-:W-:Y:S01]  /*4410*/  BPT.TRAP 0x1 ;  /* 0x000000040000795c */ /* 0x000fe20000300000 */
.L_x_1173:
[----:B0-----:R-:W2:Y:S01]  /*4420*/  LDL R38, [R1+0x4] ;  /* 0x0000040001267983 */ /* 0x001ea20000100800 */
[----:B------:R-:W-:Y:S01]  /*4430*/  IMAD R83, R18, 0x8, R16 ;  /* 0x0000000812537824 */ /* 0x000fe200078e0210 */
[----:B------:R-:W-:Y:S01]  /*4440*/  BSSY B1, `(.L_x_1174) ;  /* 0x0000004000017945 */ /* 0x000fe20003800000 */
[----:B--2---:R-:W-:-:S04]  /*4450*/  SHF.L.U32 R86, R38, 0x1f, RZ ;  /* 0x0000001f26567819 */ /* 0x004fc800000006ff */
[----:B------:R-:W0:Y:S02]  /*4460*/  SYNCS.PHASECHK.TRANS64.TRYWAIT P5, [R83+URZ+0x19c90], R86 ;  /* 0x019c9056530075a7 */ /* 0x000e2400080a017f */
[----:B0-----:R-:W-:Y:S05]  /*4470*/  @!P5 BRA `(.L_x_1175) ;  /* 0x000001e80060d947 */ /* 0x001fea0003800000 */
.L_x_1485:
[----:B------:R-:W-:Y:S05]  /*4480*/  BSYNC B1 ;  /* 0x0000000000017941 */ /* 0x000fea0003800000 */
.L_x_1174:
[----:B------:R-:W-:Y:S05]  /*4490*/  @P4 BRA `(.L_x_1160) ;  /* 0x0000002000444947 */ /* 0x000fea0003800000 */
[----:B------:R-:W1:Y:S01]  /*44a0*/  LDC R94, c[0x0][0x2f4] ;  /* 0x0000bd00ff5e7b82 */ /* 0x000e620000000800 */
[----:B------:R-:W-:Y:S01]  /*44b0*/  ISETP.NE.AND P4, PT, R60, RZ, PT ;  /* 0x000000ff3c00720c */ /* 0x000fe20003f85270 */
[----:B------:R-:W-:Y:S01]  /*44c0*/  ULDC.64 UR4, c[0x0][0x300] ;  /* 0x0000c00000047ab9 */ /* 0x000fe20000000a00 */
[----:B------:R-:W-:Y:S01]  /*44d0*/  SHF.R.S32.HI R38, RZ, 0x1f, R23 ;  /* 0x0000001fff267819 */ /* 0x000fe20000011417 */
[----:B------:R-:W-:Y:S01]  /*44e0*/  IMAD.MOV.U32 R78, RZ, RZ, R36 ;  /* 0x000000ffff4e7224 */ /* 0x000fe200078e0024 */
[----:B------:R-:W-:Y:S03]  /*44f0*/  BSSY B1, `(.L_x_1176) ;  /* 0x00000fd000017945 */ /* 0x000fe60003800000 */
[----:B------:R-:W-:Y:S02]  /*4500*/  IMAD R38, R38, UR4, RZ ;  /* 0x0000000426267c24 */ /* 0x000fe4000f8e02ff */
[----:B------:R-:W-:-:S04]  /*4510*/  IMAD.WIDE.U32 R78, R23, UR4, R78 ;  /* 0x00000004174e7c25 */ /* 0x000fc8000f8e004e */
[----:B------:R-:W-:-:S04]  /*4520*/  IMAD R95, R23, UR5, R38 ;  /* 0x00000005175f7c24 */ /* 0x000fc8000f8e0226 */
[----:B------:R-:W-:Y:S02]  /*4530*/  IMAD.IADD R95, R95, 0x1, R79 ;  /* 0x000000015f5f7824 */ /* 0x000fe400078e024f */
[----:B-1----:R-:W-:Y:S01]  /*4540*/  IMAD.IADD R96, R94, 0x1, -R61 ;  /* 0x000000015e607824 */ /* 0x002fe200078e0a3d */
[----:B------:R-:W-:Y:S06]  /*4550*/  @!P4 BRA `(.L_x_1177) ;  /* 0x0000000c00d8c947 */ /* 0x000fec0003800000 */
[----:B------:R-:W2:Y:S04]  /*4560*/  LDL R41, [R1+0x1c] ;  /* 0x00001c0001297983 */ /* 0x000ea80000100800 */
[----:B------:R-:W3:Y:S04]  /*4570*/  LDL R40, [R1+0x74] ;  /* 0x0000740001287983 */ /* 0x000ee80000100800 */
[----:B------:R-:W4:Y:S01]  /*4580*/  LDL R39, [R1+0x2c] ;  /* 0x00002c0001277983 */ /* 0x000f220000100800 */
[----:B------:R-:W-:Y:S01]  /*4590*/  SEL R36, R61, R96, !P0 ;  /* 0x000000603d247207 */ /* 0x000fe20004000000 */
[----:B------:R-:W-:Y:S01]  /*45a0*/  BSSY B2, `(.L_x_1178) ;  /* 0x00000e8000027945 */ /* 0x000fe20003800000 */
[----:B------:R-:W-:-:S02]  /*45b0*/  IADD3 R103, P4, P5, R58, R78, R20 ;  /* 0x0000004e3a677210 */ /* 0x000fc40007d9e014 */
[----:B------:R-:W-:Y:S02]  /*45c0*/  SHF.R.S32.HI R37, RZ, 0x1f, R36 ;  /* 0x0000001fff257819 */ /* 0x000fe40000011424 */
[----:B------:R-:W-:Y:S02]  /*45d0*/  IADD3.X R101, R80, R95, R4, P4, P5 ;  /* 0x0000005f50657210 */ /* 0x000fe400027ea404 */
[----:B------:R-:W-:Y:S02]  /*45e0*/  LEA.HI R37, R37, R36, RZ, 0x5 ;  /* 0x0000002425257211 */ /* 0x000fe400078f28ff */
[----:B------:R-:W-:Y:S02]  /*45f0*/  ISETP.GE.AND P5, PT, R152, R87, PT ;  /* 0x000000579800720c */ /* 0x000fe40003fa6270 */
[----:B------:R-:W-:-:S04]  /*4600*/  SHF.R.S32.HI R36, RZ, 0x5, R37 ;  /* 0x00000005ff247819 */ /* 0x000fc80000011425 */
[----:B------:R-:W-:-:S04]  /*4610*/  LEA.HI.SX32 R36, R73, R36, 0x1c ;  /* 0x0000002449247211 */ /* 0x000fc800078fe2ff */
[C---:B------:R-:W-:Y:S01]  /*4620*/  LEA.HI R37, R36.reuse, R36, RZ, 0x1 ;  /* 0x0000002424257211 */ /* 0x040fe200078f08ff */
[----:B------:R-:W-:-:S04]  /*4630*/  IMAD.SHL.U32 R102, R36, 0x10, RZ ;  /* 0x0000001024667824 */ /* 0x000fc800078e00ff */
[----:B------:R-:W-:Y:S01]  /*4640*/  IMAD.SHL.U32 R37, R37, 0x800, RZ ;  /* 0x0000080025257824 */ /* 0x000fe200078e00ff */
[----:B------:R-:W-:-:S04]  /*4650*/  ISETP.GE.AND P4, PT, R102, R94, PT ;  /* 0x0000005e6600720c */ /* 0x000fc80003f86270 */
[----:B------:R-:W-:Y:S02]  /*4660*/  LOP3.LUT R37, R37, 0xfffff000, RZ, 0xc0, !PT ;  /* 0xfffff00025257812 */ /* 0x000fe400078ec0ff */
[----:B--2---:R-:W-:-:S04]  /*4670*/  LOP3.LUT R36, R41, 0x10, R102, 0xf8, !PT ;  /* 0x0000001029247812 */ /* 0x004fc800078ef866 */
[----:B---3--:R-:W-:-:S04]  /*4680*/  LOP3.LUT R36, R36, R40, RZ, 0x3c, !PT ;  /* 0x0000002824247212 */ /* 0x008fc800078e3cff */
[----:B----4-:R-:W-:Y:S01]  /*4690*/  IADD3 R39, R36, R37, R39 ;  /* 0x0000002524277210 */ /* 0x010fe20007ffe027 */
[----:B------:R-:W-:-:S04]  /*46a0*/  IMAD R37, R18, 0x3000, R71 ;  /* 0x0000300012257824 */ /* 0x000fc800078e0247 */
[----:B------:R-:W-:Y:S02]  /*46b0*/  IMAD R39, R18, 0x3000, R39 ;  /* 0x0000300012277824 */ /* 0x000fe400078e0227 */
[C---:B------:R-:W-:Y:S02]  /*46c0*/  IMAD.IADD R37, R16.reuse, 0x1, R37 ;  /* 0x0000000110257824 */ /* 0x040fe400078e0225 */
[----:B------:R-:W-:-:S04]  /*46d0*/  IMAD.IADD R40, R16, 0x1, R39 ;  /* 0x0000000110287824 */ /* 0x000fc800078e0227 */
[----:B------:R-:W1:Y:S04]  /*46e0*/  LDS.128 R36, [R37+0x13800] ;  /* 0x0138000025247984 */ /* 0x000e680000000c00 */
        /* <DEDUP_REMOVED lines=9> */
[----:B------:R-:W-:Y:S01]  /*4780*/  LOP3.LUT R14, R13, 0xff0000ff, RZ, 0xc0, !PT ;  /* 0xff0000ff0d0e7812 */ /* 0x000fe200078ec0ff */
[----:B------:R-:W-:Y:S01]  /*4790*/  IMAD.SHL.U32 R13, R104, 0x100, RZ ;  /* 0x00000100680d7824 */ /* 0x000fe200078e00ff */
[----:B------:R-:W-:Y:S01]  /*47a0*/  LOP3.LUT R33, R33, 0xff00, R32, 0xf8, !PT ;  /* 0x0000ff0021217812 */ /* 0x000fe200078ef820 */
[----:B------:R-:W-:Y:S01]  /*47b0*/  IMAD.U32 R12, R12, 0x10000, RZ ;  /* 0x000100000c0c7824 */ /* 0x000fe200078e00ff */
[----:B--2---:R-:W-:-:S02]  /*47c0*/  F2FP.F16.E4M3.UNPACK_B R105, R41 ;  /* 0x00000029ff69723e */ /* 0x004fc400020006ff */
[----:B------:R-:W-:Y:S02]  /*47d0*/  LOP3.LUT R13, R14, 0xff00, R13, 0xf8, !PT ;  /* 0x0000ff000e0d7812 */ /* 0x000fe400078ef80d */
[----:B------:R-:W-:Y:S01]  /*47e0*/  LOP3.LUT R34, R33, 0xff0000, R34, 0xf8, !PT ;  /* 0x00ff000021227812 */ /* 0x000fe200078ef822 */
[--C-:B------:R-:W-:Y:S01]  /*47f0*/  HADD2.F32 R14, -RZ, R105.reuse.H0_H0 ;  /* 0x20000069ff0e7230 */ /* 0x100fe20000004100 */
[----:B------:R-:W-:Y:S01]  /*4800*/  LOP3.LUT R12, R13, 0xff0000, R12, 0xf8, !PT ;  /* 0x00ff00000d0c7812 */ /* 0x000fe200078ef80c */
[----:B------:R-:W-:Y:S01]  /*4810*/  HADD2.F32 R105, -RZ, R105.H1_H1 ;  /* 0x30000069ff697230 */ /* 0x000fe20000004100 */
[----:B------:R-:W-:Y:S02]  /*4820*/  F2FP.F16.E4M3.UNPACK_B R32, R34 ;  /* 0x00000022ff20723e */ /* 0x000fe400020006ff */
[----:B-1----:R-:W-:Y:S02]  /*4830*/  F2FP.F16.E4M3.UNPACK_B R104, R37 ;  /* 0x00000025ff68723e */ /* 0x002fe400020006ff */
[----:B------:R-:W-:Y:S01]  /*4840*/  F2FP.F16.E4M3.UNPACK_B R13, R12 ;  /* 0x0000000cff0d723e */ /* 0x000fe200020006ff */
[----:B------:R-:W-:Y:S01]  /*4850*/  HADD2.F32 R33, -RZ, R32.H0_H0 ;  /* 0x20000020ff217230 */ /* 0x000fe20000004100 */
[----:B------:R-:W-:Y:S01]  /*4860*/  F2FP.F16.E4M3.UNPACK_B R41, R41.H1 ;  /* 0x00000029ff29723e */ /* 0x000fe200030006ff */
[----:B------:R-:W-:Y:S01]  /*4870*/  HADD2.F32 R106, -RZ, R104.H0_H0 ;  /* 0x20000068ff6a7230 */ /* 0x000fe20000004100 */
[----:B------:R-:W-:Y:S01]  /*4880*/  F2FP.F16.E4M3.UNPACK_B R34, R34.H1 ;  /* 0x00000022ff22723e */ /* 0x000fe200030006ff */
        /* <DEDUP_REMOVED lines=8> */
[-C--:B------:R-:W-:Y:S01]  /*4910*/  FMUL.FTZ R107, R105, R32.reuse ;  /* 0x00000020696b7220 */ /* 0x080fe20000410000 */
[----:B------:R-:W-:Y:S01]  /*4920*/  FMUL.FTZ R106, R104, R32 ;  /* 0x00000020686a7220 */ /* 0x000fe20000410000 */
[----:B------:R-:W-:-:S02]  /*4930*/  LOP3.LUT R108, R35, 0xff0000ff, RZ, 0xc0, !PT ;  /* 0xff0000ff236c7812 */ /* 0x000fc400078ec0ff */
[-C--:B------:R-:W-:Y:S01]  /*4940*/  FFMA.FTZ R32, R104, R13.reuse, -R107 ;  /* 0x0000000d68207223 */ /* 0x080fe2000001086b */
[----:B------:R-:W-:Y:S01]  /*4950*/  FFMA.FTZ R13, R105, R13, R106 ;  /* 0x0000000d690d7223 */ /* 0x000fe2000001006a */
[----:B------:R-:W-:Y:S01]  /*4960*/  F2FP.F16.E4M3.UNPACK_B R104, R37.H1 ;  /* 0x00000025ff68723e */ /* 0x000fe200030006ff */
[----:B------:R-:W-:Y:S01]  /*4970*/  HADD2.F32 R37, -RZ, R34.H0_H0 ;  /* 0x20000022ff257230 */ /* 0x000fe20000004100 */
[----:B------:R-:W-:Y:S01]  /*4980*/  F2FP.F16.E4M3.UNPACK_B R105, R12.H1 ;  /* 0x0000000cff69723e */ /* 0x000fe200030006ff */
[----:B------:R-:W-:Y:S02]  /*4990*/  HADD2.F32 R12, -RZ, R41.H0_H0 ;  /* 0x20000029ff0c7230 */ /* 0x000fe40000004100 */
[--C-:B------:R-:W-:Y:S02]  /*49a0*/  HADD2.F32 R106, -RZ, R104.reuse.H0_H0 ;  /* 0x20000068ff6a7230 */ /* 0x100fe40000004100 */
        /* <DEDUP_REMOVED lines=8> */
[----:B------:R-:W-:-:S05]  /*4a30*/  HADD2.F32 R41, -RZ, R34.H1_H1 ;  /* 0x30000022ff297230 */ /* 0x000fca0000004100 */
[-C--:B------:R-:W-:Y:S01]  /*4a40*/  FMUL.FTZ R107, R106, R41.reuse ;  /* 0x000000296a6b7220 */ /* 0x080fe20000410000 */
[----:B------:R-:W-:-:S03]  /*4a50*/  FMUL.FTZ R109, R104, R41 ;  /* 0x00000029686d7220 */ /* 0x000fc60000410000 */
[-C--:B------:R-:W-:Y:S01]  /*4a60*/  FFMA.FTZ R41, R104, R105.reuse, -R107 ;  /* 0x0000006968297223 */ /* 0x080fe2000001086b */
[----:B------:R-:W-:Y:S01]  /*4a70*/  FFMA.FTZ R34, R106, R105, R109 ;  /* 0x000000696a227223 */ /* 0x000fe2000001006d */
[----:B------:R-:W-:Y:S02]  /*4a80*/  SHF.R.U32.HI R105, RZ, 0x8, R35 ;  /* 0x00000008ff697819 */ /* 0x000fe40000011623 */
[--C-:B------:R-:W-:Y:S02]  /*4a90*/  SHF.R.U32.HI R107, RZ, 0x8, R15.reuse ;  /* 0x00000008ff6b7819 */ /* 0x100fe4000001160f */
[----:B------:R-:W-:Y:S01]  /*4aa0*/  SHF.R.U32.HI R104, RZ, 0x10, R15 ;  /* 0x00000010ff687819 */ /* 0x000fe2000001160f */
[----:B------:R-:W-:Y:S01]  /*4ab0*/  IMAD.SHL.U32 R105, R105, 0x100, RZ ;  /* 0x0000010069697824 */ /* 0x000fe200078e00ff */
[----:B------:R-:W-:Y:S02]  /*4ac0*/  LOP3.LUT R106, R15, 0xff0000ff, RZ, 0xc0, !PT ;  /* 0xff0000ff0f6a7812 */ /* 0x000fe400078ec0ff */
[----:B------:R-:W-:Y:S01]  /*4ad0*/  SHF.R.U32.HI R15, RZ, 0x10, R35 ;  /* 0x00000010ff0f7819 */ /* 0x000fe20000011623 */
[----:B------:R-:W-:Y:S01]  /*4ae0*/  IMAD.SHL.U32 R35, R107, 0x100, RZ ;  /* 0x000001006b237824 */ /* 0x000fe200078e00ff */
[----:B------:R-:W-:Y:S01]  /*4af0*/  LOP3.LUT R108, R108, 0xff00, R105, 0xf8, !PT ;  /* 0x0000ff006c6c7812 */ /* 0x000fe200078ef869 */
[----:B------:R-:W-:Y:S01]  /*4b00*/  IMAD.U32 R104, R104, 0x10000, RZ ;  /* 0x0001000068687824 */ /* 0x000fe200078e00ff */
[----:B------:R-:W-:Y:S01]  /*4b10*/  F2FP.SATFINITE.E4M3.F32.PACK_AB_MERGE_C R37, R41, R37, RZ ;  /* 0x000000252925723e */ /* 0x000fe200048070ff */
[----:B------:R-:W-:Y:S01]  /*4b20*/  IMAD.U32 R105, R15, 0x10000, RZ ;  /* 0x000100000f697824 */ /* 0x000fe200078e00ff */
[----:B------:R-:W-:-:S02]  /*4b30*/  LOP3.LUT R35, R106, 0xff00, R35, 0xf8, !PT ;  /* 0x0000ff006a237812 */ /* 0x000fc400078ef823 */
[----:B------:R-:W-:Y:S02]  /*4b40*/  F2FP.F16.E4M3.UNPACK_B R41, R36.H1 ;  /* 0x00000024ff29723e */ /* 0x000fe400030006ff */
[----:B------:R-:W-:Y:S02]  /*4b50*/  LOP3.LUT R15, R35, 0xff0000, R104, 0xf8, !PT ;  /* 0x00ff0000230f7812 */ /* 0x000fe400078ef868 */
[----:B------:R-:W-:Y:S01]  /*4b60*/  LOP3.LUT R35, R108, 0xff0000, R105, 0xf8, !PT ;  /* 0x00ff00006c237812 */ /* 0x000fe200078ef869 */
[----:B------:R-:W-:Y:S01]  /*4b70*/  IMAD.MOV.U32 R105, RZ, RZ, R39 ;  /* 0x000000ffff697224 */ /* 0x000fe200078e0027 */
[----:B------:R-:W-:Y:S02]  /*4b80*/  F2FP.F16.E4M3.UNPACK_B R39, R43 ;  /* 0x0000002bff27723e */ /* 0x000fe400020006ff */
[----:B------:R-:W-:Y:S02]  /*4b90*/  F2FP.F16.E4M3.UNPACK_B R106, R35 ;  /* 0x00000023ff6a723e */ /* 0x000fe400020006ff */
[----:B------:R-:W-:Y:S01]  /*4ba0*/  F2FP.F16.E4M3.UNPACK_B R104, R105 ;  /* 0x00000069ff68723e */ /* 0x000fe200020006ff */
[----:B------:R-:W-:Y:S01]  /*4bb0*/  HADD2.F32 R108, -RZ, R39.H0_H0 ;  /* 0x20000027ff6c7230 */ /* 0x000fe20000004100 */
[----:B------:R-:W-:Y:S01]  /*4bc0*/  F2FP.F16.E4M3.UNPACK_B R107, R15 ;  /* 0x0000000fff6b723e */ /* 0x000fe200020006ff */
[----:B------:R-:W-:Y:S01]  /*4bd0*/  HADD2.F32 R110, -RZ, R106.H0_H0 ;  /* 0x2000006aff6e7230 */ /* 0x000fe20000004100 */
[----:B------:R-:W-:Y:S01]  /*4be0*/  F2FP.F16.E4M3.UNPACK_B R43, R43.H1 ;  /* 0x0000002bff2b723e */ /* 0x000fe200030006ff */
[----:B------:R-:W-:Y:S01]  /*4bf0*/  HADD2.F32 R111, -RZ, R104.H0_H0 ;  /* 0x20000068ff6f7230 */ /* 0x000fe20000004100 */
[----:B------:R-:W-:Y:S01]  /*4c00*/  F2FP.F16.E4M3.UNPACK_B R35, R35.H1 ;  /* 0x00000023ff23723e */ /* 0x000fe200030006ff */
[----:B------:R-:W-:-:S02]  /*4c10*/  HADD2.F32 R109, -RZ, R107.H0_H0 ;  /* 0x2000006bff6d7230 */ /* 0x000fc40000004100 */
[CC--:B------:R-:W-:Y:S01]  /*4c20*/  FMUL.FTZ R112, R108.reuse, R110.reuse ;  /* 0x0000006e6c707220 */ /* 0x0c0fe20000410000 */
[----:B------:R-:W-:Y:S02]  /*4c30*/  HADD2.F32 R39, -RZ, R39.H1_H1 ;  /* 0x30000027ff277230 */ /* 0x000fe40000004100 */
[----:B------:R-:W-:Y:S01]  /*4c40*/  FMUL.FTZ R110, R111, R110 ;  /* 0x0000006e6f6e7220 */ /* 0x000fe20000410000 */
        /* <DEDUP_REMOVED lines=25> */
[----:B------:R-:W-:Y:S01]  /*4de0*/  FMUL.FTZ R106, R43, R35 ;  /* 0x000000232b6a7220 */ /* 0x000fe20000410000 */
[----:B------:R-:W-:Y:S01]  /*4df0*/  F2FP.SATFINITE.E4M3.F32.PACK_AB_MERGE_C R37, R32, R33, R37 ;  /* 0x000000212025723e */ /* 0x000fe20004807025 */
[C---:B------:R-:W-:Y:S02]  /*4e00*/  FMUL.FTZ R107, R105.reuse, R35 ;  /* 0x00000023696b7220 */ /* 0x040fe40000410000 */
[----:B------:R-:W-:Y:S01]  /*4e10*/  FFMA.FTZ R35, R105, R15, -R106 ;  /* 0x0000000f69237223 */ /* 0x000fe2000001086a */
        /* <DEDUP_REMOVED lines=28> */
[----:B------:R-:W-:Y:S02]  /*4fe0*/  HADD2.F32 R106, -RZ, R36.H0_H0 ;  /* 0x20000024ff6a7230 */ /* 0x000fe40000004100 */
        /* <DEDUP_REMOVED lines=9> */
[-C--:B------:R-:W-:Y:S01]  /*5080*/  FMUL.FTZ R43, R40, R98.reuse ;  /* 0x00000062282b7220 */ /* 0x080fe20000410000 */
[----:B------:R-:W-:Y:S01]  /*5090*/  F2FP.SATFINITE.E4M3.F32.PACK_AB_MERGE_C R106, R41, R113, RZ ;  /* 0x00000071296a723e */ /* 0x000fe200048070ff */
[C---:B------:R-:W-:Y:S01]  /*50a0*/  FMUL.FTZ R98, R36.reuse, R98 ;  /* 0x0000006224627220 */ /* 0x040fe20000410000 */
[----:B------:R-:W-:Y:S01]  /*50b0*/  F2FP.SATFINITE.E4M3.F32.PACK_AB_MERGE_C R35, R35, R114, RZ ;  /* 0x000000722323723e */ /* 0x000fe200048070ff */
        /* <DEDUP_REMOVED lines=17> */
[----:B------:R-:W-:Y:S01]  /*51d0*/  FMUL.FTZ R115, R105, R115 ;  /* 0x0000007369737220 */ /* 0x000fe20000410000 */
[----:B------:R-:W-:Y:S01]  /*51e0*/  HADD2.F32 R41, -RZ, R41.H1_H1 ;  /* 0x30000029ff297230 */ /* 0x000fe20000004100 */
[----:B------:R-:W-:Y:S01]  /*51f0*/  F2FP.F16.E4M3.UNPACK_B R40, R40 ;  /* 0x00000028ff28723e */ /* 0x000fe200020006ff */
[----:B------:R-:W-:Y:S02]  /*5200*/  HADD2.F32 R98, -RZ, R98.H1_H1 ;  /* 0x30000062ff627230 */ /* 0x000fe40000004100 */
[----:B------:R-:W-:Y:S01]  /*5210*/  FFMA.FTZ R115, R97, R106, R115 ;  /* 0x0000006a61737223 */ /* 0x000fe20000010073 */
[-C--:B------:R-:W-:Y:S01]  /*5220*/  FMUL.FTZ R97, R43, R38.reuse ;  /* 0x000000262b617220 */ /* 0x080fe20000410000 */
[----:B------:R-:W-:Y:S01]  /*5230*/  FMUL.FTZ R38, R41, R38 ;  /* 0x0000002629267220 */ /* 0x000fe20000410000 */
[----:B------:R-:W-:Y:S01]  /*5240*/  FFMA.FTZ R113, R105, R106, -R113 ;  /* 0x0000006a69717223 */ /* 0x000fe20000010871 */
[----:B------:R-:W-:Y:S01]  /*5250*/  F2FP.F16.E4M3.UNPACK_B R100, R100 ;  /* 0x00000064ff64723e */ /* 0x000fe200020006ff */
[-C--:B------:R-:W-:Y:S01]  /*5260*/  FFMA.FTZ R41, R41, R98.reuse, -R97 ;  /* 0x0000006229297223 */ /* 0x080fe20000010861 */
[----:B------:R-:W-:Y:S01]  /*5270*/  FFMA.FTZ R38, R43, R98, R38 ;  /* 0x000000622b267223 */ /* 0x000fe20000010026 */
[----:B------:R-:W-:Y:S01]  /*5280*/  HADD2.F32 R106, -RZ, R99.H0_H0 ;  /* 0x20000063ff6a7230 */ /* 0x000fe20000004100 */
[----:B------:R-:W-:Y:S01]  /*5290*/  F2FP.SATFINITE.E4M3.F32.PACK_AB_MERGE_C R109, R36, R109, R35 ;  /* 0x0000006d246d723e */ /* 0x000fe20004807023 */
[----:B------:R-:W-:Y:S01]  /*52a0*/  HADD2.F32 R43, -RZ, R42.H0_H0 ;  /* 0x2000002aff2b7230 */ /* 0x000fe20000004100 */
[----:B------:R-:W-:Y:S01]  /*52b0*/  F2FP.SATFINITE.E4M3.F32.PACK_AB_MERGE_C R41, R41, R113, RZ ;  /* 0x000000712929723e */ /* 0x000fe200048070ff */
[----:B------:R-:W-:Y:S01]  /*52c0*/  HADD2.F32 R98, -RZ, R40.H0_H0 ;  /* 0x20000028ff627230 */ /* 0x000fe20000004100 */
[----:B------:R-:W-:Y:S01]  /*52d0*/  F2FP.SATFINITE.E4M3.F32.PACK_AB_MERGE_C R115, R38, R115, RZ ;  /* 0x000000732673723e */ /* 0x000fe200048070ff */
[----:B------:R-:W-:-:S02]  /*52e0*/  HADD2.F32 R97, -RZ, R100.H0_H0 ;  /* 0x20000064ff617230 */ /* 0x000fc40000004100 */
[CC--:B------:R-:W-:Y:S01]  /*52f0*/  FMUL.FTZ R105, R43.reuse, R106.reuse ;  /* 0x0000006a2b697220 */ /* 0x0c0fe20000410000 */
[----:B------:R-:W-:Y:S02]  /*5300*/  HADD2.F32 R99, -RZ, R99.H1_H1 ;  /* 0x30000063ff637230 */ /* 0x000fe40000004100 */
[C---:B------:R-:W-:Y:S01]  /*5310*/  FMUL.FTZ R106, R98.reuse, R106 ;  /* 0x0000006a626a7220 */ /* 0x040fe20000410000 */
[----:B------:R-:W-:Y:S02]  /*5320*/  HADD2.F32 R42, -RZ, R42.H1_H1 ;  /* 0x3000002aff2a7230 */ /* 0x000fe40000004100 */
[-C--:B------:R-:W-:Y:S01]  /*5330*/  FFMA.FTZ R105, R98, R97.reuse, -R105 ;  /* 0x0000006162697223 */ /* 0x080fe20000010869 */
[----:B------:R-:W-:Y:S02]  /*5340*/  HADD2.F32 R40, -RZ, R40.H1_H1 ;  /* 0x30000028ff287230 */ /* 0x000fe40000004100 */
[----:B------:R-:W-:Y:S01]  /*5350*/  FFMA.FTZ R106, R43, R97, R106 ;  /* 0x000000612b6a7223 */ /* 0x000fe2000001006a */
[----:B------:R-:W-:-:S02]  /*5360*/  HADD2.F32 R43, -RZ, R100.H1_H1 ;  /* 0x30000064ff2b7230 */ /* 0x000fc40000004100 */
[-C--:B------:R-:W-:Y:S01]  /*5370*/  FMUL.FTZ R97, R42, R99.reuse ;  /* 0x000000632a617220 */ /* 0x080fe20000410000 */
[----:B------:R-:W-:Y:S02]  /*5380*/  IMAD.MOV.U32 R36, RZ, RZ, R107 ;  /* 0x000000ffff247224 */ /* 0x000fe400078e006b */
[C---:B------:R-:W-:Y:S01]  /*5390*/  FMUL.FTZ R99, R40.reuse, R99 ;  /* 0x0000006328637220 */ /* 0x040fe20000410000 */
[----:B------:R-:W-:-:S03]  /*53a0*/  FFMA.FTZ R40, R40, R43, -R97 ;  /* 0x0000002b28287223 */ /* 0x000fc60000010861 */
[----:B------:R-:W-:Y:S01]  /*53b0*/  FFMA.FTZ R99, R42, R43, R99 ;  /* 0x0000002b2a637223 */ /* 0x000fe20000010063 */
[----:B------:R-:W-:Y:S01]  /*53c0*/  F2FP.SATFINITE.E4M3.F32.PACK_AB_MERGE_C R43, R39, R110, R15 ;  /* 0x0000006e272b723e */ /* 0x000fe2000480700f */
[----:B------:R-:W-:Y:S01]  /*53d0*/  IMAD.MOV.U32 R39, RZ, RZ, R111 ;  /* 0x000000ffff277224 */ /* 0x000fe200078e006f */
[----:B------:R-:W-:Y:S01]  /*53e0*/  F2FP.SATFINITE.E4M3.F32.PACK_AB_MERGE_C R38, R40, R105, R41 ;  /* 0x000000692826723e */ /* 0x000fe20004807029 */
[----:B------:R-:W-:Y:S01]  /*53f0*/  IMAD.MOV.U32 R40, RZ, RZ, R109 ;  /* 0x000000ffff287224 */ /* 0x000fe200078e006d */
[----:B------:R-:W-:Y:S02]  /*5400*/  F2FP.SATFINITE.E4M3.F32.PACK_AB_MERGE_C R42, R99, R106, R115 ;  /* 0x0000006a632a723e */ /* 0x000fe40004807073 */
[----:B------:R-:W-:-:S07]  /*5410*/  F2FP.SATFINITE.E4M3.F32.PACK_AB_MERGE_C R41, R13, R14, R12 ;  /* 0x0000000e0d29723e */ /* 0x000fce000480700c */
.L_x_1179:
[----:B------:R-:W-:Y:S05]  /*5420*/  BSYNC B2 ;  /* 0x0000000000027941 */ /* 0x000fea0003800000 */
.L_x_1178:
[--C-:B------:R-:W-:Y:S02]  /*5430*/  @!P4 SHF.R.S32.HI R12, RZ, 0x1f, R102.reuse ;  /* 0x0000001fff0cc819 */ /* 0x100fe40000011466 */
[----:B------:R-:W-:-:S04]  /*5440*/  @!P4 IADD3 R15, P5, P6, R58, R78, R102 ;  /* 0x0000004e3a0fc210 */ /* 0x000fc80007ebe066 */
[----:B------:R-:W-:Y:S02]  /*5450*/  @!P4 IADD3.X R32, R80, R95, R12, P5, P6 ;  /* 0x0000005f5020c210 */ /* 0x000fe40002fec40c */
[----:B------:R-:W-:-:S05]  /*5460*/  IADD3 R12, P5, R103, R76, RZ ;  /* 0x0000004c670c7210 */ /* 0x000fca0007fbe0ff */
[----:B------:R-:W-:Y:S01]  /*5470*/  IMAD.X R13, R101, 0x1, R77, P5 ;  /* 0x00000001650d7824 */ /* 0x000fe200028e064d */
[----:B------:R-:W-:-:S04]  /*5480*/  @!P4 IADD3 R14, P5, R15, R76, RZ ;  /* 0x0000004c0f0ec210 */ /* 0x000fc80007fbe0ff */
[----:B-1----:R1:W-:Y:S01]  /*5490*/  STG.E.128 desc[UR42][R12.64], R36 ;  /* 0x000000240c007986 */ /* 0x0023e2000c101d2a */
[----:B------:R-:W-:-:S05]  /*54a0*/  @!P4 IMAD.X R15, R32, 0x1, R77, P5 ;  /* 0x00000001200fc824 */ /* 0x000fca00028e064d */
[----:B--2---:R1:W-:Y:S03]  /*54b0*/  @!P4 STG.E.128 desc[UR42][R14.64], R40 ;  /* 0x000000280e00c986 */ /* 0x0043e6000c101d2a */
.L_x_1177:
[----:B------:R-:W-:Y:S05]  /*54c0*/  BSYNC B1 ;  /* 0x0000000000017941 */ /* 0x000fea0003800000 */
.L_x_1176:
[----:B------:R-:W-:-:S13]  /*54d0*/  ISETP.NE.AND P4, PT, R45, RZ, PT ;  /* 0x000000ff2d00720c */ /* 0x000fda0003f85270 */
[----:B------:R-:W-:Y:S05]  /*54e0*/  @!P4 BRA `(.L_x_1160) ;  /* 0x000000100030c947 */ /* 0x000fea0003800000 */
[----:B------:R-:W2:Y:S04]  /*54f0*/  LDL R32, [R1+0x1c] ;  /* 0x00001c0001207983 */ /* 0x000ea80000100800 */
[----:B-1----:R-:W3:Y:S04]  /*5500*/  LDL R15, [R1+0x74] ;  /* 0x00007400010f7983 */ /* 0x002ee80000100800 */
[----:B------:R-:W4:Y:S01]  /*5510*/  LDL R14, [R1+0x2c] ;  /* 0x00002c00010e7983 */ /* 0x000f220000100800 */
[----:B------:R-:W-:Y:S01]  /*5520*/  ISETP.NE.AND P5, PT, R82, RZ, PT ;  /* 0x000000ff5200720c */ /* 0x000fe20003fa5270 */
[----:B------:R-:W-:Y:S03]  /*5530*/  BSSY B1, `(.L_x_1180) ;  /* 0x00000e6000017945 */ /* 0x000fe60003800000 */
[----:B------:R-:W-:-:S02]  /*5540*/  SEL R96, R61, R96, !P5 ;  /* 0x000000603d607207 */ /* 0x000fc40006800000 */
[----:B------:R-:W-:Y:S02]  /*5550*/  IADD3 R37, P4, P5, R58, R78, R7 ;  /* 0x0000004e3a257210 */ /* 0x000fe40007d9e007 */
[----:B------:R-:W-:Y:S02]  /*5560*/  SHF.R.S32.HI R13, RZ, 0x1f, R96 ;  /* 0x0000001fff0d7819 */ /* 0x000fe40000011460 */
[----:B------:R-:W-:Y:S02]  /*5570*/  IADD3.X R38, R80, R95, R3, P4, P5 ;  /* 0x0000005f50267210 */ /* 0x000fe400027ea403 */
[----:B------:R-:W-:Y:S02]  /*5580*/  LEA.HI R13, R13, R96, RZ, 0x5 ;  /* 0x000000600d0d7211 */ /* 0x000fe400078f28ff */
[----:B------:R-:W-:Y:S02]  /*5590*/  ISETP.GE.AND P5, PT, R81, R87, PT ;  /* 0x000000575100720c */ /* 0x000fe40003fa6270 */
[----:B------:R-:W-:-:S02]  /*55a0*/  SHF.R.S32.HI R13, RZ, 0x5, R13 ;  /* 0x00000005ff0d7819 */ /* 0x000fc4000001140d */
[----:B------:R-:W-:Y:S02]  /*55b0*/  IADD3 R36, P4, R37, R76, RZ ;  /* 0x0000004c25247210 */ /* 0x000fe40007f9e0ff */
[----:B------:R-:W-:-:S03]  /*55c0*/  LEA.HI.SX32 R13, R72, R13, 0x1c ;  /* 0x0000000d480d7211 */ /* 0x000fc600078fe2ff */
[----:B------:R-:W-:Y:S01]  /*55d0*/  IMAD.X R37, R38, 0x1, R77, P4 ;  /* 0x0000000126257824 */ /* 0x000fe200020e064d */
[C---:B------:R-:W-:Y:S01]  /*55e0*/  LEA.HI R12, R13.reuse, R13, RZ, 0x1 ;  /* 0x0000000d0d0c7211 */ /* 0x040fe200078f08ff */
[----:B------:R-:W-:-:S04]  /*55f0*/  IMAD.SHL.U32 R39, R13, 0x10, RZ ;  /* 0x000000100d277824 */ /* 0x000fc800078e00ff */
[----:B------:R-:W-:-:S05]  /*5600*/  IMAD.SHL.U32 R13, R12, 0x800, RZ ;  /* 0x000008000c0d7824 */ /* 0x000fca00078e00ff */
        /* <DEDUP_REMOVED lines=12> */
[--C-:B------:R-:W-:Y:S02]  /*56d0*/  SHF.R.U32.HI R41, RZ, 0x8, R11.reuse ;  /* 0x00000008ff297819 */ /* 0x100fe4000001160b */
[----:B------:R-:W-:Y:S02]  /*56e0*/  LOP3.LUT R28, R11, 0xff0000ff, RZ, 0xc0, !PT ;  /* 0xff0000ff0b1c7812 */ /* 0x000fe400078ec0ff */
[----:B------:R-:W-:Y:S01]  /*56f0*/  SHF.R.U32.HI R8, RZ, 0x10, R11 ;  /* 0x00000010ff087819 */ /* 0x000fe2000001160b */
[----:B------:R-:W-:Y:S01]  /*5700*/  IMAD.SHL.U32 R41, R41, 0x100, RZ ;  /* 0x0000010029297824 */ /* 0x000fe200078e00ff */
        /* <DEDUP_REMOVED lines=14> */
[----:B-1----:R-:W-:Y:S01]  /*57f0*/  IMAD.MOV.U32 R29, RZ, RZ, R12 ;  /* 0x000000ffff1d7224 */ /* 0x002fe200078e000c */
[----:B------:R-:W-:Y:S01]  /*5800*/  LOP3.LUT R10, R10, 0xff0000, R31, 0xf8, !PT ;  /* 0x00ff00000a0a7812 */ /* 0x000fe200078ef81f */
[----:B------:R-:W-:Y:S01]  /*5810*/  IMAD.U32 R31, R8, 0x10000, RZ ;  /* 0x00010000081f7824 */ /* 0x000fe200078e00ff */
[----:B------:R-:W-:Y:S01]  /*5820*/  LOP3.LUT R87, R38, 0xff00, R87, 0xf8, !PT ;  /* 0x0000ff0026577812 */ /* 0x000fe200078ef857 */
[----:B------:R-:W-:Y:S01]  /*5830*/  IMAD.U32 R9, R9, 0x10000, RZ ;  /* 0x0001000009097824 */ /* 0x000fe200078e00ff */
[----:B------:R-:W-:-:S02]  /*5840*/  LOP3.LUT R28, R28, 0xff00, R41, 0xf8, !PT ;  /* 0x0000ff001c1c7812 */ /* 0x000fc400078ef829 */
[----:B------:R-:W-:Y:S02]  /*5850*/  LOP3.LUT R42, R30, 0xff00, R43, 0xf8, !PT ;  /* 0x0000ff001e2a7812 */ /* 0x000fe400078ef82b */
[----:B------:R-:W-:Y:S02]  /*5860*/  F2FP.F16.E4M3.UNPACK_B R40, R90.H1 ;  /* 0x0000005aff28723e */ /* 0x000fe400030006ff */
[----:B--2---:R-:W-:Y:S02]  /*5870*/  F2FP.F16.E4M3.UNPACK_B R38, R32.H1 ;  /* 0x00000020ff26723e */ /* 0x004fe400030006ff */
[----:B------:R-:W-:Y:S01]  /*5880*/  F2FP.F16.E4M3.UNPACK_B R30, R29.H1 ;  /* 0x0000001dff1e723e */ /* 0x000fe200030006ff */
[----:B------:R-:W-:Y:S01]  /*5890*/  HADD2.F32 R43, -RZ, R40.H0_H0 ;  /* 0x20000028ff2b7230 */ /* 0x000fe20000004100 */
[----:B------:R-:W-:Y:S01]  /*58a0*/  LOP3.LUT R8, R28, 0xff0000, R31, 0xf8, !PT ;  /* 0x00ff00001c087812 */ /* 0x000fe200078ef81f */
[----:B------:R-:W-:Y:S01]  /*58b0*/  HADD2.F32 R28, -RZ, R38.H0_H0 ;  /* 0x20000026ff1c7230 */ /* 0x000fe20000004100 */
[----:B------:R-:W-:Y:S01]  /*58c0*/  F2FP.F16.E4M3.UNPACK_B R31, R92.H1 ;  /* 0x0000005cff1f723e */ /* 0x000fe200030006ff */
[----:B------:R-:W-:Y:S01]  /*58d0*/  HADD2.F32 R12, -RZ, R30.H0_H0 ;  /* 0x2000001eff0c7230 */ /* 0x000fe20000004100 */
[----:B------:R-:W-:Y:S01]  /*58e0*/  LOP3.LUT R11, R42, 0xff0000, R9, 0xf8, !PT ;  /* 0x00ff00002a0b7812 */ /* 0x000fe200078ef809 */
[----:B------:R-:W-:-:S02]  /*58f0*/  HADD2.F32 R40, -RZ, R40.H1_H1 ;  /* 0x30000028ff287230 */ /* 0x000fc40000004100 */
[-C--:B------:R-:W-:Y:S01]  /*5900*/  FMUL.FTZ R97, R28, R43.reuse ;  /* 0x0000002b1c617220 */ /* 0x080fe20000410000 */
[--C-:B------:R-:W-:Y:S02]  /*5910*/  HADD2.F32 R41, -RZ, R31.reuse.H0_H0 ;  /* 0x2000001fff297230 */ /* 0x100fe40000004100 */
        /* <DEDUP_REMOVED lines=8> */
[-C--:B------:R-:W-:Y:S01]  /*59a0*/  FMUL.FTZ R98, R31, R40.reuse ;  /* 0x000000281f627220 */ /* 0x080fe20000410000 */
[----:B------:R-:W-:Y:S01]  /*59b0*/  F2FP.F16.E4M3.UNPACK_B R38, R29 ;  /* 0x0000001dff26723e */ /* 0x000fe200020006ff */
[----:B------:R-:W-:Y:S01]  /*59c0*/  HADD2.F32 R43, -RZ, R90.H0_H0 ;  /* 0x2000005aff2b7230 */ /* 0x000fe20000004100 */
[----:B------:R-:W-:Y:S01]  /*59d0*/  LOP3.LUT R9, R87, 0xff0000, R96, 0xf8, !PT ;  /* 0x00ff000057097812 */ /* 0x000fe200078ef860 */
[----:B------:R-:W-:Y:S01]  /*59e0*/  FMUL.FTZ R96, R41, R40 ;  /* 0x0000002829607220 */ /* 0x000fe20000410000 */
[----:B------:R-:W-:Y:S01]  /*59f0*/  F2FP.F16.E4M3.UNPACK_B R92, R92 ;  /* 0x0000005cff5c723e */ /* 0x000fe200020006ff */
[----:B------:R-:W-:-:S02]  /*5a00*/  HADD2.F32 R40, -RZ, R32.H0_H0 ;  /* 0x20000020ff287230 */ /* 0x000fc40000004100 */
[----:B------:R-:W-:Y:S02]  /*5a10*/  HADD2.F32 R30, -RZ, R38.H0_H0 ;  /* 0x20000026ff1e7230 */ /* 0x000fe40000004100 */
[-C--:B------:R-:W-:Y:S01]  /*5a20*/  FFMA.FTZ R29, R31, R42.reuse, -R96 ;  /* 0x0000002a1f1d7223 */ /* 0x080fe20000010860 */
[----:B------:R-:W-:Y:S01]  /*5a30*/  FFMA.FTZ R31, R41, R42, R98 ;  /* 0x0000002a291f7223 */ /* 0x000fe20000010062 */
[----:B------:R-:W-:Y:S02]  /*5a40*/  HADD2.F32 R41, -RZ, R92.H0_H0 ;  /* 0x2000005cff297230 */ /* 0x000fe40000004100 */
[-C--:B------:R-:W-:Y:S01]  /*5a50*/  FMUL.FTZ R87, R40, R43.reuse ;  /* 0x0000002b28577220 */ /* 0x080fe20000410000 */
[----:B------:R-:W-:Y:S01]  /*5a60*/  FMUL.FTZ R97, R30, R43 ;  /* 0x0000002b1e617220 */ /* 0x000fe20000410000 */
[----:B------:R-:W-:Y:S01]  /*5a70*/  HADD2.F32 R90, -RZ, R90.H1_H1 ;  /* 0x3000005aff5a7230 */ /* 0x000fe20000004100 */
[----:B------:R-:W-:Y:S01]  /*5a80*/  F2FP.F16.E4M3.UNPACK_B R42, R34.H1 ;  /* 0x00000022ff2a723e */ /* 0x000fe200030006ff */
[----:B------:R-:W-:-:S02]  /*5a90*/  HADD2.F32 R43, -RZ, R32.H1_H1 ;  /* 0x30000020ff2b7230 */ /* 0x000fc40000004100 */
[-C--:B------:R-:W-:Y:S01]  /*5aa0*/  FFMA.FTZ R30, R30, R41.reuse, -R87 ;  /* 0x000000291e1e7223 */ /* 0x080fe20000010857 */
[----:B------:R-:W-:Y:S01]  /*5ab0*/  FFMA.FTZ R32, R40, R41, R97 ;  /* 0x0000002928207223 */ /* 0x000fe20000010061 */
[----:B------:R-:W-:Y:S01]  /*5ac0*/  HADD2.F32 R38, -RZ, R38.H1_H1 ;  /* 0x30000026ff267230 */ /* 0x000fe20000004100 */
[----:B------:R-:W-:Y:S01]  /*5ad0*/  F2FP.F16.E4M3.UNPACK_B R40, R91.H1 ;  /* 0x0000005bff28723e */ /* 0x000fe200030006ff */
[----:B------:R-:W-:Y:S02]  /*5ae0*/  HADD2.F32 R92, -RZ, R92.H1_H1 ;  /* 0x3000005cff5c7230 */ /* 0x000fe40000004100 */
[-C--:B------:R-:W-:Y:S01]  /*5af0*/  FMUL.FTZ R41, R43, R90.reuse ;  /* 0x0000005a2b297220 */ /* 0x080fe20000410000 */
[----:B------:R-:W-:Y:S01]  /*5b00*/  F2FP.F16.E4M3.UNPACK_B R96, R93.H1 ;  /* 0x0000005dff60723e */ /* 0x000fe200030006ff */
[C---:B------:R-:W-:Y:S01]  /*5b10*/  FMUL.FTZ R98, R38.reuse, R90 ;  /* 0x0000005a26627220 */ /* 0x040fe20000410000 */
[----:B------:R-:W-:Y:S02]  /*5b20*/  HADD2.F32 R99, -RZ, R40.H0_H0 ;  /* 0x20000028ff637230 */ /* 0x000fe40000004100 */
[----:B------:R-:W-:Y:S01]  /*5b30*/  FFMA.FTZ R41, R38, R92, -R41 ;  /* 0x0000005c26297223 */ /* 0x000fe20000010829 */
[----:B------:R-:W-:Y:S01]  /*5b40*/  F2FP.F16.E4M3.UNPACK_B R38, R14.H1 ;  /* 0x0000000eff26723e */ /* 0x000fe200030006ff */
[----:B------:R-:W-:-:S02]  /*5b50*/  HADD2.F32 R90, -RZ, R42.H0_H0 ;  /* 0x2000002aff5a7230 */ /* 0x000fc40000004100 */
[----:B------:R-:W-:Y:S01]  /*5b60*/  FFMA.FTZ R43, R43, R92, R98 ;  /* 0x0000005c2b2b7223 */ /* 0x000fe20000010062 */
[----:B------:R-:W-:Y:S01]  /*5b70*/  HADD2.F32 R92, -RZ, R40.H1_H1 ;  /* 0x30000028ff5c7230 */ /* 0x000fe20000004100 */
[----:B------:R-:W-:Y:S01]  /*5b80*/  F2FP.F16.E4M3.UNPACK_B R14, R14 ;  /* 0x0000000eff0e723e */ /* 0x000fe200020006ff */
[----:B------:R-:W-:Y:S02]  /*5b90*/  HADD2.F32 R40, -RZ, R38.H0_H0 ;  /* 0x20000026ff287230 */ /* 0x000fe40000004100 */
[----:B------:R-:W-:Y:S01]  /*5ba0*/  FMUL.FTZ R101, R90, R99 ;  /* 0x000000635a657220 */ /* 0x000fe20000410000 */
[----:B------:R-:W-:Y:S01]  /*5bb0*/  HADD2.F32 R97, -RZ, R96.H0_H0 ;  /* 0x20000060ff617230 */ /* 0x000fe20000004100 */
[----:B------:R-:W-:Y:S01]  /*5bc0*/  F2FP.F16.E4M3.UNPACK_B R93, R93 ;  /* 0x0000005dff5d723e */ /* 0x000fe200020006ff */
[----:B------:R-:W-:Y:S02]  /*5bd0*/  HADD2.F32 R87, -RZ, R38.H1_H1 ;  /* 0x30000026ff577230 */ /* 0x000fe40000004100 */
[----:B------:R-:W-:Y:S01]  /*5be0*/  FMUL.FTZ R99, R40, R99 ;  /* 0x0000006328637220 */ /* 0x000fe20000410000 */
[----:B------:R-:W-:-:S02]  /*5bf0*/  HADD2.F32 R42, -RZ, R42.H1_H1 ;  /* 0x3000002aff2a7230 */ /* 0x000fc40000004100 */
[-C--:B------:R-:W-:Y:S01]  /*5c00*/  FFMA.FTZ R38, R40, R97.reuse, -R101 ;  /* 0x0000006128267223 */ /* 0x080fe20000010865 */
[----:B------:R-:W-:Y:S02]  /*5c10*/  HADD2.F32 R96, -RZ, R96.H1_H1 ;  /* 0x30000060ff607230 */ /* 0x000fe40000004100 */
[-C--:B------:R-:W-:Y:S01]  /*5c20*/  FMUL.FTZ R101, R87, R92.reuse ;  /* 0x0000005c57657220 */ /* 0x080fe20000410000 */
[----:B------:R-:W-:Y:S01]  /*5c30*/  FFMA.FTZ R40, R90, R97, R99 ;  /* 0x000000615a287223 */ /* 0x000fe20000010063 */
[----:B------:R-:W-:Y:S01]  /*5c40*/  F2FP.F16.E4M3.UNPACK_B R90, R91 ;  /* 0x0000005bff5a723e */ /* 0x000fe200020006ff */
[C---:B------:R-:W-:Y:S01]  /*5c50*/  FMUL.FTZ R98, R42.reuse, R92 ;  /* 0x0000005c2a627220 */ /* 0x040fe20000410000 */
[----:B------:R-:W-:Y:S01]  /*5c60*/  FFMA.FTZ R91, R42, R96, R101 ;  /* 0x000000602a5b7223 */ /* 0x000fe20000010065 */
[----:B------:R-:W-:Y:S01]  /*5c70*/  F2FP.F16.E4M3.UNPACK_B R42, R34 ;  /* 0x00000022ff2a723e */ /* 0x000fe200020006ff */
[----:B------:R-:W-:Y:S01]  /*5c80*/  HADD2.F32 R34, -RZ, R14.H0_H0 ;  /* 0x2000000eff227230 */ /* 0x000fe20000004100 */
[----:B------:R-:W-:Y:S01]  /*5c90*/  F2FP.SATFINITE.E4M3.F32.PACK_AB_MERGE_C R12, R29, R12, RZ ;  /* 0x0000000c1d0c723e */ /* 0x000fe200048070ff */
[----:B------:R-:W-:-:S02]  /*5ca0*/  HADD2.F32 R99, -RZ, R90.H0_H0 ;  /* 0x2000005aff637230 */ /* 0x000fc40000004100 */
[----:B------:R-:W-:Y:S01]  /*5cb0*/  FFMA.FTZ R87, R87, R96, -R98 ;  /* 0x0000006057577223 */ /* 0x000fe20000010862 */
[----:B------:R-:W-:Y:S01]  /*5cc0*/  HADD2.F32 R101, -RZ, R90.H1_H1 ;  /* 0x3000005aff657230 */ /* 0x000fe20000004100 */
[----:B------:R-:W-:Y:S01]  /*5cd0*/  F2FP.SATFINITE.E4M3.F32.PACK_AB_MERGE_C R29, R31, R28, RZ ;  /* 0x0000001c1f1d723e */ /* 0x000fe200048070ff */
[--C-:B------:R-:W-:Y:S01]  /*5ce0*/  HADD2.F32 R90, -RZ, R42.reuse.H0_H0 ;  /* 0x2000002aff5a7230 */ /* 0x100fe20000004100 */
[----:B------:R-:W-:Y:S01]  /*5cf0*/  F2FP.SATFINITE.E4M3.F32.PACK_AB_MERGE_C R12, R41, R30, R12 ;  /* 0x0000001e290c723e */ /* 0x000fe2000480700c */
[----:B------:R-:W-:Y:S01]  /*5d00*/  HADD2.F32 R42, -RZ, R42.H1_H1 ;  /* 0x3000002aff2a7230 */ /* 0x000fe20000004100 */
[----:B------:R-:W-:Y:S01]  /*5d10*/  F2FP.SATFINITE.E4M3.F32.PACK_AB_MERGE_C R32, R43, R32, R29 ;  /* 0x000000202b20723e */ /* 0x000fe2000480701d */
[----:B------:R-:W-:Y:S02]  /*5d20*/  HADD2.F32 R14, -RZ, R14.H1_H1 ;  /* 0x3000000eff0e7230 */ /* 0x000fe40000004100 */
[----:B------:R-:W-:Y:S01]  /*5d30*/  FMUL.FTZ R103, R90, R99 ;  /* 0x000000635a677220 */ /* 0x000fe20000410000 */
[----:B------:R-:W-:-:S02]  /*5d40*/  HADD2.F32 R97, -RZ, R93.H0_H0 ;  /* 0x2000005dff617230 */ /* 0x000fc40000004100 */
[-C--:B------:R-:W-:Y:S01]  /*5d50*/  FMUL.FTZ R105, R42, R101.reuse ;  /* 0x000000652a697220 */ /* 0x080fe20000410000 */
[----:B------:R-:W-:Y:S02]  /*5d60*/  HADD2.F32 R93, -RZ, R93.H1_H1 ;  /* 0x3000005dff5d7230 */ /* 0x000fe40000004100 */
[----:B------:R-:W-:Y:S01]  /*5d70*/  FMUL.FTZ R101, R14, R101 ;  /* 0x000000650e657220 */ /* 0x000fe20000410000 */
[C---:B------:R-:W-:Y:S01]  /*5d80*/  FMUL.FTZ R99, R34.reuse, R99 ;  /* 0x0000006322637220 */ /* 0x040fe20000410000 */
        /* <DEDUP_REMOVED lines=42> */
[----:B------:R-:W-:Y:S01]  /*6030*/  F2FP.F16.E4M3.UNPACK_B R91, R8.H1 ;  /* 0x00000008ff5b723e */ /* 0x000fe200030006ff */
        /* <DEDUP_REMOVED lines=12> */
[----:B------:R-:W-:Y:S01]  /*6100*/  HADD2.F32 R97, -RZ, R97.H1_H1 ;  /* 0x30000061ff617230 */ /* 0x000fe20000004100 */
[----:B------:R-:W-:Y:S01]  /*6110*/  F2FP.F16.E4M3.UNPACK_B R42, R35.H1 ;  /* 0x00000023ff2a723e */ /* 0x000fe200030006ff */
[----:B------:R-:W-:Y:S01]  /*6120*/  HADD2.F32 R35, -RZ, R33.H0_H0 ;  /* 0x20000021ff237230 */ /* 0x000fe20000004100 */
[----:B------:R-:W-:Y:S01]  /*6130*/  F2FP.F16.E4M3.UNPACK_B R90, R8 ;  /* 0x00000008ff5a723e */ /* 0x000fe200020006ff */
        /* <DEDUP_REMOVED lines=8> */
[----:B------:R-:W-:Y:S02]  /*61c0*/  HADD2.F32 R92, -RZ, R90.H0_H0 ;  /* 0x2000005aff5c7230 */ /* 0x000fe40000004100 */
[----:B------:R-:W-:Y:S01]  /*61d0*/  FMUL.FTZ R100, R35, R8 ;  /* 0x0000000823647220 */ /* 0x000fe20000410000 */
[----:B------:R-:W-:Y:S02]  /*61e0*/  HADD2.F32 R42, -RZ, R42.H1_H1 ;  /* 0x3000002aff2a7230 */ /* 0x000fe40000004100 */
[-C--:B------:R-:W-:Y:S01]  /*61f0*/  FMUL.FTZ R99, R87, R9.reuse ;  /* 0x0000000957637220 */ /* 0x080fe20000410000 */
[----:B------:R-:W-:Y:S02]  /*6200*/  HADD2.F32 R15, -RZ, R15.H1_H1 ;  /* 0x3000000fff0f7230 */ /* 0x000fe40000004100 */
[----:B------:R-:W-:Y:S01]  /*6210*/  FMUL.FTZ R102, R40, R9 ;  /* 0x0000000928667220 */ /* 0x000fe20000410000 */
[----:B------:R-:W-:-:S02]  /*6220*/  HADD2.F32 R93, -RZ, R91.H0_H0 ;  /* 0x2000005bff5d7230 */ /* 0x000fc40000004100 */
[-C--:B------:R-:W-:Y:S01]  /*6230*/  FFMA.FTZ R8, R35, R92.reuse, -R98 ;  /* 0x0000005c23087223 */ /* 0x080fe20000010862 */
        /* <DEDUP_REMOVED lines=8> */
[-C--:B------:R-:W-:Y:S01]  /*62c0*/  FMUL.FTZ R40, R41, R96.reuse ;  /* 0x0000006029287220 */ /* 0x080fe20000410000 */
        /* <DEDUP_REMOVED lines=12> */
.L_x_1181:
[----:B------:R-:W-:Y:S05]  /*6390*/  BSYNC B1 ;  /* 0x0000000000017941 */ /* 0x000fea0003800000 */
.L_x_1180:
[----:B-1----:R4:W-:Y:S01]  /*63a0*/  STG.E.128 desc[UR42][R36.64], R12 ;  /* 0x0000000c24007986 */ /* 0x0029e2000c101d2a */
        /* <DEDUP_REMOVED lines=9> */
.L_x_1153:
[----:B------:R-:W-:-:S06]  /*6440*/  UISETP.NE.AND UP0, UPT, UR38, 0x3, UPT ;  /* 0x000000032600788c */ /* 0x000fcc000bf05270 */
[----:B------:R-:W-:-:S13]  /*6450*/  PLOP3.LUT P3, PT, PT, PT, UP0, 0x80, 0x0 ;  /* 0x000000000000781c */ /* 0x000fda0003f6f008 */
[----:B------:R-:W-:Y:S05]  /*6460*/  @!P3 BRA `(.L_x_1182) ;  /* 0x000000000004b947 */ /* 0x000fea0003800000 */
[----:B------:R-:W-:Y:S01]  /*6470*/  BPT.TRAP 0x1 ;  /* 0x000000040000795c */ /* 0x000fe20000300000 */
.L_x_1182:
[----:B------:R-:W2:Y:S01]  /*6480*/  LDL R8, [R1+0x4] ;  /* 0x0000040001087983 */ /* 0x000ea20000100800 */
[----:B------:R-:W-:Y:S01]  /*6490*/  IMAD R83, R18, 0x8, R16 ;  /* 0x0000000812537824 */ /* 0x000fe200078e0210 */
[----:B------:R-:W-:Y:S01]  /*64a0*/  BSSY B1, `(.L_x_1183) ;  /* 0x0000007000017945 */ /* 0x000fe20003800000 */
[----:B------:R-:W-:-:S05]  /*64b0*/  IMAD R85, R2, -0x80, R27 ;  /* 0xffffff8002557824 */ /* 0x000fca00078e021b */
[----:B------:R-:W-:-:S04]  /*64c0*/  VIMNMX R85, R85, 0x80, PT ;  /* 0x0000008055557848 */ /* 0x000fc80003fe0100 */
[----:B------:R-:W-:Y:S02]  /*64d0*/  ISETP.GE.AND P4, PT, R23, R85, PT ;  /* 0x000000551700720c */ /* 0x000fe40003f86270 */
[----:B--2---:R-:W-:-:S04]  /*64e0*/  SHF.L.U32 R86, R8, 0x1f, RZ ;  /* 0x0000001f08567819 */ /* 0x004fc800000006ff */
[----:B------:R-:W0:Y:S02]  /*64f0*/  SYNCS.PHASECHK.TRANS64.TRYWAIT P5, [R83+URZ+0x19c90], R86 ;  /* 0x019c9056530075a7 */ /* 0x000e2400080a017f */
[----:B0-----:R-:W-:Y:S05]  /*6500*/  @!P5 BRA `(.L_x_1184) ;  /* 0x000001c80050d947 */ /* 0x001fea0003800000 */
.L_x_1486:
[----:B------:R-:W-:Y:S05]  /*6510*/  BSYNC B1 ;  /* 0x0000000000017941 */ /* 0x000fea0003800000 */
.L_x_1183:
        /* <DEDUP_REMOVED lines=9> */
.L_x_1160:
[----:B------:R-:W-:Y:S05]  /*65b0*/  BSYNC B0 ;  /* 0x0000000000007941 */ /* 0x000fea0003800000 */
.L_x_1152:
        /* <DEDUP_REMOVED lines=17> */
.L_x_1186:
[----:B------:R-:W-:Y:S05]  /*66d0*/  BSYNC B0 ;  /* 0x0000000000007941 */ /* 0x000fea0003800000 */
.L_x_1185:
[----:B------:R-:W2:Y:S01]  /*66e0*/  SYNCS.PHASECHK.TRANS64.TRYWAIT P5, [R83+URZ+0x19cb0], R86 ;  /* 0x019cb056530075a7 */ /* 0x000ea200080a017f */
[----:B------:R-:W-:Y:S01]  /*66f0*/  BSSY B0, `(.L_x_1187) ;  /* 0x0000003000007945 */ /* 0x000fe20003800000 */
[----:B------:R-:W-:-:S03]  /*6700*/  ISETP.GE.AND P3, PT, R23, R85, PT ;  /* 0x000000551700720c */ /* 0x000fc60003f66270 */
[----:B--2---:R-:W-:Y:S10]  /*6710*/  @!P5 BRA `(.L_x_1188) ;  /* 0x000001c400e0d947 */ /* 0x004ff40003800000 */
.L_x_1487:
[----:B------:R-:W-:Y:S05]  /*6720*/  BSYNC B0 ;  /* 0x0000000000007941 */ /* 0x000fea0003800000 */
.L_x_1187:
[----:B------:R-:W-:Y:S04]  /*6730*/  BSSY B0, `(.L_x_1189) ;  /* 0x0000016000007945 */ /* 0x000fe80003800000 */
[----:B------:R-:W-:Y:S05]  /*6740*/  @P3 BRA `(.L_x_1190) ;  /* 0x0000000000503947 */ /* 0x000fea0003800000 */
[----:B------:R-:W-:Y:S01]  /*6750*/  ULDC UR8, c[0x0][0x2f4] ;  /* 0x0000bd0000087ab9 */ /* 0x000fe20000000800 */
[----:B----4-:R-:W-:Y:S01]  /*6760*/  IMAD.WIDE R12, R2, 0x80, R46 ;  /* 0x00000080020c7825 */ /* 0x010fe200078e022e */
[----:B------:R-:W-:Y:S01]  /*6770*/  ISETP.GE.AND P5, PT, R152, UR8, PT ;  /* 0x0000000898007c0c */ /* 0x000fe2000bfa6270 */
[----:B------:R-:W-:Y:S01]  /*6780*/  ULDC.64 UR4, c[0x0][0x328] ;  /* 0x0000ca0000047ab9 */ /* 0x000fe20000000a00 */
[----:B------:R-:W-:Y:S01]  /*6790*/  ULDC.64 UR6, c[0x0][0x318] ;  /* 0x0000c60000067ab9 */ /* 0x000fe20000000a00 */
[----:B------:R-:W-:Y:S02]  /*67a0*/  IMAD.MOV.U32 R14, RZ, RZ, R56 ;  /* 0x000000ffff0e7224 */ /* 0x000fe400078e0038 */
[----:B------:R-:W-:Y:S02]  /*67b0*/  IMAD.MOV.U32 R15, RZ, RZ, R0 ;  /* 0x000000ffff0f7224 */ /* 0x000fe400078e0000 */
[----:B------:R-:W-:Y:S02]  /*67c0*/  IMAD R13, R13, UR4, RZ ;  /* 0x000000040d0d7c24 */ /* 0x000fe4000f8e02ff */
[----:B------:R-:W-:-:S04]  /*67d0*/  IMAD.WIDE.U32 R14, R12, UR4, R14 ;  /* 0x000000040c0e7c25 */ /* 0x000fc8000f8e000e */
[----:B-1----:R-:W1:Y:S01]  /*67e0*/  @!P5 LDS.128 R8, [R84+0x9000] ;  /* 0x009000005408d984 */ /* 0x002e620000000c00 */
[----:B------:R-:W-:Y:S01]  /*67f0*/  IMAD R13, R12, UR5, R13 ;  /* 0x000000050c0d7c24 */ /* 0x000fe2000f8e020d */
[----:B------:R-:W-:-:S04]  /*6800*/  IADD3 R28, P3, R14, UR6, RZ ;  /* 0x000000060e1c7c10 */ /* 0x000fc8000ff7e0ff */
[----:B------:R-:W-:Y:S02]  /*6810*/  IADD3.X R29, R15, UR7, R13, P3, !PT ;  /* 0x000000070f1d7c10 */ /* 0x000fe40009ffe40d */
[----:B------:R-:W-:-:S03]  /*6820*/  ISETP.GE.AND P3, PT, R81, UR8, PT ;  /* 0x0000000851007c0c */ /* 0x000fc6000bf66270 */
[----:B-1----:R-:W-:Y:S01]  /*6830*/  @!P5 STG.E.128 desc[UR42][R28.64], R8 ;  /* 0x000000081c00d986 */ /* 0x002fe2000c101d2a */
[----:B------:R-:W-:-:S09]  /*6840*/  ISETP.GE.AND P5, PT, R65, UR8, PT ;  /* 0x0000000841007c0c */ /* 0x000fd2000bfa6270 */
[----:B------:R-:W1:Y:S04]  /*6850*/  @!P3 LDS.128 R8, [R84+0xa000] ;  /* 0x00a000005408b984 */ /* 0x000e680000000c00 */
[----:B------:R-:W3:Y:S04]  /*6860*/  @!P5 LDS.128 R12, [R84+0xb000] ;  /* 0x00b00000540cd984 */ /* 0x000ee80000000c00 */
[----:B-1----:R1:W-:Y:S04]  /*6870*/  @!P3 STG.E.128 desc[UR42][R28.64+0x20], R8 ;  /* 0x000020081c00b986 */ /* 0x0023e8000c101d2a */
[----:B---3--:R1:W-:Y:S02]  /*6880*/  @!P5 STG.E.128 desc[UR42][R28.64+0x40], R12 ;  /* 0x0000400c1c00d986 */ /* 0x0083e4000c101d2a */
.L_x_1190:
[----:B------:R-:W-:Y:S05]  /*6890*/  BSYNC B0 ;  /* 0x0000000000007941 */ /* 0x000fea0003800000 */
.L_x_1189:
[----:B-1----:R-:W3:Y:S01]  /*68a0*/  LDL.LU R9, [R1+0x4] ;  /* 0x0000040001097983 */ /* 0x002ee20000300800 */
[----:B0-2---:R-:W-:Y:S01]  /*68b0*/  @!P4 VIADD R83, R83, 0x19cc0 ;  /* 0x00019cc05353c836 */ /* 0x005fe20000000000 */
[----:B------:R-:W-:Y:S01]  /*68c0*/  PLOP3.LUT P3, PT, PT, PT, PT, 0x8, 0x0 ;  /* 0x000000000000781c */ /* 0x000fe20003f6e170 */
[----:B------:R-:W-:Y:S01]  /*68d0*/  VIADD R18, R18, 0x1 ;  /* 0x0000000112127836 */ /* 0x000fe20000000000 */
[----:B------:R-:W-:Y:S01]  /*68e0*/  @!PT LDS RZ, [RZ] ;  /* 0x00000000fffff984 */ /* 0x000fe20000000800 */
[----:B------:R-:W-:Y:S01]  /*68f0*/  @!PT LDS RZ, [RZ] ;  /* 0x00000000fffff984 */ /* 0x000fe20000000800 */
[----:B------:R-:W-:Y:S01]  /*6900*/  @!PT LDS RZ, [RZ] ;  /* 0x00000000fffff984 */ /* 0x000fe20000000800 */
[----:B------:R-:W-:Y:S01]  /*6910*/  @!PT LDS RZ, [RZ] ;  /* 0x00000000fffff984 */ /* 0x000fe20000000800 */
[----:B------:R0:W-:Y:S06]  /*6920*/  MEMBAR.ALL.CTA ;  /* 0x0000000000007992 */ /* 0x0001ec0000008000 */
[----:B0-----:R-:W0:Y:S01]  /*6930*/  FENCE.VIEW.ASYNC.S ;  /* 0x00000000000073c6 */ /* 0x001e220000000000 */
[----:B------:R-:W-:Y:S01]  /*6940*/  @!P4 PRMT R83, RZ, 0x654, R83 ;  /* 0x00000654ff53c816 */ /* 0x000fe20000000053 */
[----:B0-----:R0:W-:Y:S06]  /*6950*/  BAR.SYNC.DEFER_BLOCKING R62, 0x80 ;  /* 0x0002003e0000751d */ /* 0x0011ec0000010000 */
[----:B------:R0:W-:Y:S01]  /*6960*/  @!P4 SYNCS.ARRIVE.TRANS64.RED.A1T0 RZ, [R83+URZ], RZ ;  /* 0x000000ff53ffc9a7 */ /* 0x0001e2000810043f */
[----:B------:R-:W-:-:S04]  /*6970*/  ISETP.NE.AND P4, PT, R18, 0x2, PT ;  /* 0x000000021200780c */ /* 0x000fc80003f85270 */
[----:B------:R-:W-:Y:S02]  /*6980*/  SEL R8, RZ, 0x1, P4 ;  /* 0x00000001ff087807 */ /* 0x000fe40002000000 */
[----:B------:R-:W-:Y:S02]  /*6990*/  SEL R18, R18, RZ, P4 ;  /* 0x000000ff12127207 */ /* 0x000fe40002000000 */
[----:B---3--:R-:W-:-:S05]  /*69a0*/  LOP3.LUT R9, R9, R8, RZ, 0x3c, !PT ;  /* 0x0000000809097212 */ /* 0x008fca00078e3cff */
[----:B------:R0:W-:Y:S01]  /*69b0*/  STL [R1+0x4], R9 ;  /* 0x0000040901007387 */ /* 0x0001e20000100800 */
[----:B------:R-:W-:Y:S05]  /*69c0*/  @P2 BRA `(.L_x_1191) ;  /* 0xffffffbc00582947 */ /* 0x000fea000383ffff */
.L_x_1147:
[----:B------:R-:W2:Y:S01]  /*69d0*/  LDL R8, [R1+0x10] ;  /* 0x0000100001087983 */ /* 0x000ea20000100800 */
[----:B------:R-:W1:Y:S01]  /*69e0*/  LDC R0, c[0x0][0x448] ;  /* 0x00011200ff007b82 */ /* 0x000e620000000800 */
[----:B------:R-:W-:Y:S07]  /*69f0*/  BSSY B0, `(.L_x_1192) ;  /* 0x000000d000007945 */ /* 0x000fee0003800000 */
[----:B------:R-:W3:Y:S01]  /*6a00*/  LDC.64 R2, c[0x0][0x9e0] ;  /* 0x00027800ff027b82 */ /* 0x000ee20000000a00 */
[----:B-1----:R-:W-:-:S02]  /*6a10*/  ISETP.NE.AND P1, PT, R0, 0x1, PT ;  /* 0x000000010000780c */ /* 0x002fc40003f25270 */
[----:B---3--:R-:W-:-:S11]  /*6a20*/  ISETP.GE.AND P2, PT, R3, 0x1, PT ;  /* 0x000000010300780c */ /* 0x008fd60003f46270 */
[----:B------:R-:W1:Y:S08]  /*6a30*/  @P1 LDC R0, c[0x0][0x44c] ;  /* 0x00011300ff001b82 */ /* 0x000e700000000800 */
[----:B------:R-:W3:Y:S01]  /*6a40*/  @P1 LDC R7, c[0x0][0x450] ;  /* 0x00011400ff071b82 */ /* 0x000ee20000000800 */
[----:B--2---:R-:W-:-:S04]  /*6a50*/  VIADD R5, R8, 0xbf ;  /* 0x000000bf08057836 */ /* 0x004fc80000000000 */
[----:B-1----:R-:W-:-:S05]  /*6a60*/  @P1 IMAD.HI.U32 R0, R5, R0, RZ ;  /* 0x0000000005001227 */ /* 0x002fca00078e00ff */
[----:B---3--:R-:W-:-:S05]  /*6a70*/  @P1 SHF.R.U32.HI R5, RZ, R7, R0 ;  /* 0x00000007ff051219 */ /* 0x008fca0000011600 */
[----:B------:R-:W-:Y:S01]  /*6a80*/  IMAD.IADD R5, R26, 0x1, R5 ;  /* 0x000000011a057824 */ /* 0x000fe200078e0205 */
[----:B------:R-:W-:Y:S06]  /*6a90*/  @P3 BRA `(.L_x_1193) ;  /* 0x0000000000083947 */ /* 0x000fec0003800000 */
[----:B------:R-:W1:Y:S02]  /*6aa0*/  FENCE.VIEW.ASYNC.G ;  /* 0x00000000000073c6 */ /* 0x000e640000000100 */
[----:B-1----:R-:W-:Y:S06]  /*6ab0*/  BAR.ARV 0xc, 0x200 ;  /* 0x0308000000007b1d */ /* 0x002fec0000002000 */
.L_x_1193:
[----:B------:R-:W-:Y:S05]  /*6ac0*/  BSYNC B0 ;  /* 0x0000000000007941 */ /* 0x000fea0003800000 */
.L_x_1192:
[----:B------:R-:W-:Y:S01]  /*6ad0*/  IMAD.IADD R2, R5, 0x1, R2 ;  /* 0x0000000105027824 */ /* 0x000fe200078e0202 */
[----:B------:R-:W-:Y:S06]  /*6ae0*/  @!P2 BRA `(.L_x_1194) ;  /* 0x000000000048a947 */ /* 0x000fec0003800000 */
[C---:B------:R-:W-:Y:S01]  /*6af0*/  ISETP.GT.AND P0, PT, R5.reuse, RZ, PT ;  /* 0x000000ff0500720c */ /* 0x040fe20003f04270 */
[----:B------:R-:W-:Y:S01]  /*6b00*/  BSSY B0, `(.L_x_1195) ;  /* 0x000000e000007945 */ /* 0x000fe20003800000 */
[----:B------:R-:W-:-:S11]  /*6b10*/  VIADD R0, R5, 0xffffffff ;  /* 0xffffffff05007836 */ /* 0x000fd60000000000 */
[----:B------:R-:W-:Y:S05]  /*6b20*/  @P0 BRA `(.L_x_1196) ;  /* 0x00000000001c0947 */ /* 0x000fea0003800000 */
[----:B------:R-:W-:Y:S01]  /*6b30*/  ISETP.NE.AND P0, PT, R3, 0x1, PT ;  /* 0x000000010300780c */ /* 0x000fe20003f05270 */
[----:B------:R-:W-:-:S12]  /*6b40*/  IMAD.MOV R5, RZ, RZ, -R5 ;  /* 0x000000ffff057224 */ /* 0x000fd800078e0a05 */
[----:B------:R-:W1:Y:S02]  /*6b50*/  @P0 LDC.64 R6, c[0x0][0x9e8] ;  /* 0x00027a00ff060b82 */ /* 0x000e640000000a00 */
[----:B-1----:R-:W-:-:S05]  /*6b60*/  @P0 IMAD.HI.U32 R0, R5, R6, RZ ;  /* 0x0000000605000227 */ /* 0x002fca00078e00ff */
[----:B------:R-:W-:-:S04]  /*6b70*/  @P0 SHF.R.U32.HI R5, RZ, R7, R0 ;  /* 0x00000007ff050219 */ /* 0x000fc80000011600 */
[----:B------:R-:W-:Y:S01]  /*6b80*/  LOP3.LUT R0, RZ, R5, RZ, 0x33, !PT ;  /* 0x00000005ff007212 */ /* 0x000fe200078e33ff */
[----:B------:R-:W-:Y:S06]  /*6b90*/  BRA `(.L_x_1197) ;  /* 0x0000000000107947 */ /* 0x000fec0003800000 */
.L_x_1196:
[----:B------:R-:W-:-:S13]  /*6ba0*/  ISETP.NE.AND P0, PT, R3, 0x1, PT ;  /* 0x000000010300780c */ /* 0x000fda0003f05270 */
[----:B------:R-:W1:Y:S02]  /*6bb0*/  @P0 LDC.64 R4, c[0x0][0x9e8] ;  /* 0x00027a00ff040b82 */ /* 0x000e640000000a00 */
[----:B-1----:R-:W-:-:S05]  /*6bc0*/  @P0 IMAD.HI.U32 R4, R0, R4, RZ ;  /* 0x0000000400040227 */ /* 0x002fca00078e00ff */
[----:B------:R-:W-:-:S07]  /*6bd0*/  @P0 SHF.R.U32.HI R0, RZ, R5, R4 ;  /* 0x00000005ff000219 */ /* 0x000fce0000011604 */
.L_x_1197:
[----:B------:R-:W-:Y:S05]  /*6be0*/  BSYNC B0 ;  /* 0x0000000000007941 */ /* 0x000fea0003800000 */
.L_x_1195:
[----:B------:R-:W-:-:S05]  /*6bf0*/  IMAD R5, R0, R3, R3 ;  /* 0x0000000300057224 */ /* 0x000fca00078e0203 */
[----:B------:R-:W-:-:S07]  /*6c00*/  VIMNMX R2, R2, R5, PT ;  /* 0x0000000502027248 */ /* 0x000fce0003fe0100 */
.L_x_1194:
[----:B------:R-:W1:Y:S01]  /*6c10*/  @P1 LDC R0, c[0x0][0x44c] ;  /* 0x00011300ff001b82 */ /* 0x000e620000000800 */
[----:B------:R-:W-:Y:S01]  /*6c20*/  VIADD R2, R2, 0x7f ;  /* 0x0000007f02027836 */ /* 0x000fe20000000000 */
[----:B------:R-:W-:-:S04]  /*6c30*/  ULDC UR4, c[0x0][0x9dc] ;  /* 0x0002770000047ab9 */ /* 0x000fc80000000800 */
[----:B------:R-:W-:Y:S02]  /*6c40*/  SHF.R.S32.HI R5, RZ, 0x1f, R2 ;  /* 0x0000001fff057819 */ /* 0x000fe40000011402 */
[----:B------:R-:W2:Y:S02]  /*6c50*/  @P1 LDC R7, c[0x0][0x450] ;  /* 0x00011400ff071b82 */ /* 0x000ea40000000800 */
[----:B------:R-:W-:-:S04]  /*6c60*/  LEA.HI R5, R5, R2, RZ, 0x7 ;  /* 0x0000000205057211 */ /* 0x000fc800078f38ff */
[----:B------:R-:W-:-:S04]  /*6c70*/  SHF.R.S32.HI R5, RZ, 0x7, R5 ;  /* 0x00000007ff057819 */ /* 0x000fc80000011405 */
[----:B------:R-:W-:Y:S01]  /*6c80*/  VIMNMX R88, R88, R5, PT ;  /* 0x0000000558587248 */ /* 0x000fe20003fe0100 */
[----:B-1----:R-:W-:-:S04]  /*6c90*/  @P1 IMAD.HI.U32 R4, R8, R0, RZ ;  /* 0x0000000008041227 */ /* 0x002fc800078e00ff */
[----:B------:R-:W-:Y:S01]  /*6ca0*/  IMAD.MOV.U32 R0, RZ, RZ, R8 ;  /* 0x000000ffff007224 */ /* 0x000fe200078e0008 */
[----:B--2---:R-:W-:-:S05]  /*6cb0*/  @P1 SHF.R.U32.HI R0, RZ, R7, R4 ;  /* 0x00000007ff001219 */ /* 0x004fca0000011604 */
        /* <DEDUP_REMOVED lines=8> */
[----:B------:R-:W1:Y:S02]  /*6d40*/  @P0 LDC.64 R6, c[0x0][0x9e8] ;  /* 0x00027a00ff060b82 */ /* 0x000e640000000a00 */
[----:B-1----:R-:W-:-:S05]  /*6d50*/  @P0 IMAD.HI.U32 R0, R5, R6, RZ ;  /* 0x0000000605000227 */ /* 0x002fca00078e00ff */
[----:B------:R-:W-:-:S04]  /*6d60*/  @P0 SHF.R.U32.HI R5, RZ, R7, R0 ;  /* 0x00000007ff050219 */ /* 0x000fc80000011600 */
[----:B------:R-:W-:Y:S01]  /*6d70*/  LOP3.LUT R0, RZ, R5, RZ, 0x33, !PT ;  /* 0x00000005ff007212 */ /* 0x000fe200078e33ff */
[----:B------:R-:W-:Y:S06]  /*6d80*/  BRA `(.L_x_1201) ;  /* 0x0000000000107947 */ /* 0x000fec0003800000 */
.L_x_1200:
[----:B------:R-:W-:-:S13]  /*6d90*/  ISETP.NE.AND P0, PT, R3, 0x1, PT ;  /* 0x000000010300780c */ /* 0x000fda0003f05270 */
[----:B------:R-:W1:Y:S02]  /*6da0*/  @P0 LDC.64 R6, c[0x0][0x9e8] ;  /* 0x00027a00ff060b82 */ /* 0x000e640000000a00 */
[----:B-1----:R-:W-:-:S05]  /*6db0*/  @P0 IMAD.HI.U32 R2, R0, R6, RZ ;  /* 0x0000000600020227 */ /* 0x002fca00078e00ff */
[----:B------:R-:W-:-:S07]  /*6dc0*/  @P0 SHF.R.U32.HI R0, RZ, R7, R2 ;  /* 0x00000007ff000219 */ /* 0x000fce0000011602 */
.L_x_1201:
[----:B------:R-:W-:Y:S05]  /*6dd0*/  BSYNC B0 ;  /* 0x0000000000007941 */ /* 0x000fea0003800000 */
.L_x_1199:
[----:B------:R-:W-:-:S05]  /*6de0*/  IMAD R3, R0, R3, RZ ;  /* 0x0000000300037224 */ /* 0x000fca00078e02ff */
[----:B------:R-:W-:-:S07]  /*6df0*/  VIMNMX R4, R4, R3, !PT ;  /* 0x0000000304047248 */ /* 0x000fce0007fe0100 */
.L_x_1198:
[----:B------:R-:W-:Y:S01]  /*6e00*/  SHF.R.S32.HI R3, RZ, 0x1f, R4 ;  /* 0x0000001fff037819 */ /* 0x000fe20000011404 */
[----:B------:R-:W-:Y:S01]  /*6e10*/  IMAD.MOV.U32 R0, RZ, RZ, RZ ;  /* 0x000000ffff007224 */ /* 0x000fe200078e00ff */
[----:B------:R-:W-:Y:S02]  /*6e20*/  PLOP3.LUT P0, PT, PT, PT, PT, 0x80, 0x0 ;  /* 0x000000000000781c */ /* 0x000fe40003f0f070 */
[----:B------:R-:W-:Y:S02]  /*6e30*/  CS2R R134, SRZ ;  /* 0x0000000000867805 */ /* 0x000fe4000001ff00 */
[----:B------:R-:W-:Y:S02]  /*6e40*/  LEA.HI R3, R3, R4, RZ, 0x7 ;  /* 0x0000000403037211 */ /* 0x000fe400078f38ff */
[----:B------:R-:W-:Y:S02]  /*6e50*/  CS2R R26, SRZ ;  /* 0x00000000001a7805 */ /* 0x000fe4000001ff00 */
[----:B------:R-:W-:-:S02]  /*6e60*/  CS2R R20, SRZ ;  /* 0x0000000000147805 */ /* 0x000fc4000001ff00 */
[----:B------:R-:W-:Y:S02]  /*6e70*/  CS2R R128, SRZ ;  /* 0x0000000000807805 */ /* 0x000fe4000001ff00 */
[----:B------:R-:W-:Y:S02]  /*6e80*/  SHF.R.S32.HI R3, RZ, 0x7, R3 ;  /* 0x00000007ff037819 */ /* 0x000fe40000011403 */
[----:B----4-:R-:W-:Y:S02]  /*6e90*/  CS2R R12, SRZ ;  /* 0x00000000000c7805 */ /* 0x010fe4000001ff00 */
[----:B------:R-:W-:Y:S02]  /*6ea0*/  CS2R R126, SRZ ;  /* 0x00000000007e7805 */ /* 0x000fe4000001ff00 */
[----:B------:R-:W-:Y:S02]  /*6eb0*/  CS2R R28, SRZ ;  /* 0x00000000001c7805 */ /* 0x000fe4000001ff00 */
[----:B------:R-:W-:-:S02]  /*6ec0*/  VIMNMX R5, RZ, R3, !PT ;  /* 0x00000003ff057248 */ /* 0x000fc40007fe0100 */
[----:B------:R-:W-:Y:S02]  /*6ed0*/  CS2R R14, SRZ ;  /* 0x00000000000e7805 */ /* 0x000fe4000001ff00 */
[----:B------:R-:W-:Y:S01]  /*6ee0*/  CS2R R120, SRZ ;  /* 0x0000000000787805 */ /* 0x000fe2000001ff00 */
[----:B------:R-:W-:Y:S01]  /*6ef0*/  IMAD.MOV.U32 R25, RZ, RZ, RZ ;  /* 0x000000ffff197224 */ /* 0x000fe200078e00ff */
[----:B------:R-:W-:Y:S01]  /*6f00*/  ISETP.GT.AND P1, PT, R88, R5, PT ;  /* 0x000000055800720c */ /* 0x000fe20003f24270 */
[----:B------:R1:W-:Y:S01]  /*6f10*/  STL [R1+0x34], R5 ;  /* 0x0000340501007387 */ /* 0x0003e20000100800 */
[----:B------:R-:W-:Y:S02]  /*6f20*/  CS2R R10, SRZ ;  /* 0x00000000000a7805 */ /* 0x000fe4000001ff00 */
[----:B------:R-:W-:Y:S02]  /*6f30*/  CS2R R118, SRZ ;  /* 0x0000000000767805 */ /* 0x000fe4000001ff00 */
[----:B------:R-:W-:-:S02]  /*6f40*/  CS2R R30, SRZ ;  /* 0x00000000001e7805 */ /* 0x000fc4000001ff00 */
[----:B------:R-:W-:Y:S02]  /*6f50*/  CS2R R112, SRZ ;  /* 0x0000000000707805 */ /* 0x000fe4000001ff00 */
[----:B0-----:R-:W-:Y:S02]  /*6f60*/  CS2R R8, SRZ ;  /* 0x0000000000087805 */ /* 0x001fe4000001ff00 */
[----:B------:R-:W-:Y:S02]  /*6f70*/  CS2R R110, SRZ ;  /* 0x00000000006e7805 */ /* 0x000fe4000001ff00 */
[----:B------:R-:W-:Y:S02]  /*6f80*/  CS2R R32, SRZ ;  /* 0x0000000000207805 */ /* 0x000fe4000001ff00 */
[----:B------:R-:W-:Y:S02]  /*6f90*/  CS2R R104, SRZ ;  /* 0x0000000000687805 */ /* 0x000fe4000001ff00 */
[----:B------:R-:W-:-:S02]  /*6fa0*/  CS2R R6, SRZ ;  /* 0x0000000000067805 */ /* 0x000fc4000001ff00 */
[----:B------:R-:W-:Y:S01]  /*6fb0*/  CS2R R102, SRZ ;  /* 0x0000000000667805 */ /* 0x000fe2000001ff00 */
[----:B------:R-:W-:Y:S01]  /*6fc0*/  IMAD.MOV.U32 R34, RZ, RZ, RZ ;  /* 0x000000ffff227224 */ /* 0x000fe200078e00ff */
[----:B------:R-:W-:Y:S02]  /*6fd0*/  CS2R R96, SRZ ;  /* 0x0000000000607805 */ /* 0x000fe4000001ff00 */
[----:B------:R-:W-:Y:S01]  /*6fe0*/  CS2R R94, SRZ ;  /* 0x00000000005e7805 */ /* 0x000fe2000001ff00 */
[----:B------:R-:W-:Y:S01]  /*6ff0*/  IMAD.MOV.U32 R36, RZ, RZ, RZ ;  /* 0x000000ffff247224 */ /* 0x000fe200078e00ff */
[----:B------:R-:W-:Y:S02]  /*7000*/  CS2R R92, SRZ ;  /* 0x00000000005c7805 */ /* 0x000fe4000001ff00 */
[----:B------:R-:W-:Y:S01]  /*7010*/  CS2R R2, SRZ ;  /* 0x0000000000027805 */ /* 0x000fe2000001ff00 */
[----:B-1----:R-:W-:Y:S06]  /*7020*/  @!P1 BRA `(.L_x_1202) ;  /* 0x00000128003c9947 */ /* 0x002fec0003800000 */
[----:B------:R-:W0:Y:S01]  /*7030*/  S2R R5, SR_TID.X ;  /* 0x0000000000057919 */ /* 0x000e220000002100 */
[----:B------:R-:W-:Y:S01]  /*7040*/  VIADD R26, R16, 0xf000 ;  /* 0x0000f000101a7836 */ /* 0x000fe20000000000 */
[----:B------:R-:W-:Y:S04]  /*7050*/  BSSY B6, `(.L_x_1203) ;  /* 0x000001e000067945 */ /* 0x000fe80003800000 */
[----:B------:R-:W-:Y:S01]  /*7060*/  LOP3.LUT P0, RZ, R26, 0x3ff, RZ, 0xc0, !PT ;  /* 0x000003ff1aff7812 */ /* 0x000fe2000780c0ff */
[----:B0-----:R-:W-:-:S05]  /*7070*/  VIADD R35, R5, 0xffffff80 ;  /* 0xffffff8005237836 */ /* 0x001fca0000000000 */
        /* <DEDUP_REMOVED lines=27> */
.L_x_1204:
[----:B------:R-:W-:Y:S05]  /*7230*/  BSYNC B6 ;  /* 0x0000000000067941 */ /* 0x000fea0003800000 */
.L_x_1203:
[----:B------:R-:W2:Y:S01]  /*7240*/  LDL R21, [R1+0x4c] ;  /* 0x00004c0001157983 */ /* 0x000ea20000100800 */
[----:B------:R-:W-:Y:S01]  /*7250*/  ULDC.64 UR4, c[0x0][0x990] ;  /* 0x0002640000047ab9 */ /* 0x000fe20000000a00 */
[----:B------:R-:W-:Y:S02]  /*7260*/  ULDC.64 UR6, c[0x0][0x998] ;  /* 0x0002660000067ab9 */ /* 0x000fe40000000a00 */
[----:B------:R-:W3:Y:S01]  /*7270*/  LDL R20, [R1+0x48] ;  /* 0x0000480001147983 */ /* 0x000ee20000100800 */
[----:B------:R-:W-:Y:S02]  /*7280*/  ISETP.NE.U32.AND P0, PT, RZ, UR4, PT ;  /* 0x00000004ff007c0c */ /* 0x000fe4000bf05070 */
[----:B------:R-:W-:Y:S02]  /*7290*/  ISETP.NE.U32.AND P1, PT, RZ, UR6, PT ;  /* 0x00000006ff007c0c */ /* 0x000fe4000bf25070 */
[----:B------:R-:W-:Y:S02]  /*72a0*/  ISETP.NE.AND.EX P0, PT, RZ, UR5, PT, P0 ;  /* 0x00000005ff007c0c */ /* 0x000fe4000bf05300 */
[----:B------:R-:W-:-:S11]  /*72b0*/  ISETP.NE.AND.EX P1, PT, RZ, UR7, PT, P1 ;  /* 0x00000007ff007c0c */ /* 0x000fd6000bf25310 */
[----:B------:R-:W0:Y:S08]  /*72c0*/  @P0 LDC.64 R6, c[0x0][0x9a8] ;  /* 0x00026a00ff060b82 */ /* 0x000e300000000a00 */
[----:B------:R-:W1:Y:S08]  /*72d0*/  @P1 LDC.64 R8, c[0x0][0x9b8] ;  /* 0x00026e00ff081b82 */ /* 0x000e700000000a00 */
[----:B------:R-:W4:Y:S08]  /*72e0*/  @P0 LDC.64 R10, c[0x0][0x9b0] ;  /* 0x00026c00ff0a0b82 */ /* 0x000f300000000a00 */
[----:B------:R-:W4:Y:S01]  /*72f0*/  @P1 LDC.64 R12, c[0x0][0x9c0] ;  /* 0x00027000ff0c1b82 */ /* 0x000f220000000a00 */
[----:B--2---:R-:W-:-:S02]  /*7300*/  @P0 SHF.R.S32.HI R3, RZ, 0x1f, R21 ;  /* 0x0000001fff030819 */ /* 0x004fc40000011415 */
[----:B------:R-:W-:Y:S02]  /*7310*/  @P1 SHF.R.S32.HI R5, RZ, 0x1f, R21 ;  /* 0x0000001fff051819 */ /* 0x000fe40000011415 */
[----:B---3--:R-:W-:Y:S01]  /*7320*/  @P0 SHF.R.S32.HI R15, RZ, 0x1f, R20 ;  /* 0x0000001fff0f0819 */ /* 0x008fe20000011414 */
[-C--:B0-----:R-:W-:Y:S02]  /*7330*/  @P0 IMAD R0, R3, R6.reuse, RZ ;  /* 0x0000000603000224 */ /* 0x081fe400078e02ff */
[----:B------:R-:W-:-:S04]  /*7340*/  @P0 IMAD.WIDE.U32 R2, R21, R6, RZ ;  /* 0x0000000615020225 */ /* 0x000fc800078e00ff */
[----:B------:R-:W-:Y:S02]  /*7350*/  @P0 IMAD R7, R21, R7, R0 ;  /* 0x0000000715070224 */ /* 0x000fe400078e0200 */
[-C--:B-1----:R-:W-:Y:S02]  /*7360*/  @P1 IMAD R4, R5, R8.reuse, RZ ;  /* 0x0000000805041224 */ /* 0x082fe400078e02ff */
[----:B------:R-:W-:Y:S01]  /*7370*/  @P0 IMAD.IADD R3, R3, 0x1, R7 ;  /* 0x0000000103030824 */ /* 0x000fe200078e0207 */
[----:B------:R-:W-:Y:S01]  /*7380*/  @P1 SHF.R.S32.HI R7, RZ, 0x1f, R20 ;  /* 0x0000001fff071819 */ /* 0x000fe20000011414 */
[C---:B------:R-:W-:Y:S02]  /*7390*/  @P1 IMAD R9, R21.reuse, R9, R4 ;  /* 0x0000000915091224 */ /* 0x040fe400078e0204 */
[----:B------:R-:W-:-:S04]  /*73a0*/  @P1 IMAD.WIDE.U32 R4, R21, R8, RZ ;  /* 0x0000000815041225 */ /* 0x000fc800078e00ff */
[----:B----4-:R-:W-:Y:S02]  /*73b0*/  @P0 IMAD R0, R15, R10, RZ ;  /* 0x0000000a0f000224 */ /* 0x010fe400078e02ff */
        /* <DEDUP_REMOVED lines=32> */
.L_x_1208:
[----:B-1----:R1:W2:Y:S02]  /*75c0*/  SYNCS.PHASECHK.TRANS64.TRYWAIT P0, [R16+URZ+0x19c00], R3 ;  /* 0x019c0003100075a7 */ /* 0x0022a4000800017f */
[----:B--2---:R-:W-:Y:S05]  /*75d0*/  @!P0 NANOSLEEP.SYNCS 0x989680 ;  /* 0x009896800000895d */ /* 0x004fea0003900000 */
[----:B------:R-:W2:Y:S02]  /*75e0*/  @!P0 SYNCS.PHASECHK.TRANS64 P0, [R16+URZ+0x19c00], R3 ;  /* 0x019c0003100085a7 */ /* 0x000ea4000800007f */
[----:B--2---:R-:W-:Y:S05]  /*75f0*/  @!P0 BRA `(.L_x_1208) ;  /* 0xfffffffc00f08947 */ /* 0x004fea000383ffff */
.L_x_1207:
[----:B------:R-:W-:Y:S05]  /*7600*/  BSYNC B0 ;  /* 0x0000000000007941 */ /* 0x000fea0003800000 */
.L_x_1206:
[----:B------:R-:W-:Y:S05]  /*7610*/  BRA `(.L_x_1209) ;  /* 0x0000004400647947 */ /* 0x000fea0003800000 */
.L_x_1205:
[----:B------:R-:W-:Y:S01]  /*7620*/  LOP3.LUT P0, RZ, R26, 0x9f, RZ, 0xc0, !PT ;  /* 0x0000009f1aff7812 */ /* 0x000fe2000780c0ff */
[----:B------:R-:W-:Y:S01]  /*7630*/  ULDC.64 UR4, c[0x0][0x3f8] ;  /* 0x0000fe0000047ab9 */ /* 0x000fe20000000a00 */
[----:B-----5:R-:W-:Y:S01]  /*7640*/  SHF.R.S32.HI R0, RZ, 0x1f, R24 ;  /* 0x0000001fff007819 */ /* 0x020fe20000011418 */
[----:B------:R-:W-:Y:S01]  /*7650*/  ULDC.64 UR6, c[0x0][0x408] ;  /* 0x0001020000067ab9 */ /* 0x000fe20000000a00 */
[----:B------:R-:W-:Y:S01]  /*7660*/  IMAD.WIDE.U32 R26, R24, UR4, RZ ;  /* 0x00000004181a7c25 */ /* 0x000fe2000f8e00ff */
[----:B------:R-:W-:Y:S03]  /*7670*/  BSSY B6, `(.L_x_1210) ;  /* 0x0000019000067945 */ /* 0x000fe60003800000 */
[C---:B------:R-:W-:Y:S02]  /*7680*/  IMAD R3, R0.reuse, UR4, RZ ;  /* 0x0000000400037c24 */ /* 0x040fe4000f8e02ff */
[----:B------:R-:W-:-:S02]  /*7690*/  IMAD R5, R0, UR6, RZ ;  /* 0x0000000600057c24 */ /* 0x000fc4000f8e02ff */
[C---:B------:R-:W-:Y:S02]  /*76a0*/  IMAD R3, R24.reuse, UR5, R3 ;  /* 0x0000000518037c24 */ /* 0x040fe4000f8e0203 */
[C---:B------:R-:W-:Y:S02]  /*76b0*/  IMAD R5, R24.reuse, UR7, R5 ;  /* 0x0000000718057c24 */ /* 0x040fe4000f8e0205 */
[----:B------:R-:W-:-:S04]  /*76c0*/  IMAD.WIDE.U32 R24, R24, UR6, RZ ;  /* 0x0000000618187c25 */ /* 0x000fc8000f8e00ff */
        /* <DEDUP_REMOVED lines=19> */
.L_x_1211:
[----:B------:R-:W-:Y:S05]  /*7800*/  BSYNC B6 ;  /* 0x0000000000067941 */ /* 0x000fea0003800000 */
.L_x_1210:
[----:B------:R-:W2:Y:S01]  /*7810*/  LDL R21, [R1+0x10] ;  /* 0x0000100001157983 */ /* 0x000ea20000100800 */
[----:B------:R-:W-:-:S03]  /*7820*/  ULDC.U8 UR4, c[0x0][0x410] ;  /* 0x0001040000047ab9 */ /* 0x000fc60000000000 */
[----:B------:R-:W3:Y:S01]  /*7830*/  LDL R20, [R1+0x38] ;  /* 0x0000380001147983 */ /* 0x000ee20000100800 */
[----:B------:R-:W-:Y:S01]  /*7840*/  ISETP.NE.AND P0, PT, RZ, UR4, PT ;  /* 0x00000004ff007c0c */ /* 0x000fe2000bf05270 */
[----:B------:R-:W-:Y:S01]  /*7850*/  BSSY B0, `(.L_x_1212) ;  /* 0x000042d000007945 */ /* 0x000fe20003800000 */
[----:B--2---:R-:W-:Y:S02]  /*7860*/  IMAD.IADD R10, R23, 0x1, R21 ;  /* 0x00000001170a7824 */ /* 0x004fe400078e0215 */
[----:B---3--:R-:W-:-:S09]  /*7870*/  IMAD.IADD R37, R16, 0x1, R20 ;  /* 0x0000000110257824 */ /* 0x008fd200078e0214 */
[----:B------:R-:W-:Y:S05]  /*7880*/  @!P0 BRA `(.L_x_1213) ;  /* 0x0000001c00408947 */ /* 0x000fea0003800000 */
[----:B------:R-:W0:Y:S01]  /*7890*/  LDC R39, c[0x0][0x448] ;  /* 0x00011200ff277b82 */ /* 0x000e220000000800 */
[----:B------:R-:W-:Y:S01]  /*78a0*/  IMAD.MOV.U32 R5, RZ, RZ, R10 ;  /* 0x000000ffff057224 */ /* 0x000fe200078e000a */
[----:B------:R-:W-:Y:S01]  /*78b0*/  ULDC.64 UR4, c[0x0][0x3f8] ;  /* 0x0000fe0000047ab9 */ /* 0x000fe20000000a00 */
[----:B------:R-:W-:Y:S01]  /*78c0*/  IMAD.MOV.U32 R6, RZ, RZ, R26 ;  /* 0x000000ffff067224 */ /* 0x000fe200078e001a */
[----:B------:R-:W-:Y:S01]  /*78d0*/  ULDC.64 UR6, c[0x0][0x408] ;  /* 0x0001020000067ab9 */ /* 0x000fe20000000a00 */
[----:B------:R-:W-:Y:S01]  /*78e0*/  IMAD.MOV.U32 R8, RZ, RZ, R24 ;  /* 0x000000ffff087224 */ /* 0x000fe200078e0018 */
[----:B------:R-:W-:Y:S01]  /*78f0*/  ULDC.64 UR8, c[0x0][0x400] ;  /* 0x0001000000087ab9 */ /* 0x000fe20000000a00 */
[----:B------:R-:W-:Y:S01]  /*7900*/  IMAD.MOV.U32 R9, RZ, RZ, R31 ;  /* 0x000000ffff097224 */ /* 0x000fe200078e001f */
[----:B0-----:R-:W-:-:S13]  /*7910*/  ISETP.NE.AND P0, PT, R39, 0x1, PT ;  /* 0x000000012700780c */ /* 0x001fda0003f05270 */
[----:B------:R-:W0:Y:S08]  /*7920*/  @P0 LDC R3, c[0x0][0x44c] ;  /* 0x00011300ff030b82 */ /* 0x000e300000000800 */
[----:B------:R-:W1:Y:S01]  /*7930*/  @P0 LDC R7, c[0x0][0x450] ;  /* 0x00011400ff070b82 */ /* 0x000e620000000800 */
[----:B0-----:R-:W-:-:S05]  /*7940*/  @P0 IMAD.HI.U32 R0, R10, R3, RZ ;  /* 0x000000030a000227 */ /* 0x001fca00078e00ff */
[----:B-1----:R-:W-:Y:S01]  /*7950*/  @P0 SHF.R.U32.HI R5, RZ, R7, R0 ;  /* 0x00000007ff050219 */ /* 0x002fe20000011600 */
[----:B------:R-:W-:-:S03]  /*7960*/  IMAD.MOV.U32 R7, RZ, RZ, R29 ;  /* 0x000000ffff077224 */ /* 0x000fc600078e001d */
[----:B------:R-:W-:Y:S01]  /*7970*/  SHF.R.S32.HI R0, RZ, 0x1f, R5 ;  /* 0x0000001fff007819 */ /* 0x000fe20000011405 */
[----:B------:R-:W-:-:S04]  /*7980*/  IMAD.WIDE.U32 R6, R5, UR4, R6 ;  /* 0x0000000405067c25 */ /* 0x000fc8000f8e0006 */
[----:B------:R-:W-:Y:S02]  /*7990*/  IMAD R4, R0, UR4, RZ ;  /* 0x0000000400047c24 */ /* 0x000fe4000f8e02ff */
[----:B------:R-:W-:-:S04]  /*79a0*/  IMAD.WIDE.U32 R8, R5, UR6, R8 ;  /* 0x0000000605087c25 */ /* 0x000fc8000f8e0008 */
[----:B------:R-:W-:Y:S02]  /*79b0*/  IMAD R0, R0, UR6, RZ ;  /* 0x0000000600007c24 */ /* 0x000fe4000f8e02ff */
[C---:B------:R-:W-:Y:S01]  /*79c0*/  IMAD R13, R5.reuse, UR5, R4 ;  /* 0x00000005050d7c24 */ /* 0x040fe2000f8e0204 */
[----:B------:R-:W-:Y:S01]  /*79d0*/  ULDC.64 UR4, c[0x0][0x3e8] ;  /* 0x0000fa0000047ab9 */ /* 0x000fe20000000a00 */
[----:B------:R-:W-:Y:S01]  /*79e0*/  IMAD R11, R5, UR7, R0 ;  /* 0x00000007050b7c24 */ /* 0x000fe2000f8e0200 */
[----:B------:R-:W-:Y:S01]  /*79f0*/  IADD3 R3, P0, R6, UR4, RZ ;  /* 0x0000000406037c10 */ /* 0x000fe2000ff1e0ff */
[----:B------:R-:W-:Y:S01]  /*7a00*/  UMOV UR4, 0xffffffff ;  /* 0xffffffff00047882 */ /* 0x000fe20000000000 */
[----:B------:R-:W-:Y:S02]  /*7a10*/  IADD3 R5, P1, R8, UR8, RZ ;  /* 0x0000000808057c10 */ /* 0x000fe4000ff3e0ff */
[----:B------:R-:W-:Y:S02]  /*7a20*/  IADD3.X R13, R7, UR5, R13, P0, !PT ;  /* 0x00000005070d7c10 */ /* 0x000fe400087fe40d */
[----:B------:R-:W-:Y:S01]  /*7a30*/  IADD3.X R4, R9, UR9, R11, P1, !PT ;  /* 0x0000000909047c10 */ /* 0x000fe20008ffe40b */
[----:B------:R-:W-:Y:S08]  /*7a40*/  BRA.DIV UR4, `(.L_x_1214) ;  /* 0x000001b604287947 */ /* 0x000ff0000b800000 */
[----:B------:R0:W1:Y:S04]  /*7a50*/  SHFL.IDX PT, R0, R13, RZ, 0x1e1f ;  /* 0x001e1fff0d007589 */ /* 0x00006800000e0000 */
[----:B------:R-:W2:Y:S04]  /*7a60*/  SHFL.IDX PT, R3, R3, RZ, 0x1e1f ;  /* 0x001e1fff03037589 */ /* 0x000ea800000e0000 */
[----:B------:R-:W3:Y:S04]  /*7a70*/  SHFL.IDX PT, R4, R4, RZ, 0x1e1f ;  /* 0x001e1fff04047589 */ /* 0x000ee800000e0000 */
[----:B------:R0:W4:Y:S02]  /*7a80*/  SHFL.IDX PT, R14, R5, RZ, 0x1e1f ;  /* 0x001e1fff050e7589 */ /* 0x00012400000e0000 */
.L_x_1493:
[----:B------:R-:W5:Y:S01]  /*7a90*/  LDL R6, [R1+0x58] ;  /* 0x0000580001067983 */ /* 0x000f620000100800 */
[----:B------:R-:W-:Y:S01]  /*7aa0*/  IMAD R39, R156, R39, RZ ;  /* 0x000000279c277224 */ /* 0x000fe200078e02ff */
[----:B------:R-:W-:Y:S01]  /*7ab0*/  BSSY B1, `(.L_x_1215) ;  /* 0x000002f000017945 */ /* 0x000fe20003800000 */
[----:B------:R-:W-:Y:S02]  /*7ac0*/  CS2R R26, SRZ ;  /* 0x00000000001a7805 */ /* 0x000fe4000001ff00 */
[----:B------:R-:W-:Y:S02]  /*7ad0*/  CS2R R20, SRZ ;  /* 0x0000000000147805 */ /* 0x000fe4000001ff00 */
[----:B------:R-:W-:Y:S02]  /*7ae0*/  CS2R R8, SRZ ;  /* 0x0000000000087805 */ /* 0x000fe4000001ff00 */
[----:B------:R-:W-:Y:S02]  /*7af0*/  ISETP.GE.AND P0, PT, R10, R39, PT ;  /* 0x000000270a00720c */ /* 0x000fe40003f06270 */
[----:B------:R-:W-:-:S02]  /*7b00*/  CS2R R24, SRZ ;  /* 0x0000000000187805 */ /* 0x000fc4000001ff00 */
[----:B0-----:R-:W-:Y:S02]  /*7b10*/  CS2R R12, SRZ ;  /* 0x00000000000c7805 */ /* 0x001fe4000001ff00 */
[----:B------:R-:W-:Y:S02]  /*7b20*/  CS2R R10, SRZ ;  /* 0x00000000000a7805 */ /* 0x000fe4000001ff00 */
[----:B-----5:R-:W-:-:S04]  /*7b30*/  LEA.HI R5, R6, R6, RZ, 0x1 ;  /* 0x0000000606057211 */ /* 0x020fc800078f08ff */
[----:B------:R-:W-:-:S05]  /*7b40*/  LOP3.LUT R5, R5, 0xfffffffe, RZ, 0xc0, !PT ;  /* 0xfffffffe05057812 */ /* 0x000fca00078ec0ff */
[----:B------:R-:W-:-:S05]  /*7b50*/  IMAD.IADD R5, R6, 0x1, -R5 ;  /* 0x0000000106057824 */ /* 0x000fca00078e0a05 */
[----:B------:R-:W-:Y:S01]  /*7b60*/  SHF.L.U32 R5, R5, 0x1f, RZ ;  /* 0x0000001f05057819 */ /* 0x000fe200000006ff */
[----:B------:R-:W-:Y:S06]  /*7b70*/  @P0 BRA `(.L_x_1216) ;  /* 0x0000000000880947 */ /* 0x000fec0003800000 */
[----:B------:R-:W2:Y:S01]  /*7b80*/  LDL.64 R28, [R1+0x8] ;  /* 0x00000800011c7983 */ /* 0x000ea20000100a00 */
[----:B------:R-:W-:-:S03]  /*7b90*/  ULDC UR4, c[0x0][0x3f4] ;  /* 0x0000fd0000047ab9 */ /* 0x000fc60000000800 */
[----:B------:R-:W3:Y:S04]  /*7ba0*/  LDL R32, [R1+0x24] ;  /* 0x0000240001207983 */ /* 0x000ee80000100800 */
[----:B------:R-:W4:Y:S04]  /*7bb0*/  LDL R15, [R1+0x28] ;  /* 0x00002800010f7983 */ /* 0x000f280000100800 */
[----:B------:R-:W4:Y:S04]  /*7bc0*/  LDL R40, [R1+0x6c] ;  /* 0x00006c0001287983 */ /* 0x000f280000100800 */
[----:B------:R-:W4:Y:S01]  /*7bd0*/  LDL R38, [R1+0x68] ;  /* 0x0000680001267983 */ /* 0x000f220000100800 */
[----:B------:R-:W-:-:S02]  /*7be0*/  CS2R R24, SRZ ;  /* 0x0000000000187805 */ /* 0x000fc4000001ff00 */
[----:B------:R-:W-:Y:S02]  /*7bf0*/  CS2R R26, SRZ ;  /* 0x00000000001a7805 */ /* 0x000fe4000001ff00 */
[----:B------:R-:W-:Y:S02]  /*7c00*/  CS2R R12, SRZ ;  /* 0x00000000000c7805 */ /* 0x000fe4000001ff00 */
[----:B------:R-:W-:Y:S02]  /*7c10*/  CS2R R20, SRZ ;  /* 0x0000000000147805 */ /* 0x000fe4000001ff00 */
[----:B------:R-:W-:Y:S02]  /*7c20*/  CS2R R10, SRZ ;  /* 0x00000000000a7805 */ /* 0x000fe4000001ff00 */
[----:B--2---:R-:W-:Y:S02]  /*7c30*/  ISETP.GE.AND P5, PT, R28, UR4, PT ;  /* 0x000000041c007c0c */ /* 0x004fe4000bfa6270 */
[----:B---3--:R-:W-:-:S02]  /*7c40*/  ISETP.GE.AND P1, PT, R32, UR4, PT ;  /* 0x0000000420007c0c */ /* 0x008fc4000bf26270 */
[----:B----4-:R-:W-:-:S09]  /*7c50*/  ISETP.GE.AND P0, PT, R15, UR4, PT ;  /* 0x000000040f007c0c */ /* 0x010fd2000bf06270 */
[----:B------:R-:W-:Y:S02]  /*7c60*/  @!P5 SHF.R.S32.HI R9, RZ, 0x1f, R28 ;  /* 0x0000001fff09d819 */ /* 0x000fe4000001141c */
[CC--:B------:R-:W-:Y:S02]  /*7c70*/  @!P5 IADD3 R6, P2, R28.reuse, R3.reuse, RZ ;  /* 0x000000031c06d210 */ /* 0x0c0fe40007f5e0ff */
[-C--:B------:R-:W-:Y:S02]  /*7c80*/  @!P5 IADD3 R28, P3, R28, R14.reuse, RZ ;  /* 0x0000000e1c1cd210 */ /* 0x080fe40007f7e0ff */
[-C--:B------:R-:W-:Y:S01]  /*7c90*/  @!P1 IADD3 R30, P4, R32, R3.reuse, RZ ;  /* 0x00000003201e9210 */ /* 0x080fe20007f9e0ff */
[--C-:B-1----:R-:W-:Y:S01]  /*7ca0*/  @!P5 IMAD.X R7, R0, 0x1, R9.reuse, P2 ;  /* 0x000000010007d824 */ /* 0x102fe200010e0609 */
[-C--:B------:R-:W-:Y:S01]  /*7cb0*/  @!P1 IADD3 R32, P2, R32, R14.reuse, RZ ;  /* 0x0000000e20209210 */ /* 0x080fe20007f5e0ff */
[----:B------:R-:W-:Y:S01]  /*7cc0*/  @!P5 IMAD.X R29, R4, 0x1, R9, P3 ;  /* 0x00000001041dd824 */ /* 0x000fe200018e0609 */
[C---:B------:R-:W-:Y:S01]  /*7cd0*/  @!P0 IADD3 R34, P3, R15.reuse, R3, RZ ;  /* 0x000000030f228210 */ /* 0x040fe20007f7e0ff */
[----:B------:R-:W-:Y:S01]  /*7ce0*/  @!P1 IMAD.X R31, R0, 0x1, R40, P4 ;  /* 0x00000001001f9824 */ /* 0x000fe200020e0628 */
[----:B------:R-:W-:-:S02]  /*7cf0*/  @!P0 IADD3 R14, P4, R15, R14, RZ ;  /* 0x0000000e0f0e8210 */ /* 0x000fc40007f9e0ff */
[----:B------:R-:W-:Y:S01]  /*7d00*/  CS2R R8, SRZ ;  /* 0x0000000000087805 */ /* 0x000fe2000001ff00 */
[----:B------:R-:W-:Y:S01]  /*7d10*/  @!P1 IMAD.X R33, R4, 0x1, R40, P2 ;  /* 0x0000000104219824 */ /* 0x000fe200010e0628 */
[----:B------:R0:W5:Y:S01]  /*7d20*/  @!P5 LD.E.64 R24, desc[UR42][R6.64] ;  /* 0x0000002a0618d980 */ /* 0x000162000c101b00 */
[--C-:B------:R-:W-:Y:S02]  /*7d30*/  @!P0 IMAD.X R35, R0, 0x1, R38.reuse, P3 ;  /* 0x0000000100238824 */ /* 0x100fe400018e0626 */
[----:B------:R-:W-:Y:S01]  /*7d40*/  @!P0 IMAD.X R15, R4, 0x1, R38, P4 ;  /* 0x00000001040f8824 */ /* 0x000fe200020e0626 */
[----:B------:R0:W5:Y:S04]  /*7d50*/  @!P5 LD.E.64 R26, desc[UR42][R28.64] ;  /* 0x0000002a1c1ad980 */ /* 0x000168000c101b00 */
[----:B------:R0:W5:Y:S04]  /*7d60*/  @!P1 LD.E.64 R12, desc[UR42][R30.64] ;  /* 0x0000002a1e0c9980 */ /* 0x000168000c101b00 */
[----:B------:R0:W5:Y:S04]  /*7d70*/  @!P1 LD.E.64 R20, desc[UR42][R32.64] ;  /* 0x0000002a20149980 */ /* 0x000168000c101b00 */
[----:B------:R0:W5:Y:S04]  /*7d80*/  @!P0 LD.E.64 R10, desc[UR42][R34.64] ;  /* 0x0000002a220a8980 */ /* 0x000168000c101b00 */
[----:B------:R0:W5:Y:S02]  /*7d90*/  @!P0 LD.E.64 R8, desc[UR42][R14.64] ;  /* 0x0000002a0e088980 */ /* 0x000164000c101b00 */
.L_x_1216:
[----:B------:R-:W-:Y:S05]  /*7da0*/  BSYNC B1 ;  /* 0x0000000000017941 */ /* 0x000fea0003800000 */
.L_x_1215:
[----:B-1----:R-:W2:Y:S01]  /*7db0*/  LDL.LU R0, [R1+0x44] ;  /* 0x0000440001007983 */ /* 0x002ea20000300800 */
[----:B------:R-:W1:Y:S01]  /*7dc0*/  SYNCS.PHASECHK.TRANS64.TRYWAIT P0, [R16+URZ+0x19c00], R5 ;  /* 0x019c0005100075a7 */ /* 0x000e62000800017f */
[----:B------:R-:W-:Y:S01]  /*7dd0*/  BSSY B1, `(.L_x_1217) ;  /* 0x0000005000017945 */ /* 0x000fe20003800000 */
[----:B--2---:R-:W-:-:S05]  /*7de0*/  IMAD R0, R0, -0xc0, R39 ;  /* 0xffffff4000007824 */ /* 0x004fca00078e0227 */
[----:B------:R-:W-:-:S04]  /*7df0*/  VIMNMX R0, R0, 0xc0, PT ;  /* 0x000000c000007848 */ /* 0x000fc80003fe0100 */
[----:B------:R-:W-:Y:S01]  /*7e00*/  ISETP.GE.AND P1, PT, R23, R0, PT ;  /* 0x000000001700720c */ /* 0x000fe20003f26270 */
[----:B-1----:R-:W-:-:S12]  /*7e10*/  @!P0 BRA `(.L_x_1218) ;  /* 0x000001b000a08947 */ /* 0x002fd80003800000 */
.L_x_1494:
[----:B------:R-:W-:Y:S05]  /*7e20*/  BSYNC B1 ;  /* 0x0000000000017941 */ /* 0x000fea0003800000 */
.L_x_1217:
[----:B------:R-:W-:Y:S05]  /*7e30*/  @P1 BRA `(.L_x_1219) ;  /* 0x0000003c00381947 */ /* 0x000fea0003800000 */
[----:B0-----:R-:W2:Y:S01]  /*7e40*/  LDL.64 R6, [R1+0x8] ;  /* 0x0000080001067983 */ /* 0x001ea20000100a00 */
[----:B------:R-:W2:Y:S03]  /*7e50*/  LDC R0, c[0x0][0x3f4] ;  /* 0x0000fd00ff007b82 */ /* 0x000ea60000000800 */
[----:B---3--:R-:W3:Y:S04]  /*7e60*/  LDL R4, [R1+0x24] ;  /* 0x0000240001047983 */ /* 0x008ee80000100800 */
[----:B------:R-:W4:Y:S01]  /*7e70*/  LDL R3, [R1+0x28] ;  /* 0x0000280001037983 */ /* 0x000f220000100800 */
[----:B------:R-:W-:Y:S01]  /*7e80*/  BSSY B1, `(.L_x_1220) ;  /* 0x000007b000017945 */ /* 0x000fe20003800000 */
[----:B--2---:R-:W-:-:S02]  /*7e90*/  ISETP.GE.AND P0, PT, R6, R0, PT ;  /* 0x000000000600720c */ /* 0x004fc40003f06270 */
[-C--:B---3--:R-:W-:Y:S02]  /*7ea0*/  ISETP.GE.AND P1, PT, R4, R0.reuse, PT ;  /* 0x000000000400720c */ /* 0x088fe40003f26270 */
[----:B----4-:R-:W-:-:S09]  /*7eb0*/  ISETP.GE.AND P2, PT, R3, R0, PT ;  /* 0x000000000300720c */ /* 0x010fd20003f46270 */
[----:B------:R-:W-:Y:S05]  /*7ec0*/  @P0 BRA `(.L_x_1221) ;  /* 0x0000000400d80947 */ /* 0x000fea0003800000 */
[----:B-1----:R-:W0:Y:S01]  /*7ed0*/  LDS.128 R4, [R37+0xf000] ;  /* 0x00f0000025047984 */ /* 0x002e220000000c00 */
[----:B-----5:R-:W-:Y:S02]  /*7ee0*/  SHF.R.U32.HI R15, RZ, 0x8, R25 ;  /* 0x00000008ff0f7819 */ /* 0x020fe40000011619 */
[----:B------:R-:W-:Y:S02]  /*7ef0*/  LOP3.LUT R14, R25, 0xff, RZ, 0xc0, !PT ;  /* 0x000000ff190e7812 */ /* 0x000fe400078ec0ff */
[----:B------:R-:W-:Y:S02]  /*7f00*/  LOP3.LUT R15, R15, 0xff, RZ, 0xc0, !PT ;  /* 0x000000ff0f0f7812 */ /* 0x000fe400078ec0ff */
[----:B------:R-:W-:Y:S02]  /*7f10*/  SHF.R.U32.HI R31, RZ, 0x8, R27 ;  /* 0x00000008ff1f7819 */ /* 0x000fe4000001161b */
[----:B------:R-:W-:Y:S02]  /*7f20*/  SHF.R.U32.HI R3, RZ, 0x8, R24 ;  /* 0x00000008ff037819 */ /* 0x000fe40000011618 */
[----:B------:R-:W-:-:S02]  /*7f30*/  PRMT R14, R15, 0x7604, R14 ;  /* 0x000076040f0e7816 */ /* 0x000fc4000000000e */
[----:B------:R-:W-:Y:S02]  /*7f40*/  LOP3.LUT R28, R27, 0xff, RZ, 0xc0, !PT ;  /* 0x000000ff1b1c7812 */ /* 0x000fe400078ec0ff */
[----:B------:R-:W-:Y:S02]  /*7f50*/  LOP3.LUT R31, R31, 0xff, RZ, 0xc0, !PT ;  /* 0x000000ff1f1f7812 */ /* 0x000fe400078ec0ff */
[----:B------:R-:W-:Y:S02]  /*7f60*/  SHF.R.U32.HI R30, RZ, 0x10, R27 ;  /* 0x00000010ff1e7819 */ /* 0x000fe4000001161b */
[----:B------:R-:W-:Y:S02]  /*7f70*/  LOP3.LUT R0, R24, 0xff, RZ, 0xc0, !PT ;  /* 0x000000ff18007812 */ /* 0x000fe400078ec0ff */
[----:B------:R-:W-:Y:S02]  /*7f80*/  LOP3.LUT R3, R3, 0xff, RZ, 0xc0, !PT ;  /* 0x000000ff03037812 */ /* 0x000fe400078ec0ff */
[----:B------:R-:W-:-:S02]  /*7f90*/  SHF.R.U32.HI R32, RZ, 0x10, R25 ;  /* 0x00000010ff207819 */ /* 0x000fc40000011619 */
[----:B------:R-:W-:Y:S02]  /*7fa0*/  SHF.R.U32.HI R15, RZ, 0x8, R26 ;  /* 0x00000008ff0f7819 */ /* 0x000fe4000001161a */
[----:B------:R-:W-:Y:S01]  /*7fb0*/  PRMT R28, R31, 0x7604, R28 ;  /* 0x000076041f1c7816 */ /* 0x000fe2000000001c */
[----:B------:R-:W-:Y:S01]  /*7fc0*/  IMAD.U32 R31, R30, 0x10000, RZ ;  /* 0x000100001e1f7824 */ /* 0x000fe200078e00ff */
[----:B------:R-:W-:Y:S02]  /*7fd0*/  PRMT R3, R3, 0x7604, R0 ;  /* 0x0000760403037816 */ /* 0x000fe40000000000 */
[----:B------:R-:W-:Y:S01]  /*7fe0*/  LOP3.LUT R29, R15, 0xff, RZ, 0xc0, !PT ;  /* 0x000000ff0f1d7812 */ /* 0x000fe200078ec0ff */
[----:B------:R-:W-:Y:S01]  /*7ff0*/  IMAD.U32 R15, R32, 0x10000, RZ ;  /* 0x00010000200f7824 */ /* 0x000fe200078e00ff */
[----:B------:R-:W-:Y:S02]  /*8000*/  LOP3.LUT R0, R26, 0xff, RZ, 0xc0, !PT ;  /* 0x000000ff1a007812 */ /* 0x000fe400078ec0ff */
[----:B------:R-:W-:-:S02]  /*8010*/  LOP3.LUT R31, R28, 0xff0000, R31, 0xf8, !PT ;  /* 0x00ff00001c1f7812 */ /* 0x000fc400078ef81f */
[----:B------:R-:W-:Y:S02]  /*8020*/  PRMT R29, R29, 0x7604, R0 ;  /* 0x000076041d1d7816 */ /* 0x000fe40000000000 */
[----:B------:R-:W-:Y:S02]  /*8030*/  LOP3.LUT R15, R14, 0xff0000, R15, 0xf8, !PT ;  /* 0x00ff00000e0f7812 */ /* 0x000fe400078ef80f */
[--C-:B------:R-:W-:Y:S02]  /*8040*/  LOP3.LUT R29, R29, 0xff0000, R26.reuse, 0xf8, !PT ;  /* 0x00ff00001d1d7812 */ /* 0x100fe400078ef81a */
[----:B------:R-:W-:Y:S02]  /*8050*/  LOP3.LUT R31, R31, 0xff000000, R27, 0xf8, !PT ;  /* 0xff0000001f1f7812 */ /* 0x000fe400078ef81b */
[----:B------:R-:W-:Y:S02]  /*8060*/  LOP3.LUT R27, R15, 0xff000000, R25, 0xf8, !PT ;  /* 0xff0000000f1b7812 */ /* 0x000fe400078ef819 */
[----:B------:R-:W-:-:S02]  /*8070*/  LOP3.LUT R30, R29, 0xff000000, R26, 0xf8, !PT ;  /* 0xff0000001d1e7812 */ /* 0x000fc400078ef81a */
[--C-:B------:R-:W-:Y:S02]  /*8080*/  LOP3.LUT R3, R3, 0xff0000, R24.reuse, 0xf8, !PT ;  /* 0x00ff000003037812 */ /* 0x100fe400078ef818 */
[-C--:B0-----:R-:W-:Y:S02]  /*8090*/  F2FP.F16.E4M3.UNPACK_B R0, R6.reuse.H1 ;  /* 0x00000006ff00723e */ /* 0x081fe400030006ff */
[----:B------:R-:W-:Y:S02]  /*80a0*/  F2FP.F16.E4M3.UNPACK_B R32, R31 ;  /* 0x0000001fff20723e */ /* 0x000fe400020006ff */
[----:B------:R-:W-:Y:S01]  /*80b0*/  F2FP.F16.E4M3.UNPACK_B R26, R27 ;  /* 0x0000001bff1a723e */ /* 0x000fe200020006ff */
[----:B------:R-:W-:Y:S01]  /*80c0*/  HADD2.F32 R15, -RZ, R0.H1_H1 ;  /* 0x30000000ff0f7230 */ /* 0x000fe20000004100 */
        /* <DEDUP_REMOVED lines=8> */
[----:B------:R-:W-:Y:S01]  /*8150*/  F2FP.F16.E4M3.UNPACK_B R6, R5 ;  /* 0x00000005ff06723e */ /* 0x000fe200020006ff */
        /* <DEDUP_REMOVED lines=16> */
[----:B------:R-:W-:Y:S01]  /*8260*/  FFMA.FTZ R34, R3, R32, R29 ;  /* 0x0000002003227223 */ /* 0x000fe2000001001d */
[----:B------:R-:W-:Y:S01]  /*8270*/  HADD2.F32 R14, -RZ, R27.H0_H0 ;  /* 0x2000001bff0e7230 */ /* 0x000fe20000004100 */
[----:B------:R-:W-:Y:S01]  /*8280*/  F2FP.F16.E4M3.UNPACK_B R4, R4.H1 ;  /* 0x00000004ff04723e */ /* 0x000fe200030006ff */
        /* <DEDUP_REMOVED lines=11> */
[-C--:B------:R-:W-:Y:S01]  /*8340*/  FMUL.FTZ R24, R3, R14.reuse ;  /* 0x0000000e03187220 */ /* 0x080fe20000410000 */
[----:B------:R-:W-:Y:S02]  /*8350*/  HADD2.F32 R5, -RZ, R4.H1_H1 ;  /* 0x30000004ff057230 */ /* 0x000fe40000004100 */
        /* <DEDUP_REMOVED lines=8> */
[C---:B------:R-:W-:Y:S01]  /*83e0*/  FMUL.FTZ R25, R5.reuse, R26 ;  /* 0x0000001a05197220 */ /* 0x040fe20000410000 */
[----:B------:R-:W-:Y:S02]  /*83f0*/  HADD2.F32 R3, -RZ, R0.H1_H1 ;  /* 0x30000000ff037230 */ /* 0x000fe40000004100 */
[----:B------:R-:W-:Y:S02]  /*8400*/  HADD2.F32 R14, -RZ, R14.H0_H0 ;  /* 0x2000000eff0e7230 */ /* 0x000fe40000004100 */
[-C--:B------:R-:W-:Y:S01]  /*8410*/  FMUL.FTZ R29, R5, R15.reuse ;  /* 0x0000000f051d7220 */ /* 0x080fe20000410000 */
[----:B------:R-:W-:Y:S02]  /*8420*/  HADD2.F32 R4, -RZ, R4.H0_H0 ;  /* 0x20000004ff047230 */ /* 0x000fe40000004100 */
[C---:B------:R-:W-:Y:S01]  /*8430*/  FMUL.FTZ R5, R3.reuse, R24 ;  /* 0x0000001803057220 */ /* 0x040fe20000410000 */
[----:B------:R-:W-:Y:S02]  /*8440*/  HADD2.F32 R0, -RZ, R0.H0_H0 ;  /* 0x20000000ff007230 */ /* 0x000fe40000004100 */
[----:B------:R-:W-:Y:S01]  /*8450*/  FMUL.FTZ R3, R3, R14 ;  /* 0x0000000e03037220 */ /* 0x000fe20000410000 */
[C---:B------:R-:W-:Y:S01]  /*8460*/  FFMA.FTZ R27, R4.reuse, R15, -R25 ;  /* 0x0000000f041b7223 */ /* 0x040fe20000010819 */
[----:B------:R-:W-:Y:S01]  /*8470*/  FFMA.FTZ R26, R4, R26, R29 ;  /* 0x0000001a041a7223 */ /* 0x000fe2000001001d */
[C---:B------:R-:W-:Y:S01]  /*8480*/  FFMA.FTZ R25, R0.reuse, R14, -R5 ;  /* 0x0000000e00197223 */ /* 0x040fe20000010805 */
[----:B------:R-:W-:Y:S01]  /*8490*/  FFMA.FTZ R24, R0, R24, R3 ;  /* 0x0000001800187223 */ /* 0x000fe20000010003 */
[----:B------:R-:W-:-:S02]  /*84a0*/  HADD2.F32 R4, -RZ, R28.H1_H1 ;  /* 0x3000001cff047230 */ /* 0x000fc40000004100 */
[--C-:B------:R-:W-:Y:S02]  /*84b0*/  HADD2.F32 R3, -RZ, R7.reuse.H1_H1 ;  /* 0x30000007ff037230 */ /* 0x100fe40000004100 */
        /* <DEDUP_REMOVED lines=23> */
.L_x_1221:
[----:B------:R-:W-:Y:S05]  /*8630*/  BSYNC B1 ;  /* 0x0000000000017941 */ /* 0x000fea0003800000 */
.L_x_1220:
[----:B------:R-:W-:Y:S04]  /*8640*/  BSSY B1, `(.L_x_1222) ;  /* 0x000007c000017945 */ /* 0x000fe80003800000 */
[----:B------:R-:W-:Y:S05]  /*8650*/  @P1 BRA `(.L_x_1223) ;  /* 0x0000000400e81947 */ /* 0x000fea0003800000 */
[----:B01----:R-:W0:Y:S01]  /*8660*/  LDS.128 R4, [R37+0x10800] ;  /* 0x0108000025047984 */ /* 0x003e220000000c00 */
[----:B-----5:R-:W-:Y:S02]  /*8670*/  SHF.R.U32.HI R26, RZ, 0x8, R21 ;  /* 0x00000008ff1a7819 */ /* 0x020fe40000011615 */
[----:B------:R-:W-:Y:S02]  /*8680*/  SHF.R.U32.HI R14, RZ, 0x8, R13 ;  /* 0x00000008ff0e7819 */ /* 0x000fe4000001160d */
[----:B------:R-:W-:Y:S02]  /*8690*/  SHF.R.U32.HI R24, RZ, 0x8, R20 ;  /* 0x00000008ff187819 */ /* 0x000fe40000011614 */
        /* <DEDUP_REMOVED lines=27> */
[----:B------:R-:W-:Y:S02]  /*8850*/  LOP3.LUT R26, R25, 0xff000000, R20, 0xf8, !PT ;  /* 0xff000000191a7812 */ /* 0x000fe400078ef814 */
        /* <DEDUP_REMOVED lines=90> */
.L_x_1223:
[----:B------:R-:W-:Y:S05]  /*8e00*/  BSYNC B1 ;  /* 0x0000000000017941 */ /* 0x000fea0003800000 */
.L_x_1222:
[----:B------:R-:W-:Y:S05]  /*8e10*/  @P2 BRA `(.L_x_1219) ;  /* 0x0000002c00402947 */ /* 0x000fea0003800000 */
[----:B012---:R-:W0:Y:S01]  /*8e20*/  LDS.128 R4, [R37+0x12000] ;  /* 0x0120000025047984 */ /* 0x007e220000000c00 */
[----:B-----5:R-:W-:Y:S02]  /*8e30*/  SHF.R.U32.HI R13, RZ, 0x8, R11 ;  /* 0x00000008ff0d7819 */ /* 0x020fe4000001160b */
[----:B------:R-:W-:Y:S02]  /*8e40*/  LOP3.LUT R12, R11, 0xff, RZ, 0xc0, !PT ;  /* 0x000000ff0b0c7812 */ /* 0x000fe400078ec0ff */
[----:B------:R-:W-:Y:S02]  /*8e50*/  LOP3.LUT R13, R13, 0xff, RZ, 0xc0, !PT ;  /* 0x000000ff0d0d7812 */ /* 0x000fe400078ec0ff */
[----:B------:R-:W-:Y:S02]  /*8e60*/  SHF.R.U32.HI R21, RZ, 0x8, R9 ;  /* 0x00000008ff157819 */ /* 0x000fe40000011609 */
[----:B------:R-:W-:Y:S02]  /*8e70*/  PRMT R12, R13, 0x7604, R12 ;  /* 0x000076040d0c7816 */ /* 0x000fe4000000000c */
[----:B------:R-:W-:-:S02]  /*8e80*/  SHF.R.U32.HI R24, RZ, 0x10, R11 ;  /* 0x00000010ff187819 */ /* 0x000fc4000001160b */
[----:B------:R-:W-:Y:S02]  /*8e90*/  SHF.R.U32.HI R13, RZ, 0x8, R8 ;  /* 0x00000008ff0d7819 */ /* 0x000fe40000011608 */
[----:B------:R-:W-:Y:S02]  /*8ea0*/  LOP3.LUT R14, R9, 0xff, RZ, 0xc0, !PT ;  /* 0x000000ff090e7812 */ /* 0x000fe400078ec0ff */
[----:B------:R-:W-:Y:S02]  /*8eb0*/  LOP3.LUT R21, R21, 0xff, RZ, 0xc0, !PT ;  /* 0x000000ff15157812 */ /* 0x000fe400078ec0ff */
[----:B------:R-:W-:Y:S02]  /*8ec0*/  SHF.R.U32.HI R20, RZ, 0x10, R9 ;  /* 0x00000010ff147819 */ /* 0x000fe40000011609 */
[----:B------:R-:W-:Y:S02]  /*8ed0*/  SHF.R.U32.HI R3, RZ, 0x8, R10 ;  /* 0x00000008ff037819 */ /* 0x000fe4000001160a */
[----:B------:R-:W-:Y:S01]  /*8ee0*/  LOP3.LUT R15, R13, 0xff, RZ, 0xc0, !PT ;  /* 0x000000ff0d0f7812 */ /* 0x000fe200078ec0ff */
[----:B------:R-:W-:Y:S01]  /*8ef0*/  IMAD.U32 R13, R24, 0x10000, RZ ;  /* 0x00010000180d7824 */ /* 0x000fe200078e00ff */
[----:B------:R-:W-:Y:S01]  /*8f00*/  PRMT R14, R21, 0x7604, R14 ;  /* 0x00007604150e7816 */ /* 0x000fe2000000000e */
[----:B------:R-:W-:Y:S01]  /*8f10*/  IMAD.U32 R21, R20, 0x10000, RZ ;  /* 0x0001000014157824 */ /* 0x000fe200078e00ff */
[----:B------:R-:W-:-:S02]  /*8f20*/  LOP3.LUT R0, R10, 0xff, RZ, 0xc0, !PT ;  /* 0x000000ff0a007812 */ /* 0x000fc400078ec0ff */
[----:B------:R-:W-:Y:S02]  /*8f30*/  LOP3.LUT R3, R3, 0xff, RZ, 0xc0, !PT ;  /* 0x000000ff03037812 */ /* 0x000fe400078ec0ff */
[----:B------:R-:W-:Y:S02]  /*8f40*/  LOP3.LUT R13, R12, 0xff0000, R13, 0xf8, !PT ;  /* 0x00ff00000c0d7812 */ /* 0x000fe400078ef80d */
[----:B------:R-:W-:Y:S02]  /*8f50*/  PRMT R3, R3, 0x7604, R0 ;  /* 0x0000760403037816 */ /* 0x000fe40000000000 */
[----:B------:R-:W-:Y:S02]  /*8f60*/  LOP3.LUT R0, R8, 0xff, RZ, 0xc0, !PT ;  /* 0x000000ff08007812 */ /* 0x000fe400078ec0ff */
[----:B------:R-:W-:Y:S02]  /*8f70*/  LOP3.LUT R21, R14, 0xff0000, R21, 0xf8, !PT ;  /* 0x00ff00000e157812 */ /* 0x000fe400078ef815 */
[----:B------:R-:W-:-:S02]  /*8f80*/  PRMT R15, R15, 0x7604, R0 ;  /* 0x000076040f0f7816 */ /* 0x000fc40000000000 */
[----:B------:R-:W-:Y:S02]  /*8f90*/  LOP3.LUT R21, R21, 0xff000000, R9, 0xf8, !PT ;  /* 0xff00000015157812 */ /* 0x000fe400078ef809 */
[----:B------:R-:W-:Y:S02]  /*8fa0*/  LOP3.LUT R13, R13, 0xff000000, R11, 0xf8, !PT ;  /* 0xff0000000d0d7812 */ /* 0x000fe400078ef80b */
[----:B------:R-:W-:Y:S02]  /*8fb0*/  LOP3.LUT R3, R3, 0xff0000, R10, 0xf8, !PT ;  /* 0x00ff000003037812 */ /* 0x000fe400078ef80a */
[----:B0-----:R-:W-:Y:S02]  /*8fc0*/  F2FP.F16.E4M3.UNPACK_B R0, R6.H1 ;  /* 0x00000006ff00723e */ /* 0x001fe400030006ff */
[----:B------:R-:W-:Y:S02]  /*8fd0*/  LOP3.LUT R15, R15, 0xff0000, R8, 0xf8, !PT ;  /* 0x00ff00000f0f7812 */ /* 0x000fe400078ef808 */
[----:B------:R-:W-:Y:S01]  /*8fe0*/  F2FP.F16.E4M3.UNPACK_B R24, R21 ;  /* 0x00000015ff18723e */ /* 0x000fe200020006ff */
[----:B------:R-:W-:Y:S01]  /*8ff0*/  HADD2.F32 R9, -RZ, R0.H1_H1 ;  /* 0x30000000ff097230 */ /* 0x000fe20000004100 */
[----:B------:R-:W-:-:S02]  /*9000*/  F2FP.F16.E4M3.UNPACK_B R14, R13 ;  /* 0x0000000dff0e723e */ /* 0x000fc400020006ff */
[----:B------:R-:W-:Y:S01]  /*9010*/  LOP3.LUT R12, R3, 0xff000000, R10, 0xf8, !PT ;  /* 0xff000000030c7812 */ /* 0x000fe200078ef80a */
[----:B------:R-:W-:Y:S01]  /*9020*/  HADD2.F32 R25, -RZ, R24.H1_H1 ;  /* 0x30000018ff197230 */ /* 0x000fe20000004100 */
[----:B------:R-:W-:Y:S01]  /*9030*/  LOP3.LUT R20, R15, 0xff000000, R8, 0xf8, !PT ;  /* 0xff0000000f147812 */ /* 0x000fe200078ef808 */
[----:B------:R-:W-:Y:S01]  /*9040*/  HADD2.F32 R15, -RZ, R14.H1_H1 ;  /* 0x3000000eff0f7230 */ /* 0x000fe20000004100 */
[----:B------:R-:W-:Y:S01]  /*9050*/  F2FP.F16.E4M3.UNPACK_B R3, R6 ;  /* 0x00000006ff03723e */ /* 0x000fe200020006ff */
[----:B------:R-:W-:Y:S01]  /*9060*/  HADD2.F32 R8, -RZ, R0.H0_H0 ;  /* 0x20000000ff087230 */ /* 0x000fe20000004100 */
[----:B------:R-:W-:Y:S01]  /*9070*/  F2FP.F16.E4M3.UNPACK_B R10, R7 ;  /* 0x00000007ff0a723e */ /* 0x000fe200020006ff */
[C---:B------:R-:W-:Y:S01]  /*9080*/  FMUL.FTZ R27, R9.reuse, R25 ;  /* 0x00000019091b7220 */ /* 0x040fe20000410000 */
[----:B------:R-:W-:Y:S01]  /*9090*/  F2FP.F16.E4M3.UNPACK_B R11, R7.H1 ;  /* 0x00000007ff0b723e */ /* 0x000fe200030006ff */
[----:B------:R-:W-:Y:S01]  /*90a0*/  FMUL.FTZ R26, R9, R15 ;  /* 0x0000000f091a7220 */ /* 0x000fe20000410000 */
[-C--:B------:R-:W-:Y:S01]  /*90b0*/  F2FP.F16.E4M3.UNPACK_B R6, R5.reuse ;  /* 0x00000005ff06723e */ /* 0x080fe200020006ff */
[----:B------:R-:W-:Y:S01]  /*90c0*/  HADD2.F32 R24, -RZ, R24.H0_H0 ;  /* 0x20000018ff187230 */ /* 0x000fe20000004100 */
[----:B------:R-:W-:Y:S01]  /*90d0*/  F2FP.F16.E4M3.UNPACK_B R7, R5.H1 ;  /* 0x00000005ff07723e */ /* 0x000fe200030006ff */
[----:B------:R-:W-:Y:S01]  /*90e0*/  HADD2.F32 R5, -RZ, R3.H1_H1 ;  /* 0x30000003ff057230 */ /* 0x000fe20000004100 */
[----:B------:R-:W-:Y:S01]  /*90f0*/  F2FP.F16.E4M3.UNPACK_B R21, R21.H1 ;  /* 0x00000015ff15723e */ /* 0x000fe200030006ff */
[----:B------:R-:W-:-:S02]  /*9100*/  HADD2.F32 R14, -RZ, R14.H0_H0 ;  /* 0x2000000eff0e7230 */ /* 0x000fc40000004100 */
[C---:B------:R-:W-:Y:S01]  /*9110*/  FFMA.FTZ R27, R8.reuse, R15, -R27 ;  /* 0x0000000f081b7223 */ /* 0x040fe2000001081b */
[----:B------:R-:W-:Y:S01]  /*9120*/  FFMA.FTZ R26, R8, R25, R26 ;  /* 0x00000019081a7223 */ /* 0x000fe2000001001a */
[----:B------:R-:W-:Y:S01]  /*9130*/  HADD2.F32 R3, -RZ, R3.H0_H0 ;  /* 0x20000003ff037230 */ /* 0x000fe20000004100 */
[----:B------:R-:W-:Y:S01]  /*9140*/  F2FP.F16.E4M3.UNPACK_B R13, R13.H1 ;  /* 0x0000000dff0d723e */ /* 0x000fe200030006ff */
[C---:B------:R-:W-:Y:S01]  /*9150*/  FMUL.FTZ R8, R5.reuse, R24 ;  /* 0x0000001805087220 */ /* 0x040fe20000410000 */
[----:B------:R-:W-:Y:S01]  /*9160*/  FMUL.FTZ R15, R5, R14 ;  /* 0x0000000e050f7220 */ /* 0x000fe20000410000 */
[--C-:B------:R-:W-:Y:S01]  /*9170*/  HADD2.F32 R5, -RZ, R10.reuse.H1_H1 ;  /* 0x3000000aff057230 */ /* 0x100fe20000004100 */
[----:B------:R-:W-:Y:S01]  /*9180*/  F2FP.F16.E4M3.UNPACK_B R0, R4 ;  /* 0x00000004ff00723e */ /* 0x000fe200020006ff */
[----:B------:R-:W-:Y:S02]  /*9190*/  HADD2.F32 R9, -RZ, R21.H0_H0 ;  /* 0x20000015ff097230 */ /* 0x000fe40000004100 */
[C---:B------:R-:W-:Y:S01]  /*91a0*/  FFMA.FTZ R25, R3.reuse, R14, -R8 ;  /* 0x0000000e03197223 */ /* 0x040fe20000010808 */
[----:B------:R-:W-:Y:S01]  /*91b0*/  FFMA.FTZ R24, R3, R24, R15 ;  /* 0x0000001803187223 */ /* 0x000fe2000001000f */
[----:B------:R-:W-:Y:S01]  /*91c0*/  HADD2.F32 R8, -RZ, R13.H0_H0 ;  /* 0x2000000dff087230 */ /* 0x000fe20000004100 */
[----:B------:R-:W-:Y:S01]  /*91d0*/  F2FP.F16.E4M3.UNPACK_B R4, R4.H1 ;  /* 0x00000004ff04723e */ /* 0x000fe200030006ff */
        /* <DEDUP_REMOVED lines=57> */
[----:B------:R0:W-:Y:S01]  /*9570*/  STS.128 [R37+0x12000], R4 ;  /* 0x0120000425007388 */ /* 0x0001e20000000c00 */
[----:B------:R-:W-:Y:S05]  /*9580*/  BRA `(.L_x_1219) ;  /* 0x0000002400647947 */ /* 0x000fea0003800000 */
.L_x_1213:
[----:B------:R-:W0:Y:S01]  /*9590*/  LDC R25, c[0x0][0x448] ;  /* 0x00011200ff197b82 */ /* 0x000e220000000800 */
[----:B------:R-:W-:Y:S01]  /*95a0*/  IMAD.MOV.U32 R9, RZ, RZ, R10 ;  /* 0x000000ffff097224 */ /* 0x000fe200078e000a */
[----:B------:R-:W-:Y:S01]  /*95b0*/  ULDC.64 UR4, c[0x0][0x3f8] ;  /* 0x0000fe0000047ab9 */ /* 0x000fe20000000a00 */
[----:B------:R-:W-:Y:S01]  /*95c0*/  IMAD.MOV.U32 R4, RZ, RZ, R26 ;  /* 0x000000ffff047224 */ /* 0x000fe200078e001a */
[----:B------:R-:W-:Y:S01]  /*95d0*/  ULDC.64 UR6, c[0x0][0x408] ;  /* 0x0001020000067ab9 */ /* 0x000fe20000000a00 */
[----:B------:R-:W-:Y:S01]  /*95e0*/  IMAD.MOV.U32 R5, RZ, RZ, R29 ;  /* 0x000000ffff057224 */ /* 0x000fe200078e001d */
[----:B------:R-:W-:Y:S01]  /*95f0*/  ULDC.64 UR8, c[0x0][0x400] ;  /* 0x0001000000087ab9 */ /* 0x000fe20000000a00 */
[----:B------:R-:W-:Y:S02]  /*9600*/  IMAD.MOV.U32 R6, RZ, RZ, R24 ;  /* 0x000000ffff067224 */ /* 0x000fe400078e0018 */
[----:B------:R-:W-:Y:S01]  /*9610*/  IMAD.MOV.U32 R7, RZ, RZ, R31 ;  /* 0x000000ffff077224 */ /* 0x000fe200078e001f */
[----:B0-----:R-:W-:-:S13]  /*9620*/  ISETP.NE.AND P0, PT, R25, 0x1, PT ;  /* 0x000000011900780c */ /* 0x001fda0003f05270 */
[----:B------:R-:W0:Y:S08]  /*9630*/  @P0 LDC R3, c[0x0][0x44c] ;  /* 0x00011300ff030b82 */ /* 0x000e300000000800 */
[----:B------:R-:W1:Y:S01]  /*9640*/  @P0 LDC R0, c[0x0][0x450] ;  /* 0x00011400ff000b82 */ /* 0x000e620000000800 */
[----:B0-----:R-:W-:-:S05]  /*9650*/  @P0 IMAD.HI.U32 R3, R10, R3, RZ ;  /* 0x000000030a030227 */ /* 0x001fca00078e00ff */
[----:B-1----:R-:W-:-:S04]  /*9660*/  @P0 SHF.R.U32.HI R9, RZ, R0, R3 ;  /* 0x00000000ff090219 */ /* 0x002fc80000011603 */
[----:B------:R-:W-:Y:S01]  /*9670*/  SHF.R.S32.HI R0, RZ, 0x1f, R9 ;  /* 0x0000001fff007819 */ /* 0x000fe20000011409 */
[----:B------:R-:W-:-:S04]  /*9680*/  IMAD.WIDE.U32 R4, R9, UR4, R4 ;  /* 0x0000000409047c25 */ /* 0x000fc8000f8e0004 */
[----:B------:R-:W-:Y:S02]  /*9690*/  IMAD R8, R0, UR4, RZ ;  /* 0x0000000400087c24 */ /* 0x000fe4000f8e02ff */
[----:B------:R-:W-:-:S04]  /*96a0*/  IMAD.WIDE.U32 R6, R9, UR6, R6 ;  /* 0x0000000609067c25 */ /* 0x000fc8000f8e0006 */
[----:B------:R-:W-:Y:S01]  /*96b0*/  IMAD R0, R0, UR6, RZ ;  /* 0x0000000600007c24 */ /* 0x000fe2000f8e02ff */
[----:B------:R-:W-:Y:S01]  /*96c0*/  IADD3 R21, P1, R6, UR8, RZ ;  /* 0x0000000806157c10 */ /* 0x000fe2000ff3e0ff */
[C---:B------:R-:W-:Y:S01]  /*96d0*/  IMAD R13, R9.reuse, UR5, R8 ;  /* 0x00000005090d7c24 */ /* 0x040fe2000f8e0208 */
[----:B------:R-:W-:Y:S01]  /*96e0*/  ULDC.64 UR4, c[0x0][0x3e8] ;  /* 0x0000fa0000047ab9 */ /* 0x000fe20000000a00 */
[----:B------:R-:W-:Y:S01]  /*96f0*/  IMAD R9, R9, UR7, R0 ;  /* 0x0000000709097c24 */ /* 0x000fe2000f8e0200 */
[----:B------:R-:W-:Y:S01]  /*9700*/  IADD3 R3, P0, R4, UR4, RZ ;  /* 0x0000000404037c10 */ /* 0x000fe2000ff1e0ff */
[----:B------:R-:W-:-:S03]  /*9710*/  UMOV UR4, 0xffffffff ;  /* 0xffffffff00047882 */ /* 0x000fc60000000000 */
[----:B------:R-:W-:Y:S02]  /*9720*/  IADD3.X R13, R5, UR5, R13, P0, !PT ;  /* 0x00000005050d7c10 */ /* 0x000fe400087fe40d */
[----:B------:R-:W-:Y:S01]  /*9730*/  IADD3.X R20, R7, UR9, R9, P1, !PT ;  /* 0x0000000907147c10 */ /* 0x000fe20008ffe409 */
[----:B------:R-:W-:Y:S06]  /*9740*/  BRA.DIV UR4, `(.L_x_1224) ;  /* 0x0000019a04687947 */ /* 0x000fec000b800000 */
[----:B------:R0:W1:Y:S04]  /*9750*/  SHFL.IDX PT, R0, R13, RZ, 0x1e1f ;  /* 0x001e1fff0d007589 */ /* 0x00006800000e0000 */
[----:B------:R-:W2:Y:S04]  /*9760*/  SHFL.IDX PT, R3, R3, RZ, 0x1e1f ;  /* 0x001e1fff03037589 */ /* 0x000ea800000e0000 */
[----:B------:R-:W3:Y:S04]  /*9770*/  SHFL.IDX PT, R20, R20, RZ, 0x1e1f ;  /* 0x001e1fff14147589 */ /* 0x000ee800000e0000 */
[----:B0-----:R-:W4:Y:S02]  /*9780*/  SHFL.IDX PT, R21, R21, RZ, 0x1e1f ;  /* 0x001e1fff15157589 */ /* 0x001f2400000e0000 */
.L_x_1500:
        /* <DEDUP_REMOVED lines=8> */
[----:B------:R-:W-:Y:S02]  /*9810*/  CS2R R24, SRZ ;  /* 0x0000000000187805 */ /* 0x000fe4000001ff00 */
        /* <DEDUP_REMOVED lines=8> */
[----:B------:R-:W2:Y:S01]  /*98a0*/  LDL R28, [R1+0x64] ;  /* 0x00006400011c7983 */ /* 0x000ea20000100800 */
        /* <DEDUP_REMOVED lines=12> */
[----:B----4-:R-:W-:-:S05]  /*9970*/  @!P4 IADD3 R30, P1, R152, R21, RZ ;  /* 0x00000015981ec210 */ /* 0x010fca0007f3e0ff */
[----:B---3--:R-:W-:Y:S02]  /*9980*/  @!P4 IMAD.X R31, R20, 0x1, R5, P1 ;  /* 0x00000001141fc824 */ /* 0x008fe400008e0605 */
[----:B--2---:R-:W-:Y:S01]  /*9990*/  @!P5 IMAD.SHL.U32 R4, R28, 0x10, RZ ;  /* 0x000000101c04d824 */ /* 0x004fe200078e00ff */
[----:B------:R-:W-:-:S04]  /*99a0*/  @!P4 IADD3 R28, P0, R152, R3, RZ ;  /* 0x00000003981cc210 */ /* 0x000fc80007f1e0ff */
[-C--:B------:R-:W-:Y:S01]  /*99b0*/  @!P5 IADD3 R32, P2, R3, R4.reuse, RZ ;  /* 0x000000040320d210 */ /* 0x080fe20007f5e0ff */
[C---:B-1----:R-:W-:Y:S01]  /*99c0*/  @!P4 IMAD.X R29, R0.reuse, 0x1, R5, P0 ;  /* 0x00000001001dc824 */ /* 0x042fe200000e0605 */
[----:B------:R-:W-:Y:S02]  /*99d0*/  @!P5 IADD3 R34, P3, R21, R4, RZ ;  /* 0x000000041522d210 */ /* 0x000fe40007f7e0ff */
[----:B------:R-:W-:Y:S02]  /*99e0*/  @!P5 SHF.R.S32.HI R3, RZ, 0x1f, R4 ;  /* 0x0000001fff03d819 */ /* 0x000fe40000011404 */
[----:B------:R-:W-:Y:S01]  /*99f0*/  CS2R R4, SRZ ;  /* 0x0000000000047805 */ /* 0x000fe2000001ff00 */
[----:B------:R0:W5:Y:S02]  /*9a00*/  @!P4 LD.E.128 R12, desc[UR42][R28.64] ;  /* 0x0000002a1c0cc980 */ /* 0x000164000c101d00 */
[--C-:B------:R-:W-:Y:S02]  /*9a10*/  @!P5 IMAD.X R33, R0, 0x1, R3.reuse, P2 ;  /* 0x000000010021d824 */ /* 0x100fe400010e0603 */
[----:B------:R-:W-:Y:S01]  /*9a20*/  @!P5 IMAD.X R35, R20, 0x1, R3, P3 ;  /* 0x000000011423d824 */ /* 0x000fe200018e0603 */
[----:B------:R0:W5:Y:S04]  /*9a30*/  @!P4 LD.E.128 R4, desc[UR42][R30.64] ;  /* 0x0000002a1e04c980 */ /* 0x000168000c101d00 */
[----:B------:R0:W5:Y:S04]  /*9a40*/  @!P5 LD.E.128 R24, desc[UR42][R32.64] ;  /* 0x0000002a2018d980 */ /* 0x000168000c101d00 */
[----:B------:R0:W5:Y:S02]  /*9a50*/  @!P5 LD.E.128 R8, desc[UR42][R34.64] ;  /* 0x0000002a2208d980 */ /* 0x000164000c101d00 */
.L_x_1226:
[----:B------:R-:W-:Y:S05]  /*9a60*/  BSYNC B1 ;  /* 0x0000000000017941 */ /* 0x000fea0003800000 */
.L_x_1225:
[----:B-1----:R-:W2:Y:S01]  /*9a70*/  LDL.LU R0, [R1+0x44] ;  /* 0x0000440001007983 */ /* 0x002ea20000300800 */
[----:B------:R-:W1:Y:S01]  /*9a80*/  SYNCS.PHASECHK.TRANS64.TRYWAIT P0, [R16+URZ+0x19c00], R39 ;  /* 0x019c0027100075a7 */ /* 0x000e62000800017f */
[----:B------:R-:W-:Y:S01]  /*9a90*/  BSSY B1, `(.L_x_1227) ;  /* 0x0000005000017945 */ /* 0x000fe20003800000 */
[----:B--2---:R-:W-:-:S05]  /*9aa0*/  IMAD R0, R0, -0xc0, R41 ;  /* 0xffffff4000007824 */ /* 0x004fca00078e0229 */
[----:B------:R-:W-:-:S04]  /*9ab0*/  VIMNMX R0, R0, 0xc0, PT ;  /* 0x000000c000007848 */ /* 0x000fc80003fe0100 */
[----:B------:R-:W-:Y:S01]  /*9ac0*/  ISETP.GE.AND P1, PT, R23, R0, PT ;  /* 0x000000001700720c */ /* 0x000fe20003f26270 */
[----:B-1----:R-:W-:-:S12]  /*9ad0*/  @!P0 BRA `(.L_x_1228) ;  /* 0x0000019400f48947 */ /* 0x002fd80003800000 */
.L_x_1501:
[----:B------:R-:W-:Y:S05]  /*9ae0*/  BSYNC B1 ;  /* 0x0000000000017941 */ /* 0x000fea0003800000 */
.L_x_1227:
[----:B------:R-:W-:Y:S05]  /*9af0*/  @P1 BRA `(.L_x_1219) ;  /* 0x0000002000081947 */ /* 0x000fea0003800000 */
[----:B------:R2:W5:Y:S01]  /*9b00*/  LDL R62, [R1+0x1c] ;  /* 0x00001c00013e7983 */ /* 0x0005620000100800 */
[----:B------:R-:W0:Y:S03]  /*9b10*/  LDC R3, c[0x0][0x3f4] ;  /* 0x0000fd00ff037b82 */ /* 0x000e260000000800 */
[----:B------:R2:W5:Y:S04]  /*9b20*/  LDL R61, [R1+0x2c] ;  /* 0x00002c00013d7983 */ /* 0x0005680000100800 */
[----:B------:R2:W5:Y:S01]  /*9b30*/  LDL R60, [R1+0x74] ;  /* 0x00007400013c7983 */ /* 0x0005620000100800 */
[C---:B------:R-:W-:Y:S01]  /*9b40*/  VIADD R0, R152.reuse, 0x20 ;  /* 0x0000002098007836 */ /* 0x040fe20000000000 */
[----:B------:R-:W-:Y:S01]  /*9b50*/  BSSY B1, `(.L_x_1229) ;  /* 0x00000fd000017945 */ /* 0x000fe20003800000 */
[----:B0-----:R-:W-:-:S03]  /*9b60*/  ISETP.GE.AND P0, PT, R152, R3, PT ;  /* 0x000000039800720c */ /* 0x001fc60003f06270 */
[----:B------:R-:W-:-:S10]  /*9b70*/  ISETP.GE.AND P1, PT, R0, R3, PT ;  /* 0x000000030000720c */ /* 0x000fd40003f26270 */
[----:B--2---:R-:W-:Y:S05]  /*9b80*/  @P0 BRA `(.L_x_1230) ;  /* 0x0000000c00e40947 */ /* 0x004fea0003800000 */
[----:B----4-:R-:W0:Y:S01]  /*9b90*/  S2R R21, SR_TID.X ;  /* 0x0000000000157919 */ /* 0x010e220000002100 */
[----:B---3-5:R-:W-:Y:S02]  /*9ba0*/  SHF.R.U32.HI R20, RZ, 0x8, R12 ;  /* 0x00000008ff147819 */ /* 0x028fe4000001160c */
[----:B------:R-:W-:Y:S02]  /*9bb0*/  LOP3.LUT R0, R12, 0xff, RZ, 0xc0, !PT ;  /* 0x000000ff0c007812 */ /* 0x000fe400078ec0ff */
[----:B------:R-:W-:Y:S02]  /*9bc0*/  SHF.R.U32.HI R30, RZ, 0x8, R14 ;  /* 0x00000008ff1e7819 */ /* 0x000fe4000001160e */
[----:B------:R-:W-:Y:S02]  /*9bd0*/  SHF.R.U32.HI R29, RZ, 0x8, R13 ;  /* 0x00000008ff1d7819 */ /* 0x000fe4000001160d */
[----:B------:R-:W-:Y:S02]  /*9be0*/  LOP3.LUT R28, R13, 0xff, RZ, 0xc0, !PT ;  /* 0x000000ff0d1c7812 */ /* 0x000fe400078ec0ff */
[----:B------:R-:W-:-:S02]  /*9bf0*/  LOP3.LUT R29, R29, 0xff, RZ, 0xc0, !PT ;  /* 0x000000ff1d1d7812 */ /* 0x000fc400078ec0ff */
[----:B------:R-:W-:Y:S02]  /*9c00*/  SHF.R.U32.HI R47, RZ, 0x8, R7 ;  /* 0x00000008ff2f7819 */ /* 0x000fe40000011607 */
[----:B------:R-:W-:Y:S02]  /*9c10*/  PRMT R38, R29, 0x7604, R28 ;  /* 0x000076041d267816 */ /* 0x000fe4000000001c */
[----:B------:R-:W-:Y:S02]  /*9c20*/  SHF.R.U32.HI R29, RZ, 0x8, R15 ;  /* 0x00000008ff1d7819 */ /* 0x000fe4000001160f */
[----:B------:R-:W-:Y:S02]  /*9c30*/  LOP3.LUT R28, R15, 0xff, RZ, 0xc0, !PT ;  /* 0x000000ff0f1c7812 */ /* 0x000fe400078ec0ff */
[----:B------:R-:W-:Y:S02]  /*9c40*/  LOP3.LUT R29, R29, 0xff, RZ, 0xc0, !PT ;  /* 0x000000ff1d1d7812 */ /* 0x000fe400078ec0ff */
[----:B------:R-:W-:-:S02]  /*9c50*/  SHF.R.U32.HI R40, RZ, 0x8, R5 ;  /* 0x00000008ff287819 */ /* 0x000fc40000011605 */
[----:B------:R-:W-:Y:S02]  /*9c60*/  LOP3.LUT R44, R7, 0xff, RZ, 0xc0, !PT ;  /* 0x000000ff072c7812 */ /* 0x000fe400078ec0ff */
[----:B------:R-:W-:Y:S02]  /*9c70*/  LOP3.LUT R47, R47, 0xff, RZ, 0xc0, !PT ;  /* 0x000000ff2f2f7812 */ /* 0x000fe400078ec0ff */
[----:B------:R-:W-:Y:S02]  /*9c80*/  SHF.R.U32.HI R43, RZ, 0x8, R6 ;  /* 0x00000008ff2b7819 */ /* 0x000fe40000011606 */
[----:B------:R-:W-:Y:S01]  /*9c90*/  LOP3.LUT R40, R40, 0xff, RZ, 0xc0, !PT ;  /* 0x000000ff28287812 */ /* 0x000fe200078ec0ff */
[----:B0-----:R-:W-:Y:S01]  /*9ca0*/  VIADD R31, R21, 0xffffff80 ;  /* 0xffffff80151f7836 */ /* 0x001fe20000000000 */
[----:B------:R-:W-:Y:S02]  /*9cb0*/  LOP3.LUT R21, R20, 0xff, RZ, 0xc0, !PT ;  /* 0x000000ff14157812 */ /* 0x000fe400078ec0ff */
[----:B------:R-:W-:-:S02]  /*9cc0*/  LOP3.LUT R20, R14, 0xff, RZ, 0xc0, !PT ;  /* 0x000000ff0e147812 */ /* 0x000fc400078ec0ff */
[----:B------:R-:W-:Y:S02]  /*9cd0*/  LEA.HI R32, R31, R31, RZ, 0x1 ;  /* 0x0000001f1f207211 */ /* 0x000fe400078f08ff */
[----:B-1----:R-:W-:Y:S02]  /*9ce0*/  PRMT R39, R21, 0x7604, R0 ;  /* 0x0000760415277816 */ /* 0x002fe40000000000 */
[----:B------:R-:W-:Y:S02]  /*9cf0*/  LOP3.LUT R32, R32, 0xfffffffe, RZ, 0xc0, !PT ;  /* 0xfffffffe20207812 */ /* 0x000fe400078ec0ff */
[----:B------:R-:W-:Y:S02]  /*9d00*/  SHF.R.U32.HI R21, RZ, 0x8, R4 ;  /* 0x00000008ff157819 */ /* 0x000fe40000011604 */
[----:B------:R-:W-:Y:S01]  /*9d10*/  PRMT R44, R47, 0x7604, R44 ;  /* 0x000076042f2c7816 */ /* 0x000fe2000000002c */
[----:B------:R-:W-:Y:S01]  /*9d20*/  IMAD.IADD R32, R31, 0x1, -R32 ;  /* 0x000000011f207824 */ /* 0x000fe200078e0a20 */
[----:B------:R-:W-:-:S02]  /*9d30*/  LOP3.LUT R31, R30, 0xff, RZ, 0xc0, !PT ;  /* 0x000000ff1e1f7812 */ /* 0x000fc400078ec0ff */
[----:B------:R-:W-:Y:S02]  /*9d40*/  LOP3.LUT R33, R21, 0xff, RZ, 0xc0, !PT ;  /* 0x000000ff15217812 */ /* 0x000fe400078ec0ff */
[----:B------:R-:W-:Y:S02]  /*9d50*/  LEA.HI R0, R3, R32, RZ, 0x1c ;  /* 0x0000002003007211 */ /* 0x000fe400078fe0ff */
[----:B------:R-:W-:Y:S02]  /*9d60*/  PRMT R41, R31, 0x7604, R20 ;  /* 0x000076041f297816 */ /* 0x000fe40000000014 */
[C---:B------:R-:W-:Y:S01]  /*9d70*/  LEA.HI R20, R0.reuse, R0, RZ, 0x1 ;  /* 0x0000000000147211 */ /* 0x040fe200078f08ff */
[----:B------:R-:W-:Y:S01]  /*9d80*/  IMAD.SHL.U32 R0, R0, 0x10, RZ ;  /* 0x0000001000007824 */ /* 0x000fe200078e00ff */
[----:B------:R-:W-:Y:S02]  /*9d90*/  LOP3.LUT R32, R4, 0xff, RZ, 0xc0, !PT ;  /* 0x000000ff04207812 */ /* 0x000fe400078ec0ff */
[----:B------:R-:W-:-:S02]  /*9da0*/  SHF.R.S32.HI R20, RZ, 0x1, R20 ;  /* 0x00000001ff147819 */ /* 0x000fc40000011414 */
[----:B------:R-:W-:Y:S02]  /*9db0*/  LOP3.LUT R0, R62, 0x10, R0, 0xf8, !PT ;  /* 0x000000103e007812 */ /* 0x000fe400078ef800 */
[----:B------:R-:W-:Y:S01]  /*9dc0*/  PRMT R45, R33, 0x7604, R32 ;  /* 0x00007604212d7816 */ /* 0x000fe20000000020 */
[----:B------:R-:W-:Y:S01]  /*9dd0*/  IMAD R21, R20, 0x1800, R61 ;  /* 0x0000180014157824 */ /* 0x000fe200078e023d */
[----:B------:R-:W-:Y:S02]  /*9de0*/  LOP3.LUT R0, R0, R60, RZ, 0x3c, !PT ;  /* 0x0000003c00007212 */ /* 0x000fe400078e3cff */
[----:B------:R-:W-:Y:S02]  /*9df0*/  PRMT R20, R29, 0x7604, R28 ;  /* 0x000076041d147816 */ /* 0x000fe4000000001c */
[----:B------:R-:W-:Y:S01]  /*9e00*/  IADD3 R0, R16, R21, R0 ;  /* 0x0000001510007210 */ /* 0x000fe20007ffe000 */
[----:B------:R-:W0:Y:S01]  /*9e10*/  LDS.128 R28, [R37+0xf000] ;  /* 0x00f00000251c7984 */ /* 0x000e220000000c00 */
[----:B------:R-:W-:-:S02]  /*9e20*/  LOP3.LUT R21, R5, 0xff, RZ, 0xc0, !PT ;  /* 0x000000ff05157812 */ /* 0x000fc400078ec0ff */
[----:B------:R-:W-:Y:S01]  /*9e30*/  LOP3.LUT R42, R6, 0xff, RZ, 0xc0, !PT ;  /* 0x000000ff062a7812 */ /* 0x000fe200078ec0ff */
[----:B------:R-:W1:Y:S01]  /*9e40*/  LDS.128 R32, [R0+0xf000] ;  /* 0x00f0000000207984 */ /* 0x000e620000000c00 */
[----:B------:R-:W-:Y:S02]  /*9e50*/  LOP3.LUT R43, R43, 0xff, RZ, 0xc0, !PT ;  /* 0x000000ff2b2b7812 */ /* 0x000fe400078ec0ff */
[----:B------:R-:W-:Y:S02]  /*9e60*/  PRMT R40, R40, 0x7604, R21 ;  /* 0x0000760428287816 */ /* 0x000fe40000000015 */
[----:B------:R-:W-:Y:S02]  /*9e70*/  SHF.R.U32.HI R47, RZ, 0x10, R5 ;  /* 0x00000010ff2f7819 */ /* 0x000fe40000011605 */
[----:B------:R-:W-:Y:S02]  /*9e80*/  SHF.R.U32.HI R21, RZ, 0x10, R13 ;  /* 0x00000010ff157819 */ /* 0x000fe4000001160d */
[----:B------:R-:W-:Y:S01]  /*9e90*/  PRMT R49, R43, 0x7604, R42 ;  /* 0x000076042b317816 */ /* 0x000fe2000000002a */
[----:B------:R-:W-:Y:S01]  /*9ea0*/  IMAD.U32 R47, R47, 0x10000, RZ ;  /* 0x000100002f2f7824 */ /* 0x000fe200078e00ff */
[----:B------:R-:W-:Y:S01]  /*9eb0*/  SHF.R.U32.HI R51, RZ, 0x10, R7 ;  /* 0x00000010ff337819 */ /* 0x000fe20000011607 */
[----:B------:R-:W-:Y:S01]  /*9ec0*/  IMAD.U32 R21, R21, 0x10000, RZ ;  /* 0x0001000015157824 */ /* 0x000fe200078e00ff */
[----:B------:R-:W-:-:S02]  /*9ed0*/  SHF.R.U32.HI R43, RZ, 0x10, R15 ;  /* 0x00000010ff2b7819 */ /* 0x000fc4000001160f */
[----:B------:R-:W-:Y:S01]  /*9ee0*/  LOP3.LUT R45, R45, 0xff0000, R4, 0xf8, !PT ;  /* 0x00ff00002d2d7812 */ /* 0x000fe200078ef804 */
[----:B------:R-:W-:Y:S01]  /*9ef0*/  IMAD.U32 R51, R51, 0x10000, RZ ;  /* 0x0001000033337824 */ /* 0x000fe200078e00ff */
[----:B------:R-:W-:Y:S01]  /*9f00*/  LOP3.LUT R47, R40, 0xff0000, R47, 0xf8, !PT ;  /* 0x00ff0000282f7812 */ /* 0x000fe200078ef82f */
[----:B------:R-:W-:Y:S01]  /*9f10*/  IMAD.U32 R43, R43, 0x10000, RZ ;  /* 0x000100002b2b7824 */ /* 0x000fe200078e00ff */
[----:B------:R-:W-:Y:S02]  /*9f20*/  LOP3.LUT R21, R38, 0xff0000, R21, 0xf8, !PT ;  /* 0x00ff000026157812 */ /* 0x000fe400078ef815 */
[----:B------:R-:W-:Y:S02]  /*9f30*/  LOP3.LUT R39, R39, 0xff0000, R12, 0xf8, !PT ;  /* 0x00ff000027277812 */ /* 0x000fe400078ef80c */
[----:B------:R-:W-:Y:S02]  /*9f40*/  LOP3.LUT R41, R41, 0xff0000, R14, 0xf8, !PT ;  /* 0x00ff000029297812 */ /* 0x000fe400078ef80e */
[----:B------:R-:W-:-:S02]  /*9f50*/  LOP3.LUT R38, R45, 0xff000000, R4, 0xf8, !PT ;  /* 0xff0000002d267812 */ /* 0x000fc400078ef804 */
[----:B------:R-:W-:Y:S02]  /*9f60*/  LOP3.LUT R51, R44, 0xff0000, R51, 0xf8, !PT ;  /* 0x00ff00002c337812 */ /* 0x000fe400078ef833 */
[----:B------:R-:W-:Y:S02]  /*9f70*/  LOP3.LUT R45, R47, 0xff000000, R5, 0xf8, !PT ;  /* 0xff0000002f2d7812 */ /* 0x000fe400078ef805 */
[----:B------:R-:W-:Y:S02]  /*9f80*/  LOP3.LUT R43, R20, 0xff0000, R43, 0xf8, !PT ;  /* 0x00ff0000142b7812 */ /* 0x000fe400078ef82b */
[----:B------:R-:W-:Y:S02]  /*9f90*/  LOP3.LUT R44, R21, 0xff000000, R13, 0xf8, !PT ;  /* 0xff000000152c7812 */ /* 0x000fe400078ef80d */
[----:B------:R-:W-:Y:S02]  /*9fa0*/  LOP3.LUT R20, R39, 0xff000000, R12, 0xf8, !PT ;  /* 0xff00000027147812 */ /* 0x000fe400078ef80c */
[----:B------:R-:W-:-:S02]  /*9fb0*/  LOP3.LUT R12, R41, 0xff000000, R14, 0xf8, !PT ;  /* 0xff000000290c7812 */ /* 0x000fc400078ef80e */
[--C-:B------:R-:W-:Y:S02]  /*9fc0*/  LOP3.LUT R13, R49, 0xff0000, R6.reuse, 0xf8, !PT ;  /* 0x00ff0000310d7812 */ /* 0x100fe400078ef806 */
[-C--:B0-----:R-:W-:Y:S02]  /*9fd0*/  F2FP.F16.E4M3.UNPACK_B R14, R29.reuse ;  /* 0x0000001dff0e723e */ /* 0x081fe400020006ff */
[----:B------:R-:W-:Y:S02]  /*9fe0*/  F2FP.F16.E4M3.UNPACK_B R40, R29.H1 ;  /* 0x0000001dff28723e */ /* 0x000fe400030006ff */
[----:B------:R-:W-:Y:S02]  /*9ff0*/  F2FP.F16.E4M3.UNPACK_B R48, R45 ;  /* 0x0000002dff30723e */ /* 0x000fe400020006ff */
[----:B-1----:R-:W-:Y:S02]  /*a000*/  F2FP.F16.E4M3.UNPACK_B R21, R33 ;  /* 0x00000021ff15723e */ /* 0x002fe400020006ff */
[----:B------:R-:W-:Y:S01]  /*a010*/  F2FP.F16.E4M3.UNPACK_B R29, R44 ;  /* 0x0000002cff1d723e */ /* 0x000fe200020006ff */
[----:B------:R-:W-:Y:S01]  /*a020*/  HADD2.F32 R50, -RZ, R48.H0_H0 ;  /* 0x20000030ff327230 */ /* 0x000fe20000004100 */
[----:B------:R-:W-:Y:S01]  /*a030*/  LOP3.LUT R4, R13, 0xff000000, R6, 0xf8, !PT ;  /* 0xff0000000d047812 */ /* 0x000fe200078ef806 */
[----:B------:R-:W-:Y:S01]  /*a040*/  HADD2.F32 R6, -RZ, R21.H0_H0 ;  /* 0x20000015ff067230 */ /* 0x000fe20000004100 */
[-C--:B------:R-:W-:Y:S01]  /*a050*/  F2FP.F16.E4M3.UNPACK_B R41, R31.reuse ;  /* 0x0000001fff29723e */ /* 0x080fe200020006ff */
[--C-:B------:R-:W-:Y:S01]  /*a060*/  HADD2.F32 R13, -RZ, R14.reuse.H0_H0 ;  /* 0x2000000eff0d7230 */ /* 0x100fe20000004100 */
[----:B------:R-:W-:Y:S01]  /*a070*/  F2FP.F16.E4M3.UNPACK_B R46, R31.H1 ;  /* 0x0000001fff2e723e */ /* 0x000fe200030006ff */
[----:B------:R-:W-:Y:S01]  /*a080*/  HADD2.F32 R31, -RZ, R29.H0_H0 ;  /* 0x2000001dff1f7230 */ /* 0x000fe20000004100 */
[----:B------:R-:W-:Y:S01]  /*a090*/  LOP3.LUT R49, R43, 0xff000000, R15, 0xf8, !PT ;  /* 0xff0000002b317812 */ /* 0x000fe200078ef80f */
[----:B------:R-:W-:Y:S01]  /*a0a0*/  HADD2.F32 R21, -RZ, R21.H1_H1 ;  /* 0x30000015ff157230 */ /* 0x000fe20000004100 */
[-C--:B------:R-:W-:Y:S01]  /*a0b0*/  F2FP.F16.E4M3.UNPACK_B R15, R28.reuse ;  /* 0x0000001cff0f723e */ /* 0x080fe200020006ff */
[----:B------:R-:W-:Y:S01]  /*a0c0*/  HADD2.F32 R14, -RZ, R14.H1_H1 ;  /* 0x3000000eff0e7230 */ /* 0x000fe20000004100 */
[----:B------:R-:W-:-:S02]  /*a0d0*/  F2FP.F16.E4M3.UNPACK_B R39, R28.H1 ;  /* 0x0000001cff27723e */ /* 0x000fc400030006ff */
[-C--:B------:R-:W-:Y:S02]  /*a0e0*/  F2FP.F16.E4M3.UNPACK_B R28, R32.reuse ;  /* 0x00000020ff1c723e */ /* 0x080fe400020006ff */
[----:B------:R-:W-:Y:S01]  /*a0f0*/  F2FP.F16.E4M3.UNPACK_B R43, R32.H1 ;  /* 0x00000020ff2b723e */ /* 0x000fe200030006ff */
[C---:B------:R-:W-:Y:S01]  /*a100*/  FMUL.FTZ R32, R6.reuse, R50 ;  /* 0x0000003206207220 */ /* 0x040fe20000410000 */
[-C--:B------:R-:W-:Y:S02]  /*a110*/  F2FP.F16.E4M3.UNPACK_B R42, R35.reuse ;  /* 0x00000023ff2a723e */ /* 0x080fe400020006ff */
[----:B------:R-:W-:Y:S01]  /*a120*/  F2FP.F16.E4M3.UNPACK_B R47, R35.H1 ;  /* 0x00000023ff2f723e */ /* 0x000fe200030006ff */
[-C--:B------:R-:W-:Y:S01]  /*a130*/  FMUL.FTZ R35, R6, R31.reuse ;  /* 0x0000001f06237220 */ /* 0x080fe20000410000 */
[----:B------:R-:W-:Y:S01]  /*a140*/  FFMA.FTZ R6, R13, R31, -R32 ;  /* 0x0000001f0d067223 */ /* 0x000fe20000010820 */
[----:B------:R-:W-:Y:S01]  /*a150*/  F2FP.F16.E4M3.UNPACK_B R33, R33.H1 ;  /* 0x00000021ff21723e */ /* 0x000fe200030006ff */
[----:B------:R-:W-:-:S02]  /*a160*/  HADD2.F32 R32, -RZ, R29.H1_H1 ;  /* 0x3000001dff207230 */ /* 0x000fc40000004100 */
[----:B------:R-:W-:Y:S01]  /*a170*/  FFMA.FTZ R13, R13, R50, R35 ;  /* 0x000000320d0d7223 */ /* 0x000fe20000010023 */
[----:B------:R-:W-:Y:S01]  /*a180*/  F2FP.F16.E4M3.UNPACK_B R35, R45.H1 ;  /* 0x0000002dff23723e */ /* 0x000fe200030006ff */
[----:B------:R-:W-:Y:S01]  /*a190*/  HADD2.F32 R45, -RZ, R48.H1_H1 ;  /* 0x30000030ff2d7230 */ /* 0x000fe20000004100 */
[----:B------:R-:W-:Y:S01]  /*a1a0*/  F2FP.F16.E4M3.UNPACK_B R44, R44.H1 ;  /* 0x0000002cff2c723e */ /* 0x000fe200030006ff */
[----:B------:R-:W-:Y:S01]  /*a1b0*/  HADD2.F32 R29, -RZ, R33.H0_H0 ;  /* 0x20000021ff1d7230 */ /* 0x000fe20000004100 */
[----:B------:R-:W-:Y:S01]  /*a1c0*/  LOP3.LUT R52, R51, 0xff000000, R7, 0xf8, !PT ;  /* 0xff00000033347812 */ /* 0x000fe200078ef807 */
[----:B------:R-:W-:Y:S02]  /*a1d0*/  HADD2.F32 R50, -RZ, R35.H0_H0 ;  /* 0x20000023ff327230 */ /* 0x000fe40000004100 */
[C---:B------:R-:W-:Y:S01]  /*a1e0*/  FMUL.FTZ R51, R21.reuse, R45 ;  /* 0x0000002d15337220 */ /* 0x040fe20000410000 */
[----:B------:R-:W-:Y:S02]  /*a1f0*/  HADD2.F32 R48, -RZ, R44.H0_H0 ;  /* 0x2000002cff307230 */ /* 0x000fe40000004100 */
[----:B------:R-:W-:Y:S01]  /*a200*/  FMUL.FTZ R54, R21, R32 ;  /* 0x0000002015367220 */ /* 0x000fe20000410000 */
[----:B------:R-:W-:-:S02]  /*a210*/  HADD2.F32 R31, -RZ, R40.H0_H0 ;  /* 0x20000028ff1f7230 */ /* 0x000fc40000004100 */
[C---:B------:R-:W-:Y:S01]  /*a220*/  FMUL.FTZ R56, R29.reuse, R50 ;  /* 0x000000321d387220 */ /* 0x040fe20000410000 */
[C---:B------:R-:W-:Y:S01]  /*a230*/  FFMA.FTZ R21, R14.reuse, R32, -R51 ;  /* 0x000000200e157223 */ /* 0x040fe20000010833 */
[-C--:B------:R-:W-:Y:S01]  /*a240*/  FMUL.FTZ R53, R29, R48.reuse ;  /* 0x000000301d357220 */ /* 0x080fe20000410000 */
[----:B------:R-:W-:Y:S01]  /*a250*/  FFMA.FTZ R14, R14, R45, R54 ;  /* 0x0000002d0e0e7223 */ /* 0x000fe20000010036 */
[C---:B------:R-:W-:Y:S01]  /*a260*/  FFMA.FTZ R29, R31.reuse, R48, -R56 ;  /* 0x000000301f1d7223 */ /* 0x040fe20000010838 */
[----:B------:R-:W-:Y:S02]  /*a270*/  HADD2.F32 R51, -RZ, R35.H1_H1 ;  /* 0x30000023ff337230 */ /* 0x000fe40000004100 */
[----:B------:R-:W-:Y:S01]  /*a280*/  FFMA.FTZ R31, R31, R50, R53 ;  /* 0x000000321f1f7223 */ /* 0x000fe20000010035 */
[----:B------:R-:W-:Y:S01]  /*a290*/  F2FP.F16.E4M3.UNPACK_B R50, R52 ;  /* 0x00000034ff32723e */ /* 0x000fe200020006ff */
[----:B------:R-:W-:Y:S01]  /*a2a0*/  HADD2.F32 R32, -RZ, R33.H1_H1 ;  /* 0x30000021ff207230 */ /* 0x000fe20000004100 */
[----:B------:R-:W-:Y:S01]  /*a2b0*/  F2FP.F16.E4M3.UNPACK_B R7, R34 ;  /* 0x00000022ff07723e */ /* 0x000fe200020006ff */
[----:B------:R-:W-:Y:S01]  /*a2c0*/  HADD2.F32 R45, -RZ, R44.H1_H1 ;  /* 0x3000002cff2d7230 */ /* 0x000fe20000004100 */
[----:B------:R-:W-:Y:S01]  /*a2d0*/  F2FP.F16.E4M3.UNPACK_B R44, R49 ;  /* 0x00000031ff2c723e */ /* 0x000fe200020006ff */
[----:B------:R-:W-:-:S02]  /*a2e0*/  HADD2.F32 R40, -RZ, R40.H1_H1 ;  /* 0x30000028ff287230 */ /* 0x000fc40000004100 */
[C---:B------:R-:W-:Y:S01]  /*a2f0*/  FMUL.FTZ R53, R32.reuse, R51 ;  /* 0x0000003320357220 */ /* 0x040fe20000410000 */
[----:B------:R-:W-:Y:S02]  /*a300*/  HADD2.F32 R54, -RZ, R50.H0_H0 ;  /* 0x20000032ff367230 */ /* 0x000fe40000004100 */
[-C--:B------:R-:W-:Y:S01]  /*a310*/  FMUL.FTZ R56, R32, R45.reuse ;  /* 0x0000002d20387220 */ /* 0x080fe20000410000 */
[----:B------:R-:W-:Y:S02]  /*a320*/  HADD2.F32 R35, -RZ, R42.H0_H0 ;  /* 0x2000002aff237230 */ /* 0x000fe40000004100 */
[C---:B------:R-:W-:Y:S01]  /*a330*/  FFMA.FTZ R32, R40.reuse, R45, -R53 ;  /* 0x0000002d28207223 */ /* 0x040fe20000010835 */
[----:B------:R-:W-:Y:S02]  /*a340*/  HADD2.F32 R48, -RZ, R44.H0_H0 ;  /* 0x2000002cff307230 */ /* 0x000fe40000004100 */
[----:B------:R-:W-:Y:S01]  /*a350*/  FFMA.FTZ R40, R40, R51, R56 ;  /* 0x0000003328287223 */ /* 0x000fe20000010038 */
[----:B------:R-:W-:-:S02]  /*a360*/  HADD2.F32 R33, -RZ, R41.H0_H0 ;  /* 0x20000029ff217230 */ /* 0x000fc40000004100 */
[C---:B------:R-:W-:Y:S01]  /*a370*/  FMUL.FTZ R58, R35.reuse, R54 ;  /* 0x00000036233a7220 */ /* 0x040fe20000410000 */
[----:B------:R-:W-:Y:S01]  /*a380*/  F2FP.F16.E4M3.UNPACK_B R51, R52.H1 ;  /* 0x00000034ff33723e */ /* 0x000fe200030006ff */
[-C--:B------:R-:W-:Y:S01]  /*a390*/  FMUL.FTZ R55, R35, R48.reuse ;  /* 0x0000003023377220 */ /* 0x080fe20000410000 */
[----:B------:R-:W-:Y:S01]  /*a3a0*/  F2FP.F16.E4M3.UNPACK_B R49, R49.H1 ;  /* 0x00000031ff31723e */ /* 0x000fe200030006ff */
[C---:B------:R-:W-:Y:S01]  /*a3b0*/  FFMA.FTZ R35, R33.reuse, R48, -R58 ;  /* 0x0000003021237223 */ /* 0x040fe2000001083a */
[----:B------:R-:W-:Y:S02]  /*a3c0*/  HADD2.F32 R48, -RZ, R44.H1_H1 ;  /* 0x3000002cff307230 */ /* 0x000fe40000004100 */
[----:B------:R-:W-:Y:S01]  /*a3d0*/  FFMA.FTZ R33, R33, R54, R55 ;  /* 0x0000003621217223 */ /* 0x000fe20000010037 */
[----:B------:R-:W-:Y:S01]  /*a3e0*/  HADD2.F32 R52, -RZ, R50.H1_H1 ;  /* 0x30000032ff347230 */ /* 0x000fe20000004100 */
[----:B------:R-:W-:Y:S01]  /*a3f0*/  F2FP.F16.E4M3.UNPACK_B R34, R34.H1 ;  /* 0x00000022ff22723e */ /* 0x000fe200030006ff */
[----:B------:R-:W-:Y:S01]  /*a400*/  HADD2.F32 R42, -RZ, R42.H1_H1 ;  /* 0x3000002aff2a7230 */ /* 0x000fe20000004100 */
[-C--:B------:R-:W-:Y:S01]  /*a410*/  F2FP.F16.E4M3.UNPACK_B R5, R30.reuse ;  /* 0x0000001eff05723e */ /* 0x080fe200020006ff */
[----:B------:R-:W-:Y:S01]  /*a420*/  HADD2.F32 R53, -RZ, R51.H0_H0 ;  /* 0x20000033ff357230 */ /* 0x000fe20000004100 */
[----:B------:R-:W-:Y:S01]  /*a430*/  F2FP.F16.E4M3.UNPACK_B R30, R30.H1 ;  /* 0x0000001eff1e723e */ /* 0x000fe200030006ff */
        /* <DEDUP_REMOVED lines=12> */
[----:B------:R-:W-:Y:S01]  /*a500*/  FFMA.FTZ R45, R45, R53, R58 ;  /* 0x000000352d2d7223 */ /* 0x000fe2000001003a */
[----:B------:R-:W-:Y:S01]  /*a510*/  F2FP.F16.E4M3.UNPACK_B R53, R38.H1 ;  /* 0x00000026ff35723e */ /* 0x000fe200030006ff */
[----:B------:R-:W-:Y:S01]  /*a520*/  HADD2.F32 R48, -RZ, R46.H1_H1 ;  /* 0x3000002eff307230 */ /* 0x000fe20000004100 */
[----:B------:R-:W-:Y:S01]  /*a530*/  F2FP.F16.E4M3.UNPACK_B R50, R20.H1 ;  /* 0x00000014ff32723e */ /* 0x000fe200030006ff */
[----:B------:R-:W-:Y:S01]  /*a540*/  HADD2.F32 R55, -RZ, R51.H1_H1 ;  /* 0x30000033ff377230 */ /* 0x000fe20000004100 */
[----:B------:R-:W-:Y:S01]  /*a550*/  F2FP.SATFINITE.E4M3.F32.PACK_AB_MERGE_C R31, R40, R31, RZ ;  /* 0x0000001f281f723e */ /* 0x000fe200048070ff */
[----:B------:R-:W-:Y:S02]  /*a560*/  HADD2.F32 R54, -RZ, R53.H0_H0 ;  /* 0x20000035ff367230 */ /* 0x000fe40000004100 */
[----:B------:R-:W-:-:S02]  /*a570*/  HADD2.F32 R46, -RZ, R43.H0_H0 ;  /* 0x2000002bff2e7230 */ /* 0x000fc40000004100 */
[C---:B------:R-:W-:Y:S01]  /*a580*/  FMUL.FTZ R59, R47.reuse, R55 ;  /* 0x000000372f3b7220 */ /* 0x040fe20000410000 */
[--C-:B------:R-:W-:Y:S01]  /*a590*/  HADD2.F32 R51, -RZ, R50.reuse.H0_H0 ;  /* 0x20000032ff337230 */ /* 0x100fe20000004100 */
[----:B------:R-:W-:Y:S01]  /*a5a0*/  F2FP.SATFINITE.E4M3.F32.PACK_AB_MERGE_C R13, R14, R13, R31 ;  /* 0x0000000d0e0d723e */ /* 0x000fe2000480701f */
[----:B------:R-:W-:Y:S02]  /*a5b0*/  HADD2.F32 R52, -RZ, R49.H1_H1 ;  /* 0x30000031ff347230 */ /* 0x000fe40000004100 */
[C---:B------:R-:W-:Y:S01]  /*a5c0*/  FMUL.FTZ R56, R46.reuse, R54 ;  /* 0x000000362e387220 */ /* 0x040fe20000410000 */
[----:B------:R-:W-:Y:S02]  /*a5d0*/  HADD2.F32 R49, -RZ, R39.H0_H0 ;  /* 0x20000027ff317230 */ /* 0x000fe40000004100 */
[-C--:B------:R-:W-:Y:S01]  /*a5e0*/  FMUL.FTZ R57, R46, R51.reuse ;  /* 0x000000332e397220 */ /* 0x080fe20000410000 */
[----:B------:R-:W-:Y:S02]  /*a5f0*/  HADD2.F32 R43, -RZ, R43.H1_H1 ;  /* 0x3000002bff2b7230 */ /* 0x000fe40000004100 */
[-C--:B------:R-:W-:Y:S01]  /*a600*/  FMUL.FTZ R58, R47, R52.reuse ;  /* 0x000000342f3a7220 */ /* 0x080fe20000410000 */
[----:B------:R-:W-:Y:S01]  /*a610*/  FFMA.FTZ R46, R48, R52, -R59 ;  /* 0x00000034302e7223 */ /* 0x000fe2000001083b */
[C---:B------:R-:W-:Y:S01]  /*a620*/  FFMA.FTZ R47, R49.reuse, R51, -R56 ;  /* 0x00000033312f7223 */ /* 0x040fe20000010838 */
[----:B------:R-:W-:Y:S01]  /*a630*/  FFMA.FTZ R49, R49, R54, R57 ;  /* 0x0000003631317223 */ /* 0x000fe20000010039 */
[----:B------:R-:W-:Y:S01]  /*a640*/  HADD2.F32 R54, -RZ, R53.H1_H1 ;  /* 0x30000035ff367230 */ /* 0x000fe20000004100 */
[----:B------:R-:W-:Y:S01]  /*a650*/  F2FP.F16.E4M3.UNPACK_B R51, R38 ;  /* 0x00000026ff33723e */ /* 0x000fe200020006ff */
[----:B------:R-:W-:Y:S01]  /*a660*/  HADD2.F32 R52, -RZ, R50.H1_H1 ;  /* 0x30000032ff347230 */ /* 0x000fe20000004100 */
[----:B------:R-:W-:Y:S01]  /*a670*/  F2FP.F16.E4M3.UNPACK_B R50, R20 ;  /* 0x00000014ff32723e */ /* 0x000fe200020006ff */
[----:B------:R-:W-:-:S02]  /*a680*/  HADD2.F32 R39, -RZ, R39.H1_H1 ;  /* 0x30000027ff277230 */ /* 0x000fc40000004100 */
[C---:B------:R-:W-:Y:S01]  /*a690*/  FMUL.FTZ R20, R43.reuse, R54 ;  /* 0x000000362b147220 */ /* 0x040fe20000410000 */
[----:B------:R-:W-:Y:S01]  /*a6a0*/  FFMA.FTZ R48, R48, R55, R58 ;  /* 0x0000003730307223 */ /* 0x000fe2000001003a */
[-C--:B------:R-:W-:Y:S01]  /*a6b0*/  FMUL.FTZ R53, R43, R52.reuse ;  /* 0x000000342b357220 */ /* 0x080fe20000410000 */
[--C-:B------:R-:W-:Y:S02]  /*a6c0*/  HADD2.F32 R43, -RZ, R51.reuse.H0_H0 ;  /* 0x20000033ff2b7230 */ /* 0x100fe40000004100 */
[C---:B------:R-:W-:Y:S01]  /*a6d0*/  FFMA.FTZ R56, R39.reuse, R52, -R20 ;  /* 0x0000003427387223 */ /* 0x040fe20000010814 */
[----:B------:R-:W-:Y:S02]  /*a6e0*/  HADD2.F32 R38, -RZ, R28.H0_H0 ;  /* 0x2000001cff267230 */ /* 0x000fe40000004100 */
[----:B------:R-:W-:Y:S01]  /*a6f0*/  FFMA.FTZ R58, R39, R54, R53 ;  /* 0x00000036273a7223 */ /* 0x000fe20000010035 */
[----:B------:R-:W-:Y:S01]  /*a700*/  HADD2.F32 R39, -RZ, R50.H0_H0 ;  /* 0x20000032ff277230 */ /* 0x000fe20000004100 */
[----:B------:R-:W-:Y:S01]  /*a710*/  F2FP.F16.E4M3.UNPACK_B R52, R4.H1 ;  /* 0x00000004ff34723e */ /* 0x000fe200030006ff */
[----:B------:R-:W-:-:S02]  /*a720*/  HADD2.F32 R51, -RZ, R51.H1_H1 ;  /* 0x30000033ff337230 */ /* 0x000fc40000004100 */
[C---:B------:R-:W-:Y:S01]  /*a730*/  FMUL.FTZ R53, R38.reuse, R43 ;  /* 0x0000002b26357220 */ /* 0x040fe20000410000 */
[----:B------:R-:W-:Y:S02]  /*a740*/  HADD2.F32 R28, -RZ, R28.H1_H1 ;  /* 0x3000001cff1c7230 */ /* 0x000fe40000004100 */
[----:B------:R-:W-:Y:S01]  /*a750*/  FMUL.FTZ R55, R38, R39 ;  /* 0x0000002726377220 */ /* 0x000fe20000410000 */
[----:B------:R-:W-:Y:S01]  /*a760*/  HADD2.F32 R50, -RZ, R50.H1_H1 ;  /* 0x30000032ff327230 */ /* 0x000fe20000004100 */
[----:B------:R-:W-:Y:S01]  /*a770*/  F2FP.F16.E4M3.UNPACK_B R38, R12.H1 ;  /* 0x0000000cff26723e */ /* 0x000fe200030006ff */
[--C-:B------:R-:W-:Y:S02]  /*a780*/  HADD2.F32 R20, -RZ, R15.reuse.H0_H0 ;  /* 0x2000000fff147230 */ /* 0x100fe40000004100 */
[C---:B------:R-:W-:Y:S01]  /*a790*/  FMUL.FTZ R54, R28.reuse, R51 ;  /* 0x000000331c367220 */ /* 0x040fe20000410000 */
[----:B------:R-:W-:Y:S02]  /*a7a0*/  HADD2.F32 R15, -RZ, R15.H1_H1 ;  /* 0x3000000fff0f7230 */ /* 0x000fe40000004100 */
[----:B------:R-:W-:Y:S01]  /*a7b0*/  FMUL.FTZ R28, R28, R50 ;  /* 0x000000321c1c7220 */ /* 0x000fe20000410000 */
[----:B------:R-:W-:Y:S01]  /*a7c0*/  F2FP.F16.E4M3.UNPACK_B R12, R12 ;  /* 0x0000000cff0c723e */ /* 0x000fe200020006ff */
[C---:B------:R-:W-:Y:S01]  /*a7d0*/  FFMA.FTZ R53, R20.reuse, R39, -R53 ;  /* 0x0000002714357223 */ /* 0x040fe20000010835 */
[----:B------:R-:W-:Y:S01]  /*a7e0*/  FFMA.FTZ R55, R20, R43, R55 ;  /* 0x0000002b14377223 */ /* 0x000fe20000010037 */
[----:B------:R-:W-:-:S02]  /*a7f0*/  HADD2.F32 R43, -RZ, R52.H0_H0 ;  /* 0x20000034ff2b7230 */ /* 0x000fc40000004100 */
[C---:B------:R-:W-:Y:S01]  /*a800*/  FFMA.FTZ R54, R15.reuse, R50, -R54 ;  /* 0x000000320f367223 */ /* 0x040fe20000010836 */
[----:B------:R-:W-:Y:S02]  /*a810*/  HADD2.F32 R20, -RZ, R34.H0_H0 ;  /* 0x20000022ff147230 */ /* 0x000fe40000004100 */
[----:B------:R-:W-:Y:S01]  /*a820*/  FFMA.FTZ R50, R15, R51, R28 ;  /* 0x000000330f327223 */ /* 0x000fe2000001001c */
[--C-:B------:R-:W-:Y:S01]  /*a830*/  HADD2.F32 R28, -RZ, R38.reuse.H0_H0 ;  /* 0x20000026ff1c7230 */ /* 0x100fe20000004100 */
[----:B------:R-:W-:Y:S01]  /*a840*/  F2FP.F16.E4M3.UNPACK_B R4, R4 ;  /* 0x00000004ff04723e */ /* 0x000fe200020006ff */
[----:B------:R-:W-:Y:S02]  /*a850*/  HADD2.F32 R39, -RZ, R38.H1_H1 ;  /* 0x30000026ff277230 */ /* 0x000fe40000004100 */
[C---:B------:R-:W-:Y:S01]  /*a860*/  FMUL.FTZ R38, R20.reuse, R43 ;  /* 0x0000002b14267220 */ /* 0x040fe20000410000 */
[----:B------:R-:W-:Y:S02]  /*a870*/  HADD2.F32 R15, -RZ, R30.H0_H0 ;  /* 0x2000001eff0f7230 */ /* 0x000fe40000004100 */
[----:B------:R-:W-:Y:S01]  /*a880*/  FMUL.FTZ R20, R20, R28 ;  /* 0x0000001c14147220 */ /* 0x000fe20000410000 */
[----:B------:R-:W-:-:S02]  /*a890*/  HADD2.F32 R34, -RZ, R34.H1_H1 ;  /* 0x30000022ff227230 */ /* 0x000fc40000004100 */
[----:B------:R-:W-:Y:S02]  /*a8a0*/  HADD2.F32 R51, -RZ, R52.H1_H1 ;  /* 0x30000034ff337230 */ /* 0x000fe40000004100 */
[C---:B------:R-:W-:Y:S01]  /*a8b0*/  FFMA.FTZ R38, R15.reuse, R28, -R38 ;  /* 0x0000001c0f267223 */ /* 0x040fe20000010826 */
[----:B------:R-:W-:Y:S02]  /*a8c0*/  HADD2.F32 R30, -RZ, R30.H1_H1 ;  /* 0x3000001eff1e7230 */ /* 0x000fe40000004100 */
[C---:B------:R-:W-:Y:S01]  /*a8d0*/  FMUL.FTZ R28, R34.reuse, R39 ;  /* 0x00000027221c7220 */ /* 0x040fe20000410000 */
[----:B------:R-:W-:Y:S01]  /*a8e0*/  FMUL.FTZ R57, R34, R51 ;  /* 0x0000003322397220 */ /* 0x000fe20000410000 */
[----:B------:R-:W-:Y:S01]  /*a8f0*/  FFMA.FTZ R34, R15, R43, R20 ;  /* 0x0000002b0f227223 */ /* 0x000fe20000010014 */
[--C-:B------:R-:W-:Y:S02]  /*a900*/  HADD2.F32 R15, -RZ, R12.reuse.H0_H0 ;  /* 0x2000000cff0f7230 */ /* 0x100fe40000004100 */
[----:B------:R-:W-:Y:S01]  /*a910*/  FFMA.FTZ R51, R30, R51, R28 ;  /* 0x000000331e337223 */ /* 0x000fe2000001001c */
[----:B------:R-:W-:-:S02]  /*a920*/  HADD2.F32 R20, -RZ, R12.H1_H1 ;  /* 0x3000000cff147230 */ /* 0x000fc40000004100 */
[----:B------:R-:W-:Y:S01]  /*a930*/  FFMA.FTZ R57, R30, R39, -R57 ;  /* 0x000000271e397223 */ /* 0x000fe20000010839 */
[--C-:B------:R-:W-:Y:S02]  /*a940*/  HADD2.F32 R12, -RZ, R7.reuse.H0_H0 ;  /* 0x20000007ff0c7230 */ /* 0x100fe40000004100 */
[--C-:B------:R-:W-:Y:S01]  /*a950*/  HADD2.F32 R28, -RZ, R4.reuse.H1_H1 ;  /* 0x30000004ff1c7230 */ /* 0x100fe20000004100 */
[----:B------:R-:W-:Y:S01]  /*a960*/  F2FP.SATFINITE.E4M3.F32.PACK_AB_MERGE_C R34, R51, R34, RZ ;  /* 0x000000223322723e */ /* 0x000fe200048070ff */
[----:B------:R-:W-:Y:S01]  /*a970*/  HADD2.F32 R7, -RZ, R7.H1_H1 ;  /* 0x30000007ff077230 */ /* 0x000fe20000004100 */
[----:B------:R-:W-:Y:S01]  /*a980*/  F2FP.SATFINITE.E4M3.F32.PACK_AB_MERGE_C R38, R57, R38, RZ ;  /* 0x000000263926723e */ /* 0x000fe200048070ff */
[----:B------:R-:W-:Y:S02]  /*a990*/  HADD2.F32 R39, -RZ, R4.H0_H0 ;  /* 0x20000004ff277230 */ /* 0x000fe40000004100 */
[--C-:B------:R-:W-:Y:S02]  /*a9a0*/  HADD2.F32 R4, -RZ, R5.reuse.H0_H0 ;  /* 0x20000005ff047230 */ /* 0x100fe40000004100 */
[----:B------:R-:W-:Y:S01]  /*a9b0*/  FMUL.FTZ R30, R7, R28 ;  /* 0x0000001c071e7220 */ /* 0x000fe20000410000 */
[----:B------:R-:W-:-:S02]  /*a9c0*/  HADD2.F32 R5, -RZ, R5.H1_H1 ;  /* 0x30000005ff057230 */ /* 0x000fc40000004100 */
[C---:B------:R-:W-:Y:S01]  /*a9d0*/  FMUL.FTZ R43, R12.reuse, R39 ;  /* 0x000000270c2b7220 */ /* 0x040fe20000410000 */
[-C--:B------:R-:W-:Y:S01]  /*a9e0*/  FMUL.FTZ R7, R7, R20.reuse ;  /* 0x0000001407077220 */ /* 0x080fe20000410000 */
[-C--:B------:R-:W-:Y:S01]  /*a9f0*/  FMUL.FTZ R12, R12, R15.reuse ;  /* 0x0000000f0c0c7220 */ /* 0x080fe20000410000 */
[C---:B------:R-:W-:Y:S02]  /*aa00*/  FFMA.FTZ R30, R5.reuse, R20, -R30 ;  /* 0x00000014051e7223 */ /* 0x040fe4000001081e */
[----:B------:R-:W-:Y:S01]  /*aa10*/  FFMA.FTZ R28, R5, R28, R7 ;  /* 0x0000001c051c7223 */ /* 0x000fe20000010007 */
[C---:B------:R-:W-:Y:S01]  /*aa20*/  FFMA.FTZ R43, R4.reuse, R15, -R43 ;  /* 0x0000000f042b7223 */ /* 0x040fe2000001082b */
[----:B------:R-:W-:Y:S01]  /*aa30*/  FFMA.FTZ R39, R4, R39, R12 ;  /* 0x0000002704277223 */ /* 0x000fe2000001000c */
[----:B------:R-:W-:Y:S02]  /*aa40*/  F2FP.SATFINITE.E4M3.F32.PACK_AB_MERGE_C R5, R32, R29, RZ ;  /* 0x0000001d2005723e */ /* 0x000fe400048070ff */
[----:B------:R-:W-:-:S02]  /*aa50*/  F2FP.SATFINITE.E4M3.F32.PACK_AB_MERGE_C R7, R46, R41, RZ ;  /* 0x000000292e07723e */ /* 0x000fc400048070ff */
[----:B------:R-:W-:Y:S02]  /*aa60*/  F2FP.SATFINITE.E4M3.F32.PACK_AB_MERGE_C R4, R56, R47, RZ ;  /* 0x0000002f3804723e */ /* 0x000fe400048070ff */
[----:B------:R-:W-:Y:S02]  /*aa70*/  F2FP.SATFINITE.E4M3.F32.PACK_AB_MERGE_C R15, R48, R45, RZ ;  /* 0x0000002d300f723e */ /* 0x000fe400048070ff */
[----:B------:R-:W-:Y:S02]  /*aa80*/  F2FP.SATFINITE.E4M3.F32.PACK_AB_MERGE_C R12, R58, R49, RZ ;  /* 0x000000313a0c723e */ /* 0x000fe400048070ff */
[----:B------:R-:W-:Y:S02]  /*aa90*/  F2FP.SATFINITE.E4M3.F32.PACK_AB_MERGE_C R5, R21, R6, R5 ;  /* 0x000000061505723e */ /* 0x000fe40004807005 */
[----:B------:R-:W-:Y:S02]  /*aaa0*/  F2FP.SATFINITE.E4M3.F32.PACK_AB_MERGE_C R7, R44, R35, R7 ;  /* 0x000000232c07723e */ /* 0x000fe40004807007 */
[----:B------:R-:W-:-:S02]  /*aab0*/  F2FP.SATFINITE.E4M3.F32.PACK_AB_MERGE_C R4, R54, R53, R4 ;  /* 0x000000353604723e */ /* 0x000fc40004807004 */
[----:B------:R-:W-:Y:S02]  /*aac0*/  F2FP.SATFINITE.E4M3.F32.PACK_AB_MERGE_C R6, R30, R43, R38 ;  /* 0x0000002b1e06723e */ /* 0x000fe40004807026 */
[----:B------:R-:W-:Y:S02]  /*aad0*/  F2FP.SATFINITE.E4M3.F32.PACK_AB_MERGE_C R15, R42, R33, R15 ;  /* 0x000000212a0f723e */ /* 0x000fe4000480700f */
[----:B------:R-:W-:Y:S01]  /*aae0*/  F2FP.SATFINITE.E4M3.F32.PACK_AB_MERGE_C R12, R50, R55, R12 ;  /* 0x00000037320c723e */ /* 0x000fe2000480700c */
[----:B------:R0:W-:Y:S01]  /*aaf0*/  STS.128 [R37+0xf000], R4 ;  /* 0x00f0000425007388 */ /* 0x0001e20000000c00 */
[----:B------:R-:W-:-:S05]  /*ab00*/  F2FP.SATFINITE.E4M3.F32.PACK_AB_MERGE_C R14, R28, R39, R34 ;  /* 0x000000271c0e723e */ /* 0x000fca0004807022 */
[----:B------:R0:W-:Y:S02]  /*ab10*/  STS.128 [R0+0xf000], R12 ;  /* 0x00f0000c00007388 */ /* 0x0001e40000000c00 */
.L_x_1230:
[----:B------:R-:W-:Y:S05]  /*ab20*/  BSYNC B1 ;  /* 0x0000000000017941 */ /* 0x000fea0003800000 */
.L_x_1229:
[----:B------:R-:W-:Y:S05]  /*ab30*/  @P1 BRA `(.L_x_1219) ;  /* 0x0000000c00f81947 */ /* 0x000fea0003800000 */
[----:B----4-:R-:W2:Y:S04]  /*ab40*/  LDL R21, [R1+0x64] ;  /* 0x0000640001157983 */ /* 0x010ea80000100800 */
[----:B------:R-:W4:Y:S01]  /*ab50*/  LDL R49, [R1+0x70] ;  /* 0x0000700001317983 */ /* 0x000f220000100800 */
[----:B0----5:R-:W-:Y:S02]  /*ab60*/  SHF.R.U32.HI R0, RZ, 0x8, R24 ;  /* 0x00000008ff007819 */ /* 0x021fe40000011618 */
[----:B------:R-:W-:Y:S02]  /*ab70*/  LOP3.LUT R5, R24, 0xff, RZ, 0xc0, !PT ;  /* 0x000000ff18057812 */ /* 0x000fe400078ec0ff */
[----:B------:R-:W-:Y:S02]  /*ab80*/  LOP3.LUT R0, R0, 0xff, RZ, 0xc0, !PT ;  /* 0x000000ff00007812 */ /* 0x000fe400078ec0ff */
[----:B------:R-:W-:-:S02]  /*ab90*/  SHF.R.U32.HI R14, RZ, 0x8, R25 ;  /* 0x00000008ff0e7819 */ /* 0x000fc40000011619 */
[----:B---3--:R-:W-:Y:S02]  /*aba0*/  PRMT R20, R0, 0x7604, R5 ;  /* 0x0000760400147816 */ /* 0x008fe40000000005 */
[----:B------:R-:W-:Y:S02]  /*abb0*/  LOP3.LUT R7, R25, 0xff, RZ, 0xc0, !PT ;  /* 0x000000ff19077812 */ /* 0x000fe400078ec0ff */
[----:B------:R-:W-:Y:S02]  /*abc0*/  SHF.R.U32.HI R6, RZ, 0x8, R27 ;  /* 0x00000008ff067819 */ /* 0x000fe4000001161b */
[----:B------:R-:W-:Y:S02]  /*abd0*/  LOP3.LUT R0, R14, 0xff, RZ, 0xc0, !PT ;  /* 0x000000ff0e007812 */ /* 0x000fe400078ec0ff */
[----:B------:R-:W-:Y:S02]  /*abe0*/  LOP3.LUT R13, R27, 0xff, RZ, 0xc0, !PT ;  /* 0x000000ff1b0d7812 */ /* 0x000fe400078ec0ff */
[----:B------:R-:W-:-:S02]  /*abf0*/  LOP3.LUT R6, R6, 0xff, RZ, 0xc0, !PT ;  /* 0x000000ff06067812 */ /* 0x000fc400078ec0ff */
[----:B------:R-:W-:Y:S02]  /*ac00*/  PRMT R28, R0, 0x7604, R7 ;  /* 0x00007604001c7816 */ /* 0x000fe40000000007 */
        /* <DEDUP_REMOVED lines=26> */
[----:B------:R-:W-:Y:S01]  /*adb0*/  PRMT R37, R14, 0x7604, R21 ;  /* 0x000076040e257816 */ /* 0x000fe20000000015 */
        /* <DEDUP_REMOVED lines=8> */
[----:B-1----:R-:W-:-:S02]  /*ae40*/  PRMT R39, R3, 0x7604, R34 ;  /* 0x0000760403277816 */ /* 0x002fc40000000022 */
[----:B------:R-:W-:Y:S01]  /*ae50*/  SHF.R.U32.HI R3, RZ, 0x10, R24 ;  /* 0x00000010ff037819 */ /* 0x000fe20000011618 */
[----:B------:R-:W0:Y:S01]  /*ae60*/  LDS.128 R12, [R0+0xf000] ;  /* 0x00f00000000c7984 */ /* 0x000e220000000c00 */
[----:B------:R-:W-:Y:S02]  /*ae70*/  LOP3.LUT R21, R21, 0xff, RZ, 0xc0, !PT ;  /* 0x000000ff15157812 */ /* 0x000fe400078ec0ff */
[----:B------:R-:W-:Y:S02]  /*ae80*/  LOP3.LUT R3, R3, 0xff, RZ, 0xc0, !PT ;  /* 0x000000ff03037812 */ /* 0x000fe400078ec0ff */
[----:B------:R-:W-:Y:S02]  /*ae90*/  SHF.R.U32.HI R29, RZ, 0x10, R26 ;  /* 0x00000010ff1d7819 */ /* 0x000fe4000001161a */
[----:B------:R-:W-:Y:S02]  /*aea0*/  PRMT R3, R3, 0x7054, R20 ;  /* 0x0000705403037816 */ /* 0x000fe40000000014 */
[----:B------:R-:W-:-:S02]  /*aeb0*/  PRMT R21, R21, 0x7054, R28 ;  /* 0x0000705415157816 */ /* 0x000fc4000000001c */
[----:B------:R-:W-:Y:S02]  /*aec0*/  SHF.R.U32.HI R20, RZ, 0x10, R8 ;  /* 0x00000010ff147819 */ /* 0x000fe40000011608 */
[----:B------:R-:W-:Y:S02]  /*aed0*/  SHF.R.U32.HI R28, RZ, 0x10, R9 ;  /* 0x00000010ff1c7819 */ /* 0x000fe40000011609 */
[----:B------:R-:W-:Y:S02]  /*aee0*/  LOP3.LUT R29, R29, 0xff, RZ, 0xc0, !PT ;  /* 0x000000ff1d1d7812 */ /* 0x000fe400078ec0ff */
[----:B------:R-:W-:Y:S02]  /*aef0*/  LOP3.LUT R20, R20, 0xff, RZ, 0xc0, !PT ;  /* 0x000000ff14147812 */ /* 0x000fe400078ec0ff */
[----:B------:R-:W-:Y:S02]  /*af00*/  LOP3.LUT R28, R28, 0xff, RZ, 0xc0, !PT ;  /* 0x000000ff1c1c7812 */ /* 0x000fe400078ec0ff */
[----:B------:R-:W-:-:S02]  /*af10*/  PRMT R29, R29, 0x7054, R30 ;  /* 0x000070541d1d7816 */ /* 0x000fc4000000001e */
[----:B------:R-:W-:Y:S02]  /*af20*/  SHF.R.U32.HI R30, RZ, 0x10, R10 ;  /* 0x00000010ff1e7819 */ /* 0x000fe4000001160a */
[----:B------:R-:W-:Y:S02]  /*af30*/  PRMT R33, R20, 0x7054, R33 ;  /* 0x0000705414217816 */ /* 0x000fe40000000021 */
[----:B------:R-:W-:Y:S02]  /*af40*/  PRMT R35, R28, 0x7054, R35 ;  /* 0x000070541c237816 */ /* 0x000fe40000000023 */
[----:B------:R-:W-:Y:S02]  /*af50*/  LOP3.LUT R28, R21, 0xff000000, R25, 0xf8, !PT ;  /* 0xff000000151c7812 */ /* 0x000fe400078ef819 */
[----:B------:R-:W-:Y:S02]  /*af60*/  LOP3.LUT R30, R30, 0xff, RZ, 0xc0, !PT ;  /* 0x000000ff1e1e7812 */ /* 0x000fe400078ec0ff */
[----:B------:R-:W-:-:S02]  /*af70*/  LOP3.LUT R21, R33, 0xff000000, R8, 0xf8, !PT ;  /* 0xff00000021157812 */ /* 0x000fc400078ef808 */
[----:B------:R-:W-:Y:S02]  /*af80*/  LOP3.LUT R33, R35, 0xff000000, R9, 0xf8, !PT ;  /* 0xff00000023217812 */ /* 0x000fe400078ef809 */
[----:B------:R-:W-:Y:S02]  /*af90*/  PRMT R37, R30, 0x7054, R37 ;  /* 0x000070541e257816 */ /* 0x000fe40000000025 */
[----:B------:R-:W-:Y:S02]  /*afa0*/  F2FP.F16.E4M3.UNPACK_B R40, R33 ;  /* 0x00000021ff28723e */ /* 0x000fe400020006ff */
[----:B0-----:R-:W-:Y:S02]  /*afb0*/  F2FP.F16.E4M3.UNPACK_B R25, R13 ;  /* 0x0000000dff19723e */ /* 0x001fe400020006ff */
[----:B------:R-:W-:Y:S01]  /*afc0*/  PRMT R41, R32, 0x7054, R39 ;  /* 0x0000705420297816 */ /* 0x000fe20000000027 */
[--C-:B------:R-:W-:Y:S01]  /*afd0*/  HADD2.F32 R42, -RZ, R40.reuse.H0_H0 ;  /* 0x20000028ff2a7230 */ /* 0x100fe20000004100 */
[----:B------:R-:W-:Y:S01]  /*afe0*/  LOP3.LUT R20, R3, 0xff000000, R24, 0xf8, !PT ;  /* 0xff00000003147812 */ /* 0x000fe200078ef818 */
[----:B------:R-:W-:Y:S01]  /*aff0*/  HADD2.F32 R40, -RZ, R40.H1_H1 ;  /* 0x30000028ff287230 */ /* 0x000fe20000004100 */
[----:B------:R-:W-:-:S02]  /*b000*/  LOP3.LUT R8, R37, 0xff000000, R10, 0xf8, !PT ;  /* 0xff00000025087812 */ /* 0x000fc400078ef80a */
[----:B------:R-:W-:Y:S02]  /*b010*/  F2FP.F16.E4M3.UNPACK_B R32, R28 ;  /* 0x0000001cff20723e */ /* 0x000fe400020006ff */
        /* <DEDUP_REMOVED lines=42> */
[----:B------:R-:W-:Y:S01]  /*b2c0*/  HADD2.F32 R28, -RZ, R24.H1_H1 ;  /* 0x30000018ff1c7230 */ /* 0x000fe20000004100 */
[----:B------:R-:W-:Y:S01]  /*b2d0*/  F2FP.F16.E4M3.UNPACK_B R29, R4.H1 ;  /* 0x00000004ff1d723e */ /* 0x000fe200030006ff */
[----:B------:R-:W-:-:S02]  /*b2e0*/  HADD2.F32 R42, -RZ, R40.H0_H0 ;  /* 0x20000028ff2a7230 */ /* 0x000fc40000004100 */
[C---:B------:R-:W-:Y:S01]  /*b2f0*/  FMUL.FTZ R45, R26.reuse, R41 ;  /* 0x000000291a2d7220 */ /* 0x040fe20000410000 */
[--C-:B------:R-:W-:Y:S02]  /*b300*/  HADD2.F32 R24, -RZ, R31.reuse.H0_H0 ;  /* 0x2000001fff187230 */ /* 0x100fe40000004100 */
[-C--:B------:R-:W-:Y:S01]  /*b310*/  FMUL.FTZ R26, R26, R33.reuse ;  /* 0x000000211a1a7220 */ /* 0x080fe20000410000 */
[----:B------:R-:W-:Y:S01]  /*b320*/  HADD2.F32 R38, -RZ, R32.H0_H0 ;  /* 0x20000020ff267230 */ /* 0x000fe20000004100 */
[----:B------:R-:W-:Y:S01]  /*b330*/  F2FP.F16.E4M3.UNPACK_B R11, R4 ;  /* 0x00000004ff0b723e */ /* 0x000fe200020006ff */
[----:B------:R-:W-:Y:S02]  /*b340*/  HADD2.F32 R25, -RZ, R30.H0_H0 ;  /* 0x2000001eff197230 */ /* 0x000fe40000004100 */
[C---:B------:R-:W-:Y:S01]  /*b350*/  FMUL.FTZ R44, R24.reuse, R42 ;  /* 0x0000002a182c7220 */ /* 0x040fe20000410000 */
[----:B------:R-:W-:Y:S02]  /*b360*/  HADD2.F32 R31, -RZ, R31.H1_H1 ;  /* 0x3000001fff1f7230 */ /* 0x000fe40000004100 */
[-C--:B------:R-:W-:Y:S01]  /*b370*/  FMUL.FTZ R47, R24, R38.reuse ;  /* 0x00000026182f7220 */ /* 0x080fe20000410000 */
[C---:B------:R-:W-:Y:S01]  /*b380*/  FFMA.FTZ R24, R28.reuse, R33, -R45 ;  /* 0x000000211c187223 */ /* 0x040fe2000001082d */
[----:B------:R-:W-:Y:S01]  /*b390*/  FFMA.FTZ R28, R28, R41, R26 ;  /* 0x000000291c1c7223 */ /* 0x000fe2000001001a */
[C---:B------:R-:W-:Y:S01]  /*b3a0*/  FFMA.FTZ R26, R25.reuse, R38, -R44 ;  /* 0x00000026191a7223 */ /* 0x040fe2000001082c */
[----:B------:R-:W-:Y:S01]  /*b3b0*/  FFMA.FTZ R25, R25, R42, R47 ;  /* 0x0000002a19197223 */ /* 0x000fe2000001002f */
[----:B------:R-:W-:Y:S01]  /*b3c0*/  F2FP.F16.E4M3.UNPACK_B R42, R43.H1 ;  /* 0x0000002bff2a723e */ /* 0x000fe200030006ff */
[----:B------:R-:W-:Y:S01]  /*b3d0*/  HADD2.F32 R38, -RZ, R32.H1_H1 ;  /* 0x30000020ff267230 */ /* 0x000fe20000004100 */
[-C--:B------:R-:W-:Y:S01]  /*b3e0*/  F2FP.F16.E4M3.UNPACK_B R4, R6.reuse ;  /* 0x00000006ff04723e */ /* 0x080fe200020006ff */
        /* <DEDUP_REMOVED lines=8> */
[----:B------:R-:W-:Y:S02]  /*b470*/  HADD2.F32 R33, -RZ, R35.H0_H0 ;  /* 0x20000023ff217230 */ /* 0x000fe40000004100 */
[CC--:B------:R-:W-:Y:S01]  /*b480*/  FMUL.FTZ R46, R32.reuse, R43.reuse ;  /* 0x0000002b202e7220 */ /* 0x0c0fe20000410000 */
[----:B------:R-:W-:Y:S02]  /*b490*/  HADD2.F32 R30, -RZ, R30.H1_H1 ;  /* 0x3000001eff1e7230 */ /* 0x000fe40000004100 */
[----:B------:R-:W-:Y:S01]  /*b4a0*/  FMUL.FTZ R48, R32, R40 ;  /* 0x0000002820307220 */ /* 0x000fe20000410000 */
[----:B------:R-:W-:Y:S01]  /*b4b0*/  F2FP.F16.E4M3.UNPACK_B R14, R14.H1 ;  /* 0x0000000eff0e723e */ /* 0x000fe200030006ff */
[C---:B------:R-:W-:Y:S01]  /*b4c0*/  FFMA.FTZ R32, R33.reuse, R40, -R46 ;  /* 0x0000002821207223 */ /* 0x040fe2000001082e */
[----:B------:R-:W-:Y:S01]  /*b4d0*/  F2FP.F16.E4M3.UNPACK_B R40, R20.H1 ;  /* 0x00000014ff28723e */ /* 0x000fe200030006ff */
[----:B------:R-:W-:Y:S01]  /*b4e0*/  FFMA.FTZ R33, R33, R43, R48 ;  /* 0x0000002b21217223 */ /* 0x000fe20000010030 */
[----:B------:R-:W-:Y:S01]  /*b4f0*/  F2FP.F16.E4M3.UNPACK_B R43, R21.H1 ;  /* 0x00000015ff2b723e */ /* 0x000fe200030006ff */
[C---:B------:R-:W-:Y:S01]  /*b500*/  FFMA.FTZ R31, R30.reuse, R38, -R45 ;  /* 0x000000261e1f7223 */ /* 0x040fe2000001082d */
[----:B------:R-:W-:Y:S01]  /*b510*/  FFMA.FTZ R30, R30, R41, R44 ;  /* 0x000000291e1e7223 */ /* 0x000fe2000001002c */
[----:B------:R-:W-:Y:S01]  /*b520*/  HADD2.F32 R41, -RZ, R39.H1_H1 ;  /* 0x30000027ff297230 */ /* 0x000fe20000004100 */
[----:B------:R-:W-:Y:S01]  /*b530*/  F2FP.SATFINITE.E4M3.F32.PACK_AB_MERGE_C R13, R24, R13, RZ ;  /* 0x0000000d180d723e */ /* 0x000fe200048070ff */
[----:B------:R-:W-:Y:S01]  /*b540*/  HADD2.F32 R45, -RZ, R42.H1_H1 ;  /* 0x3000002aff2d7230 */ /* 0x000fe20000004100 */
[----:B------:R-:W-:Y:S01]  /*b550*/  F2FP.SATFINITE.E4M3.F32.PACK_AB_MERGE_C R15, R28, R15, RZ ;  /* 0x0000000f1c0f723e */ /* 0x000fe200048070ff */
[----:B------:R-:W-:Y:S01]  /*b560*/  HADD2.F32 R38, -RZ, R35.H1_H1 ;  /* 0x30000023ff267230 */ /* 0x000fe20000004100 */
[----:B------:R-:W-:Y:S01]  /*b570*/  F2FP.SATFINITE.E4M3.F32.PACK_AB_MERGE_C R5, R12, R5, R13 ;  /* 0x000000050c05723e */ /* 0x000fe2000480700d */
[----:B------:R-:W-:Y:S01]  /*b580*/  HADD2.F32 R39, -RZ, R37.H1_H1 ;  /* 0x30000025ff277230 */ /* 0x000fe20000004100 */
[----:B------:R-:W-:Y:S01]  /*b590*/  F2FP.SATFINITE.E4M3.F32.PACK_AB_MERGE_C R9, R10, R9, R15 ;  /* 0x000000090a09723e */ /* 0x000fe2000480700f */
[----:B------:R-:W-:-:S02]  /*b5a0*/  HADD2.F32 R44, -RZ, R43.H0_H0 ;  /* 0x2000002bff2c7230 */ /* 0x000fc40000004100 */
[----:B------:R-:W-:Y:S02]  /*b5b0*/  HADD2.F32 R35, -RZ, R34.H0_H0 ;  /* 0x20000022ff237230 */ /* 0x000fe40000004100 */
[C---:B------:R-:W-:Y:S01]  /*b5c0*/  FMUL.FTZ R47, R39.reuse, R45 ;  /* 0x0000002d272f7220 */ /* 0x040fe20000410000 */
[----:B------:R-:W-:Y:S02]  /*b5d0*/  HADD2.F32 R42, -RZ, R40.H0_H0 ;  /* 0x20000028ff2a7230 */ /* 0x000fe40000004100 */
[----:B------:R-:W-:Y:S01]  /*b5e0*/  FMUL.FTZ R48, R39, R41 ;  /* 0x0000002927307220 */ /* 0x000fe20000410000 */
        /* <DEDUP_REMOVED lines=8> */
[C---:B------:R-:W-:Y:S01]  /*b670*/  FFMA.FTZ R35, R38.reuse, R41, -R47 ;  /* 0x0000002926237223 */ /* 0x040fe2000001082f */
[----:B------:R-:W-:Y:S01]  /*b680*/  FFMA.FTZ R52, R38, R45, R48 ;  /* 0x0000002d26347223 */ /* 0x000fe20000010030 */
[----:B------:R-:W-:Y:S01]  /*b690*/  F2FP.F16.E4M3.UNPACK_B R37, R20 ;  /* 0x00000014ff25723e */ /* 0x000fe200020006ff */
[----:B------:R-:W-:Y:S01]  /*b6a0*/  HADD2.F32 R29, -RZ, R29.H1_H1 ;  /* 0x3000001dff1d7230 */ /* 0x000fe20000004100 */
[----:B------:R-:W-:Y:S01]  /*b6b0*/  F2FP.F16.E4M3.UNPACK_B R38, R21 ;  /* 0x00000015ff26723e */ /* 0x000fe200020006ff */
[C---:B------:R-:W-:Y:S01]  /*b6c0*/  FMUL.FTZ R20, R34.reuse, R43 ;  /* 0x0000002b22147220 */ /* 0x040fe20000410000 */
[----:B------:R-:W-:Y:S01]  /*b6d0*/  FMUL.FTZ R34, R34, R40 ;  /* 0x0000002822227220 */ /* 0x000fe20000410000 */
[----:B------:R-:W-:-:S02]  /*b6e0*/  HADD2.F32 R21, -RZ, R27.H0_H0 ;  /* 0x2000001bff157230 */ /* 0x000fc40000004100 */
[--C-:B------:R-:W-:Y:S02]  /*b6f0*/  HADD2.F32 R39, -RZ, R38.reuse.H0_H0 ;  /* 0x20000026ff277230 */ /* 0x100fe40000004100 */
        /* <DEDUP_REMOVED lines=66> */
.L_x_1219:
[----:B------:R-:W-:Y:S05]  /*bb20*/  BSYNC B0 ;  /* 0x0000000000007941 */ /* 0x000fea0003800000 */
.L_x_1212:
        /* <DEDUP_REMOVED lines=8> */
.L_x_1209:
[----:B0-2---:R-:W-:Y:S01]  /*bbb0*/  IMAD.U32 R0, RZ, RZ, UR38 ;  /* 0x00000026ff007e24 */ /* 0x005fe2000f8e00ff */
[----:B------:R-:W-:-:S04]  /*bbc0*/  LOP3.LUT R22, R22, 0xfffffffe, RZ, 0xc0, !PT ;  /* 0xfffffffe16167812 */ /* 0x000fc800078ec0ff */
[----:B------:R-:W-:-:S13]  /*bbd0*/  ISETP.NE.AND P0, PT, R0, 0x3, PT ;  /* 0x000000030000780c */ /* 0x000fda0003f05270 */
[----:B------:R-:W-:Y:S01]  /*bbe0*/  @P0 LOP3.LUT R22, R22, 0x1, RZ, 0xfc, !PT ;  /* 0x0000000116160812 */ /* 0x000fe200078efcff */
[----:B------:R-:W-:Y:S06]  /*bbf0*/  @!P0 BRA `(.L_x_1231) ;  /* 0x0000000000048947 */ /* 0x000fec0003800000 */
[----:B------:R-:W-:Y:S01]  /*bc00*/  BPT.TRAP 0x1 ;  /* 0x000000040000795c */ /* 0x000fe20000300000 */
.L_x_1231:
[----:B-1----:R-:W-:Y:S01]  /*bc10*/  IMAD R3, R17, 0x8, R16 ;  /* 0x0000000811037824 */ /* 0x002fe200078e0210 */
[----:B------:R-:W-:-:S04]  /*bc20*/  SHF.L.U32 R0, R19, 0x1f, RZ ;  /* 0x0000001f13007819 */ /* 0x000fc800000006ff */
[----:B------:R0:W1:Y:S01]  /*bc30*/  SYNCS.PHASECHK.TRANS64.TRYWAIT P1, [R3+URZ+0x19c30], R0 ;  /* 0x019c3000030075a7 */ /* 0x000062000802017f */
[----:B------:R-:W-:Y:S05]  /*bc40*/  @!P0 BRA `(.L_x_1232) ;  /* 0x0000000000048947 */ /* 0x000fea0003800000 */
[----:B------:R-:W-:Y:S01]  /*bc50*/  BPT.TRAP 0x1 ;  /* 0x000000040000795c */ /* 0x000fe20000300000 */
.L_x_1232:
[----:B---3-5:R-:W2:Y:S02]  /*bc60*/  S2R R4, SR_TID.X ;  /* 0x0000000000047919 */ /* 0x028ea40000002100 */
[----:B--2---:R-:W-:-:S04]  /*bc70*/  LOP3.LUT R4, R4, 0x7f, RZ, 0xc0, !PT ;  /* 0x0000007f04047812 */ /* 0x004fc800078ec0ff */
[----:B------:R-:W-:Y:S01]  /*bc80*/  ISETP.NE.AND P0, PT, R4, RZ, PT ;  /* 0x000000ff0400720c */ /* 0x000fe20003f05270 */
[----:B-1----:R-:W-:-:S12]  /*bc90*/  @P1 BRA `(.L_x_1233) ;  /* 0x0000000000081947 */ /* 0x002fd80003800000 */
[----:B------:R-:W1:Y:S02]  /*bca0*/  SYNCS.PHASECHK.TRANS64.TRYWAIT P1, [R3+URZ+0x19c30], R0 ;  /* 0x019c3000030075a7 */ /* 0x000e64000802017f */
[----:B-1----:R-:W-:Y:S05]  /*bcb0*/  @!P1 BRA `(.L_x_1234) ;  /* 0x0000017400909947 */ /* 0x002fea0003800000 */
.L_x_1233:
[----:B------:R-:W-:Y:S05]  /*bcc0*/  WARPSYNC.ALL ;  /* 0x0000000000007948 */ /* 0x000fea0003800000 */
[----:B01----:R-:W-:Y:S01]  /*bcd0*/  VIADD R0, R16, 0x13800 ;  /* 0x0001380010007836 */ /* 0x003fe20000000000 */
[----:B------:R-:W-:Y:S01]  /*bce0*/  LOP3.LUT R6, R36, 0x10000, RZ, 0xfc, !PT ;  /* 0x0001000024067812 */ /* 0x000fe200078efcff */
[----:B------:R-:W-:Y:S01]  /*bcf0*/  IMAD.MOV.U32 R7, RZ, RZ, -0x3ffffff0 ;  /* 0xc0000010ff077424 */ /* 0x000fe200078e00ff */
[----:B------:R-:W0:Y:S01]  /*bd00*/  LDC R97, c[0x0][0x448] ;  /* 0x00011200ff617b82 */ /* 0x000e220000000800 */
[----:B------:R-:W-:Y:S01]  /*bd10*/  IMAD.MOV.U32 R5, RZ, RZ, -0x3ffffff0 ;  /* 0xc0000010ff057424 */ /* 0x000fe200078e00ff */
[----:B------:R-:W-:Y:S01]  /*bd20*/  SHF.R.U32.HI R0, RZ, 0x4, R0 ;  /* 0x00000004ff007819 */ /* 0x000fe20000011600 */
[----:B------:R-:W-:-:S02]  /*bd30*/  IMAD.MOV.U32 R11, RZ, RZ, -0x3ffffff0 ;  /* 0xc0000010ff0b7424 */ /* 0x000fc400078e00ff */
[----:B------:R-:W-:Y:S01]  /*bd40*/  IMAD.MOV.U32 R9, RZ, RZ, -0x3ffffff0 ;  /* 0xc0000010ff097424 */ /* 0x000fe200078e00ff */
[----:B------:R-:W-:Y:S02]  /*bd50*/  LOP3.LUT R0, R0, 0x3fff, RZ, 0xc0, !PT ;  /* 0x00003fff00007812 */ /* 0x000fe400078ec0ff */
[----:B------:R-:W-:Y:S01]  /*bd60*/  LOP3.LUT R22, R22, 0xffffffbf, RZ, 0xc0, !PT ;  /* 0xffffffbf16167812 */ /* 0x000fe200078ec0ff */
[----:B------:R-:W-:Y:S01]  /*bd70*/  @!P0 VIADD R3, R3, 0x19c40 ;  /* 0x00019c4003038836 */ /* 0x000fe20000000000 */
[----:B------:R-:W-:Y:S01]  /*bd80*/  LOP3.LUT R4, R0, 0x10000, RZ, 0xfc, !PT ;  /* 0x0001000000047812 */ /* 0x000fe200078efcff */
[----:B------:R-:W-:-:S04]  /*bd90*/  ULDC UR36, c[0x0][0x9dc] ;  /* 0x0002770000247ab9 */ /* 0x000fc80000000800 */
[----:B------:R1:W-:Y:S01]  /*bda0*/  STL [R1+0x14], R4 ;  /* 0x0000140401007387 */ /* 0x0003e20000100800 */
[----:B------:R-:W-:Y:S02]  /*bdb0*/  R2UR UR4, R6 ;  /* 0x00000000060472ca */ /* 0x000fe400000e0000 */
[----:B------:R-:W-:Y:S01]  /*bdc0*/  R2UR UR5, R7 ;  /* 0x00000000070572ca */ /* 0x000fe200000e0000 */
[----:B------:R-:W-:Y:S01]  /*bdd0*/  WARPGROUP.ARRIVE ;  /* 0x00000000000079c5 */ /* 0x000fe20000000000 */
[----:B------:R-:W-:Y:S01]  /*bde0*/  R2UR UR7, R5 ;  /* 0x00000000050772ca */ /* 0x000fe200000e0000 */
[----:B----4-:R-:W2:Y:S01]  /*bdf0*/  LDL R14, [R1+0x30] ;  /* 0x00003000010e7983 */ /* 0x010ea20000100800 */
[----:B-1----:R-:W-:-:S03]  /*be00*/  IMAD R4, R17, 0x300, R4 ;  /* 0x0000030011047824 */ /* 0x002fc600078e0204 */
[----:B------:R-:W2:Y:S02]  /*be10*/  LDL R95, [R1+0x10] ;  /* 0x00001000015f7983 */ /* 0x000ea40000100800 */
[----:B------:R-:W-:Y:S02]  /*be20*/  R2UR UR6, R4 ;  /* 0x00000000040672ca */ /* 0x000fe400000e0000 */
[----:B------:R-:W3:Y:S11]  /*be30*/  LDL R99, [R1] ;  /* 0x0000000001637983 */ /* 0x000ef60000100800 */
[----:B------:R-:W-:Y:S01]  /*be40*/  QGMMA.64x128x32.F32.E4M3.E4M3 R24, gdesc[UR4], RZ, !UPT, gsb0 ;  /* 0x01e00000041879f3 */ /* 0x000fe2000c0008ff */
[----:B------:R-:W-:-:S02]  /*be50*/  VIADD R10, R6, 0x180 ;  /* 0x00000180060a7836 */ /* 0x000fc40000000000 */
[----:B------:R-:W-:Y:S01]  /*be60*/  VIADD R8, R4, 0x100 ;  /* 0x0000010004087836 */ /* 0x000fe20000000000 */
[----:B------:R-:W-:Y:S02]  /*be70*/  R2UR UR5, R11 ;  /* 0x000000000b0572ca */ /* 0x000fe400000e0000 */
[----:B------:R-:W-:Y:S02]  /*be80*/  R2UR UR4, R10 ;  /* 0x000000000a0472ca */ /* 0x000fe400000e0000 */
[----:B------:R-:W-:Y:S02]  /*be90*/  R2UR UR6, R8 ;  /* 0x00000000080672ca */ /* 0x000fe400000e0000 */
[----:B------:R-:W-:Y:S01]  /*bea0*/  R2UR UR7, R9 ;  /* 0x00000000090772ca */ /* 0x000fe200000e0000 */
[----:B------:R-:W-:Y:S02]  /*beb0*/  VIADD R8, R6, 0x300 ;  /* 0x0000030006087836 */ /* 0x000fe40000000000 */
[----:B------:R-:W-:-:S02]  /*bec0*/  VIADD R4, R4, 0x200 ;  /* 0x0000020004047836 */ /* 0x000fc40000000000 */
[----:B------:R-:W-:Y:S02]  /*bed0*/  IMAD.MOV.U32 R9, RZ, RZ, -0x3ffffff0 ;  /* 0xc0000010ff097424 */ /* 0x000fe400078e00ff */
[----:B------:R-:W-:Y:S01]  /*bee0*/  IMAD.MOV.U32 R5, RZ, RZ, -0x3ffffff0 ;  /* 0xc0000010ff057424 */ /* 0x000fe200078e00ff */
[----:B------:R-:W-:Y:S02]  /*bef0*/  WARPGROUP.DEPBAR.LE gsb0, 0x0 ;  /* 0x00008000000079c5 */ /* 0x000fe40000010000 */
[----:B------:R-:W-:-:S06]  /*bf00*/  WARPGROUP.ARRIVE ;  /* 0x00000000000079c5 */ /* 0x000fcc0000000000 */
[----:B------:R-:W-:Y:S01]  /*bf10*/  QGMMA.64x128x32.F32.E4M3.E4M3 R24, gdesc[UR4], R24, gsb0 ;  /* 0x01e00000041879f3 */ /* 0x000fe20008000818 */
[----:B------:R-:W-:Y:S02]  /*bf20*/  R2UR UR4, R8 ;  /* 0x00000000080472ca */ /* 0x000fe400000e0000 */
[----:B------:R-:W-:Y:S02]  /*bf30*/  R2UR UR5, R9 ;  /* 0x00000000090572ca */ /* 0x000fe400000e0000 */
[----:B------:R-:W-:Y:S02]  /*bf40*/  R2UR UR6, R4 ;  /* 0x00000000040672ca */ /* 0x000fe400000e0000 */
[----:B------:R-:W-:Y:S02]  /*bf50*/  R2UR UR7, R5 ;  /* 0x00000000050772ca */ /* 0x000fe400000e0000 */
[----:B0-----:R-:W-:-:S13]  /*bf60*/  ISETP.NE.AND P1, PT, R97, 0x1, PT ;  /* 0x000000016100780c */ /* 0x001fda0003f25270 */
[----:B------:R-:W0:Y:S08]  /*bf70*/  @P1 LDC R5, c[0x0][0x44c] ;  /* 0x00011300ff051b82 */ /* 0x000e300000000800 */
[----:B------:R-:W1:Y:S01]  /*bf80*/  @P1 LDC R15, c[0x0][0x450] ;  /* 0x00011400ff0f1b82 */ /* 0x000e620000000800 */
[----:B------:R-:W-:Y:S02]  /*bf90*/  WARPGROUP.DEPBAR.LE gsb0, 0x0 ;  /* 0x00008000000079c5 */ /* 0x000fe40000010000 */
[----:B------:R-:W-:-:S06]  /*bfa0*/  WARPGROUP.ARRIVE ;  /* 0x00000000000079c5 */ /* 0x000fcc0000000000 */
[----:B------:R-:W-:Y:S01]  /*bfb0*/  QGMMA.64x128x32.F32.E4M3.E4M3 R24, gdesc[UR4], R24, gsb0 ;  /* 0x01e00000041879f3 */ /* 0x000fe20008000818 */
[----:B------:R-:W-:Y:S01]  /*bfc0*/  @P1 LOP3.LUT R22, R22, 0x40, RZ, 0xfc, !PT ;  /* 0x0000004016161812 */ /* 0x000fe200078efcff */
[----:B------:R-:W-:-:S03]  /*bfd0*/  ULOP3.LUT UR36, URZ, UR36, URZ, 0x33, !UPT ;  /* 0x000000243f247292 */ /* 0x000fc6000f8e333f */
[----:B------:R-:W-:Y:S01]  /*bfe0*/  LOP3.LUT R22, R22, 0xffffffdf, RZ, 0xc0, !PT ;  /* 0xffffffdf16167812 */ /* 0x000fe200078ec0ff */
[----:B------:R-:W-:Y:S02]  /*bff0*/  WARPGROUP.DEPBAR.LE gsb0, 0x0 ;  /* 0x00008000000079c5 */ /* 0x000fe40000010000 */
        /* <DEDUP_REMOVED lines=13> */
[----:B--2---:R-:W-:-:S04]  /*c0d0*/  IMAD.IADD R80, R14, 0x1, R95 ;  /* 0x000000010e507824 */ /* 0x004fc800078e025f */
[----:B0-----:R-:W-:-:S04]  /*c0e0*/  @P1 IMAD.HI.U32 R4, R80, R5, RZ ;  /* 0x0000000550041227 */ /* 0x001fc800078e00ff */
[C---:B------:R-:W-:Y:S01]  /*c0f0*/  FMUL.FTZ R13, R2.reuse, R24 ;  /* 0x00000018020d7220 */ /* 0x040fe20000410000 */
[----:B-1----:R-:W-:Y:S02]  /*c100*/  @P1 SHF.R.U32.HI R80, RZ, R15, R4 ;  /* 0x0000000fff501219 */ /* 0x002fe40000011604 */
[----:B------:R-:W0:Y:S01]  /*c110*/  LDC.64 R14, c[0x0][0x9e0] ;  /* 0x00027800ff0e7b82 */ /* 0x000e220000000a00 */
        /* <DEDUP_REMOVED lines=19> */
[----:B------:R-:W-:-:S02]  /*c250*/  IMAD.MOV.U32 R5, RZ, RZ, -0x80 ;  /* 0xffffff80ff057424 */ /* 0x000fc400078e00ff */
        /* <DEDUP_REMOVED lines=12> */
[----:B------:R-:W1:Y:S01]  /*c320*/  SHFL.IDX PT, R94, R80, RZ, 0x1c1f ;  /* 0x001c1fff505e7589 */ /* 0x000e6200000e0000 */
[C---:B------:R-:W-:Y:S01]  /*c330*/  FMUL.FTZ R53, R2.reuse, R56 ;  /* 0x0000003802357220 */ /* 0x040fe20000410000 */
[C---:B------:R-:W-:Y:S01]  /*c340*/  FMUL.FTZ R54, R2.reuse, R57 ;  /* 0x0000003902367220 */ /* 0x040fe20000410000 */
[----:B------:R-:W-:Y:S01]  /*c350*/  FMUL.FTZ R52, R2, R59 ;  /* 0x0000003b02347220 */ /* 0x000fe20000410000 */
[----:B------:R-:W-:-:S02]  /*c360*/  IMAD R84, R88, R5, 0x80 ;  /* 0x0000008058547424 */ /* 0x000fc400078e0205 */
        /* <DEDUP_REMOVED lines=16> */
[----:B------:R-:W-:Y:S01]  /*c470*/  FMUL.FTZ R86, R2, R86 ;  /* 0x0000005602567220 */ /* 0x000fe20000410000 */
[----:B---3--:R-:W-:Y:S01]  /*c480*/  IMAD R5, R99, -0x2, R5 ;  /* 0xfffffffe63057824 */ /* 0x008fe200078e0205 */
[----:B0-----:R-:W-:Y:S01]  /*c490*/  ISETP.GE.AND P1, PT, R15, 0x1, PT ;  /* 0x000000010f00780c */ /* 0x001fe20003f26270 */
[----:B------:R-:W0:Y:S01]  /*c4a0*/  MUFU.TANH R13, R13 ;  /* 0x0000000d000d7308 */ /* 0x000e220000002400 */
[----:B------:R-:W-:Y:S01]  /*c4b0*/  @!P0 PRMT R4, RZ, 0x654, R3 ;  /* 0x00000654ff048816 */ /* 0x000fe20000000003 */
[----:B------:R-:W-:Y:S01]  /*c4c0*/  IMAD.IADD R92, R157, 0x1, R84 ;  /* 0x000000019d5c7824 */ /* 0x000fe200078e0254 */
[----:B------:R-:W-:Y:S02]  /*c4d0*/  IADD3 R5, -R156, R5, R157 ;  /* 0x000000059c057210 */ /* 0x000fe40007ffe19d */
[----:B------:R2:W-:Y:S03]  /*c4e0*/  @!P0 SYNCS.ARRIVE.TRANS64.RED.A1T0 RZ, [R4+URZ], RZ ;  /* 0x000000ff04ff89a7 */ /* 0x0005e6000810043f */
[----:B------:R-:W3:Y:S01]  /*c4f0*/  MUFU.TANH R20, R20 ;  /* 0x0000001400147308 */ /* 0x000ee20000002400 */
[----:B------:R-:W-:-:S07]  /*c500*/  IMAD R92, R99, -0x2, R92 ;  /* 0xfffffffe635c7824 */ /* 0x000fce00078e025c */
[----:B------:R-:W4:Y:S01]  /*c510*/  MUFU.TANH R0, R0 ;  /* 0x0000000000007308 */ /* 0x000f220000002400 */
[----:B------:R-:W-:-:S07]  /*c520*/  IMAD.IADD R87, R5, 0x1, R14 ;  /* 0x0000000105577824 */ /* 0x000fce00078e020e */
        /* <DEDUP_REMOVED lines=59> */
[----:B------:R2:W0:Y:S08]  /*c8e0*/  MUFU.TANH R3, R86 ;  /* 0x0000005600037308 */ /* 0x0004300000002400 */
[----:B------:R-:W0:Y:S01]  /*c8f0*/  MUFU.TANH R79, R79 ;  /* 0x0000004f004f7308 */ /* 0x000e220000002400 */
[----:B------:R-:W-:Y:S01]  /*c900*/  VIADD R91, R5, UR36 ;  /* 0x00000024055b7c36 */ /* 0x000fe20008000000 */
[----:B------:R-:W-:-:S02]  /*c910*/  @P1 LOP3.LUT R22, R22, 0x20, RZ, 0xfc, !PT ;  /* 0x0000002016161812 */ /* 0x000fc400078efcff */
[----:B------:R-:W-:Y:S01]  /*c920*/  LEA R82, R88, 0xffffff80, 0x7 ;  /* 0xffffff8058527811 */ /* 0x000fe200078e38ff */
[----:B-1----:R-:W-:Y:S01]  /*c930*/  IMAD.IADD R85, R91, 0x1, R94 ;  /* 0x000000015b557824 */ /* 0x002fe200078e025e */
[----:B------:R-:W-:Y:S01]  /*c940*/  VIADDMNMX R90, R94, R87, R92, PT ;  /* 0x000000575e5a7246 */ /* 0x000fe2000380015c */
[----:B--234-:R-:W-:Y:S06]  /*c950*/  @!P1 BRA `(.L_x_1235) ;  /* 0x0000000000509947 */ /* 0x01cfec0003800000 */
[----:B------:R-:W-:Y:S01]  /*c960*/  IADD3 R93, -R156, R157, R94 ;  /* 0x0000009d9c5d7210 */ /* 0x000fe20007ffe15e */
[----:B------:R-:W-:Y:S03]  /*c970*/  BSSY B0, `(.L_x_1236) ;  /* 0x000000e000007945 */ /* 0x000fe60003800000 */
[----:B------:R-:W-:-:S13]  /*c980*/  ISETP.GT.AND P1, PT, R93, -0x1, PT ;  /* 0xffffffff5d00780c */ /* 0x000fda0003f24270 */
        /* <DEDUP_REMOVED lines=8> */
.L_x_1237:
[----:B------:R-:W-:-:S13]  /*ca10*/  ISETP.NE.AND P1, PT, R15, 0x1, PT ;  /* 0x000000010f00780c */ /* 0x000fda0003f25270 */
[----:B------:R-:W1:Y:S02]  /*ca20*/  @P1 LDC.64 R4, c[0x0][0x9e8] ;  /* 0x00027a00ff041b82 */ /* 0x000e640000000a00 */
[----:B-1----:R-:W-:-:S05]  /*ca30*/  @P1 IMAD.HI.U32 R4, R93, R4, RZ ;  /* 0x000000045d041227 */ /* 0x002fca00078e00ff */
[----:B------:R-:W-:-:S07]  /*ca40*/  @P1 SHF.R.U32.HI R93, RZ, R5, R4 ;  /* 0x00000005ff5d1219 */ /* 0x000fce0000011604 */
.L_x_1238:
[----:B------:R-:W-:Y:S05]  /*ca50*/  BSYNC B0 ;  /* 0x0000000000007941 */ /* 0x000fea0003800000 */
.L_x_1236:
[----:B------:R-:W-:-:S04]  /*ca60*/  IMAD R93, R93, R15, -R82 ;  /* 0x0000000f5d5d7224 */ /* 0x000fc800078e0a52 */
[----:B------:R-:W-:-:S05]  /*ca70*/  IMAD R4, R99, -0x2, R93 ;  /* 0xfffffffe63047824 */ /* 0x000fca00078e025d */
[----:B------:R-:W-:Y:S02]  /*ca80*/  VIMNMX R85, R85, R4, !PT ;  /* 0x0000000455557248 */ /* 0x000fe40007fe0100 */
[----:B------:R-:W-:-:S07]  /*ca90*/  VIADDMNMX R90, R4, R15, R90, PT ;  /* 0x0000000f045a7246 */ /* 0x000fce000380015a */
.L_x_1235:
[C---:B------:R-:W-:Y:S01]  /*caa0*/  ISETP.GE.AND P1, PT, R84.reuse, 0x2, PT ;  /* 0x000000025400780c */ /* 0x040fe20003f26270 */
[----:B------:R-:W1:Y:S01]  /*cab0*/  SHFL.IDX PT, R80, R80, 0x1, 0x1c1f ;  /* 0x003c1f0050507f89 */ /* 0x000e6200000e0000 */
[C---:B------:R-:W-:Y:S02]  /*cac0*/  ISETP.GE.AND P5, PT, R84.reuse, 0x9, PT ;  /* 0x000000095400780c */ /* 0x040fe40003fa6270 */
[----:B------:R-:W-:Y:S02]  /*cad0*/  ISETP.GT.AND P2, PT, R85, 0x1, !P1 ;  /* 0x000000015500780c */ /* 0x000fe40004f44270 */
[----:B------:R-:W-:Y:S02]  /*cae0*/  ISETP.GE.AND P3, PT, R84, 0xa, PT ;  /* 0x0000000a5400780c */ /* 0x000fe40003f66270 */
[----:B------:R-:W-:Y:S02]  /*caf0*/  ISETP.LT.OR P2, PT, R90, 0x2, P2 ;  /* 0x000000025a00780c */ /* 0x000fe40001741670 */
[----:B------:R-:W-:-:S02]  /*cb00*/  LOP3.LUT R22, R22, 0xf7ffffff, RZ, 0xc0, !PT ;  /* 0xf7ffffff16167812 */ /* 0x000fc400078ec0ff */
[----:B------:R-:W-:Y:S02]  /*cb10*/  FSEL R20, R20, -INF , !P2 ;  /* 0xff80000014147808 */ /* 0x000fe40005000000 */
[----:B------:R-:W-:Y:S02]  /*cb20*/  ISETP.GT.AND P2, PT, R85, 0x8, !P5 ;  /* 0x000000085500780c */ /* 0x000fe40006f44270 */
[----:B------:R-:W-:Y:S02]  /*cb30*/  ISETP.GE.AND P6, PT, R84, 0x71, PT ;  /* 0x000000715400780c */ /* 0x000fe40003fc6270 */
[----:B------:R-:W-:Y:S02]  /*cb40*/  ISETP.LT.OR P2, PT, R90, 0x9, P2 ;  /* 0x000000095a00780c */ /* 0x000fe40001741670 */
[----:B------:R-:W-:Y:S02]  /*cb50*/  @P3 LOP3.LUT R22, R22, 0x8000000, RZ, 0xfc, !PT ;  /* 0x0800000016163812 */ /* 0x000fe400078efcff */
[----:B0-----:R-:W-:-:S02]  /*cb60*/  FSEL R86, R25, -INF , !P2 ;  /* 0xff80000019567808 */ /* 0x001fc40005000000 */
[----:B------:R-:W-:Y:S01]  /*cb70*/  ISETP.GT.AND P2, PT, R85, 0x9, !P3 ;  /* 0x000000095500780c */ /* 0x000fe20005f44270 */
[----:B-1----:R-:W-:Y:S01]  /*cb80*/  IMAD.IADD R91, R91, 0x1, R80 ;  /* 0x000000015b5b7824 */ /* 0x002fe200078e0250 */
[----:B------:R-:W-:Y:S02]  /*cb90*/  ISETP.GE.AND P3, PT, R84, 0x11, PT ;  /* 0x000000115400780c */ /* 0x000fe40003f66270 */
[----:B------:R-:W-:Y:S02]  /*cba0*/  ISETP.LT.OR P2, PT, R90, 0xa, P2 ;  /* 0x0000000a5a00780c */ /* 0x000fe40001741670 */
[----:B------:R-:W-:Y:S02]  /*cbb0*/  LOP3.LUT R22, R22, 0xfbffffff, RZ, 0xc0, !PT ;  /* 0xfbffffff16167812 */ /* 0x000fe400078ec0ff */
[----:B------:R-:W-:Y:S02]  /*cbc0*/  FSEL R26, R26, -INF , !P2 ;  /* 0xff8000001a1a7808 */ /* 0x000fe40005000000 */
[----:B------:R-:W-:-:S02]  /*cbd0*/  ISETP.GT.AND P2, PT, R85, 0x10, !P3 ;  /* 0x000000105500780c */ /* 0x000fc40005f44270 */
[----:B------:R-:W-:Y:S02]  /*cbe0*/  ISETP.GE.AND P4, PT, R84, 0x1, PT ;  /* 0x000000015400780c */ /* 0x000fe40003f86270 */
[----:B------:R-:W-:Y:S02]  /*cbf0*/  ISETP.LT.OR P2, PT, R90, 0x11, P2 ;  /* 0x000000115a00780c */ /* 0x000fe40001741670 */
[----:B------:R-:W-:Y:S02]  /*cc00*/  @P3 LOP3.LUT R22, R22, 0x4000000, RZ, 0xfc, !PT ;  /* 0x0400000016163812 */ /* 0x000fe400078efcff */
[----:B------:R-:W-:Y:S02]  /*cc10*/  ISETP.GE.AND P3, PT, R84, 0x12, PT ;  /* 0x000000125400780c */ /* 0x000fe40003f66270 */
[----:B------:R-:W-:Y:S02]  /*cc20*/  LOP3.LUT R22, R22, 0xfdffffff, RZ, 0xc0, !PT ;  /* 0xfdffffff16167812 */ /* 0x000fe400078ec0ff */
[----:B------:R-:W-:-:S02]  /*cc30*/  FSEL R94, R29, -INF , !P2 ;  /* 0xff8000001d5e7808 */ /* 0x000fc40005000000 */
[----:B------:R-:W-:Y:S02]  /*cc40*/  ISETP.GT.AND P2, PT, R85, 0x11, !P3 ;  /* 0x000000115500780c */ /* 0x000fe40005f44270 */
[----:B------:R-:W-:Y:S02]  /*cc50*/  VIADDMNMX R92, R80, R87, R92, PT ;  /* 0x00000057505c7246 */ /* 0x000fe4000380015c */
        /* <DEDUP_REMOVED lines=134> */
[----:B------:R-:W-:Y:S02]  /*d4c0*/  ISETP.GT.AND P2, PT, R85, 0x70, !P6 ;  /* 0x000000705500780c */ /* 0x000fe40007744270 */
[----:B------:R-:W-:Y:S02]  /*d4d0*/  @P3 LOP3.LUT R22, R22, 0x2, RZ, 0xfc, !PT ;  /* 0x0000000216163812 */ /* 0x000fe400078efcff */
[----:B------:R-:W-:Y:S02]  /*d4e0*/  ISETP.LT.OR P2, PT, R90, 0x71, P2 ;  /* 0x000000715a00780c */ /* 0x000fe40001741670 */
[----:B------:R-:W-:Y:S02]  /*d4f0*/  ISETP.GE.AND P3, PT, R84, 0x72, PT ;  /* 0x000000725400780c */ /* 0x000fe40003f66270 */
[----:B------:R-:W-:-:S02]  /*d500*/  FSEL R120, R77, -INF , !P2 ;  /* 0xff8000004d787808 */ /* 0x000fc40005000000 */
        /* <DEDUP_REMOVED lines=10> */
[----:B------:R-:W-:-:S04]  /*d5b0*/  ISETP.GT.AND P3, PT, R85, RZ, !P4 ;  /* 0x000000ff5500720c */ /* 0x000fc80006764270 */
[----:B------:R-:W-:-:S04]  /*d5c0*/  ISETP.LT.OR P3, PT, R90, 0x1, P3 ;  /* 0x000000015a00780c */ /* 0x000fc80001f61670 */
[----:B------:R-:W-:Y:S02]  /*d5d0*/  FSEL R25, R13, -INF , !P3 ;  /* 0xff8000000d197808 */ /* 0x000fe40005800000 */
[----:B------:R-:W-:-:S13]  /*d5e0*/  ISETP.GE.AND P3, PT, R84, 0x7a, PT ;  /* 0x0000007a5400780c */ /* 0x000fda0003f66270 */
[----:B------:R-:W-:Y:S02]  /*d5f0*/  @P3 LOP3.LUT R22, R22, 0x20000000, RZ, 0xfc, !PT ;  /* 0x2000000016163812 */ /* 0x000fe400078efcff */
[----:B------:R-:W-:-:S04]  /*d600*/  ISETP.GT.AND P3, PT, R85, 0x79, !P3 ;  /* 0x000000795500780c */ /* 0x000fc80005f64270 */
[----:B------:R-:W-:-:S04]  /*d610*/  ISETP.LT.OR P3, PT, R90, 0x7a, P3 ;  /* 0x0000007a5a00780c */ /* 0x000fc80001f61670 */
[----:B------:R-:W-:Y:S02]  /*d620*/  FSEL R84, R83, -INF , !P3 ;  /* 0xff80000053547808 */ /* 0x000fe40005800000 */
[----:B------:R-:W-:-:S13]  /*d630*/  ISETP.GE.AND P3, PT, R15, 0x1, PT ;  /* 0x000000010f00780c */ /* 0x000fda0003f66270 */
[----:B------:R-:W-:Y:S05]  /*d640*/  @!P3 BRA `(.L_x_1239) ;  /* 0x000000000050b947 */ /* 0x000fea0003800000 */
[----:B------:R-:W-:Y:S01]  /*d650*/  IADD3 R13, -R156, R157, R80 ;  /* 0x0000009d9c0d7210 */ /* 0x000fe20007ffe150 */
[----:B------:R-:W-:Y:S03]  /*d660*/  BSSY B0, `(.L_x_1240) ;  /* 0x000000e000007945 */ /* 0x000fe60003800000 */
        /* <DEDUP_REMOVED lines=9> */
.L_x_1241:
[----:B------:R-:W-:-:S13]  /*d700*/  ISETP.NE.AND P3, PT, R15, 0x1, PT ;  /* 0x000000010f00780c */ /* 0x000fda0003f65270 */
[----:B------:R-:W0:Y:S02]  /*d710*/  @P3 LDC.64 R4, c[0x0][0x9e8] ;  /* 0x00027a00ff043b82 */ /* 0x000e240000000a00 */
[----:B0-----:R-:W-:-:S05]  /*d720*/  @P3 IMAD.HI.U32 R4, R13, R4, RZ ;  /* 0x000000040d043227 */ /* 0x001fca00078e00ff */
[----:B------:R-:W-:-:S07]  /*d730*/  @P3 SHF.R.U32.HI R13, RZ, R5, R4 ;  /* 0x00000005ff0d3219 */ /* 0x000fce0000011604 */
.L_x_1242:
[----:B------:R-:W-:Y:S05]  /*d740*/  BSYNC B0 ;  /* 0x0000000000007941 */ /* 0x000fea0003800000 */
.L_x_1240:
[----:B------:R-:W-:-:S04]  /*d750*/  IMAD R13, R13, R15, -R82 ;  /* 0x0000000f0d0d7224 */ /* 0x000fc800078e0a52 */
[----:B------:R-:W-:-:S05]  /*d760*/  IMAD R4, R99, -0x2, R13 ;  /* 0xfffffffe63047824 */ /* 0x000fca00078e020d */
[----:B------:R-:W-:Y:S02]  /*d770*/  VIMNMX R91, R91, R4, !PT ;  /* 0x000000045b5b7248 */ /* 0x000fe40007fe0100 */
[----:B------:R-:W-:-:S07]  /*d780*/  VIADDMNMX R92, R4, R15, R92, PT ;  /* 0x0000000f045c7246 */ /* 0x000fce000380015c */
.L_x_1239:
[C---:B------:R-:W-:Y:S01]  /*d790*/  ISETP.GT.AND P1, PT, R91.reuse, 0x1, !P1 ;  /* 0x000000015b00780c */ /* 0x040fe20004f24270 */
[----:B------:R-:W-:Y:S01]  /*d7a0*/  ULDC UR4, c[0x0][0x988] ;  /* 0x0002620000047ab9 */ /* 0x000fe20000000800 */
[----:B------:R-:W-:Y:S01]  /*d7b0*/  ISETP.GT.AND P5, PT, R91, 0x8, !P5 ;  /* 0x000000085b00780c */ /* 0x000fe20006fa4270 */
[----:B------:R-:W-:Y:S01]  /*d7c0*/  IMAD.U32 R65, RZ, RZ, UR4 ;  /* 0x00000004ff417e24 */ /* 0x000fe2000f8e00ff */
[C---:B------:R-:W-:Y:S02]  /*d7d0*/  ISETP.LT.OR P1, PT, R92.reuse, 0x2, P1 ;  /* 0x000000025c00780c */ /* 0x040fe40000f21670 */
[----:B------:R-:W-:Y:S02]  /*d7e0*/  ISETP.LT.OR P5, PT, R92, 0x9, P5 ;  /* 0x000000095c00780c */ /* 0x000fe40002fa1670 */
[----:B------:R-:W-:Y:S02]  /*d7f0*/  FSEL R4, R12, -INF , !P1 ;  /* 0xff8000000c047808 */ /* 0x000fe40004800000 */
[----:B------:R-:W-:-:S02]  /*d800*/  LOP3.LUT P1, RZ, R22, 0x8000000, RZ, 0xc0, !PT ;  /* 0x0800000016ff7812 */ /* 0x000fc4000782c0ff */
[----:B------:R-:W-:Y:S02]  /*d810*/  FSEL R80, R21, -INF , !P5 ;  /* 0xff80000015507808 */ /* 0x000fe40006800000 */
[----:B------:R-:W-:Y:S02]  /*d820*/  ISETP.GT.AND P1, PT, R91, 0x9, !P1 ;  /* 0x000000095b00780c */ /* 0x000fe40004f24270 */
[----:B------:R-:W-:Y:S02]  /*d830*/  LOP3.LUT P5, RZ, R22, 0x4000000, RZ, 0xc0, !PT ;  /* 0x0400000016ff7812 */ /* 0x000fe400078ac0ff */
[----:B------:R-:W-:Y:S02]  /*d840*/  ISETP.LT.OR P1, PT, R92, 0xa, P1 ;  /* 0x0000000a5c00780c */ /* 0x000fe40000f21670 */
[----:B------:R-:W-:Y:S02]  /*d850*/  LOP3.LUT P3, RZ, R22, 0x2000000, RZ, 0xc0, !PT ;  /* 0x0200000016ff7812 */ /* 0x000fe4000786c0ff */
[----:B------:R-:W-:-:S02]  /*d860*/  FSEL R24, R24, -INF , !P1 ;  /* 0xff80000018187808 */ /* 0x000fc40004800000 */
[----:B------:R-:W-:Y:S02]  /*d870*/  ISETP.GT.AND P1, PT, R91, 0x10, !P5 ;  /* 0x000000105b00780c */ /* 0x000fe40006f24270 */
[----:B------:R-:W-:Y:S02]  /*d880*/  FMNMX.FTZ R5, R25, R20, !PT ;  /* 0x0000001419057209 */ /* 0x000fe40007810000 */
[----:B------:R-:W-:Y:S02]  /*d890*/  ISETP.LT.OR P1, PT, R92, 0x11, P1 ;  /* 0x000000115c00780c */ /* 0x000fe40000f21670 */
[----:B------:R-:W-:Y:S02]  /*d8a0*/  FMNMX.FTZ R5, R86, R5, !PT ;  /* 0x0000000556057209 */ /* 0x000fe40007810000 */
        /* <DEDUP_REMOVED lines=14> */
[----:B------:R-:W-:Y:S02]  /*d990*/  LOP3.LUT P5, RZ, R22, 0x8000, RZ, 0xc0, !PT ;  /* 0x0000800016ff7812 */ /* 0x000fe400078ac0ff */
[----:B------:R-:W-:Y:S02]  /*d9a0*/  ISETP.GT.AND P1, PT, R91, 0x19, !P1 ;  /* 0x000000195b00780c */ /* 0x000fe40004f24270 */
[----:B------:R-:W-:Y:S02]  /*d9b0*/  FMNMX.FTZ R5, R98, R5, !PT ;  /* 0x0000000562057209 */ /* 0x000fe40007810000 */
[----:B------:R-:W-:Y:S02]  /*d9c0*/  ISETP.LT.OR P1, PT, R92, 0x1a, P1 ;  /* 0x0000001a5c00780c */ /* 0x000fe40000f21670 */
[----:B------:R-:W-:Y:S02]  /*d9d0*/  FMNMX.FTZ R5, R38, R5, !PT ;  /* 0x0000000526057209 */ /* 0x000fe40007810000 */
[----:B------:R-:W-:-:S02]  /*d9e0*/  FSEL R32, R32, -INF , !P1 ;  /* 0xff80000020207808 */ /* 0x000fc40004800000 */
[C---:B------:R-:W-:Y:S02]  /*d9f0*/  LOP3.LUT P1, RZ, R22.reuse, 0x400000, RZ, 0xc0, !PT ;  /* 0x0040000016ff7812 */ /* 0x040fe4000782c0ff */
[----:B------:R-:W-:Y:S02]  /*da00*/  LOP3.LUT P3, RZ, R22, 0x4000, RZ, 0xc0, !PT ;  /* 0x0000400016ff7812 */ /* 0x000fe4000786c0ff */
        /* <DEDUP_REMOVED lines=27> */
[----:B------:R-:W-:-:S02]  /*dbc0*/  ISETP.GT.AND P4, PT, R91, RZ, !P4 ;  /* 0x000000ff5b00720c */ /* 0x000fc40006784270 */
[----:B------:R-:W-:Y:S02]  /*dbd0*/  ISETP.GT.AND P1, PT, R91, 0x30, !P1 ;  /* 0x000000305b00780c */ /* 0x000fe40004f24270 */
[----:B------:R-:W-:Y:S02]  /*dbe0*/  FMNMX.FTZ R5, R62, R5, !PT ;  /* 0x000000053e057209 */ /* 0x000fe40007810000 */
[C---:B------:R-:W-:Y:S02]  /*dbf0*/  ISETP.LT.OR P1, PT, R92.reuse, 0x31, P1 ;  /* 0x000000315c00780c */ /* 0x040fe40000f21670 */
[----:B------:R-:W-:Y:S02]  /*dc00*/  ISETP.LT.OR P4, PT, R92, 0x1, P4 ;  /* 0x000000015c00780c */ /* 0x000fe40002781670 */
[----:B------:R-:W-:Y:S02]  /*dc10*/  FSEL R128, R43, -INF , !P1 ;  /* 0xff8000002b807808 */ /* 0x000fe40004800000 */
[----:B------:R-:W-:-:S02]  /*dc20*/  LOP3.LUT P1, RZ, R22, 0x20000, RZ, 0xc0, !PT ;  /* 0x0002000016ff7812 */ /* 0x000fc4000782c0ff */
[----:B------:R-:W-:Y:S02]  /*dc30*/  FMNMX.FTZ R5, R112, R5, !PT ;  /* 0x0000000570057209 */ /* 0x000fe40007810000 */
[----:B------:R-:W-:Y:S02]  /*dc40*/  ISETP.GT.AND P1, PT, R91, 0x31, !P1 ;  /* 0x000000315b00780c */ /* 0x000fe40004f24270 */
[----:B------:R-:W-:Y:S02]  /*dc50*/  FSEL R0, R0, -INF , !P4 ;  /* 0xff80000000007808 */ /* 0x000fe40006000000 */
        /* <DEDUP_REMOVED lines=10> */
[----:B------:R-:W-:Y:S02]  /*dd00*/  ISETP.GT.AND P1, PT, R91, 0x39, !P5 ;  /* 0x000000395b00780c */ /* 0x000fe40006f24270 */
[----:B------:R-:W-:Y:S02]  /*dd10*/  FMNMX.FTZ R5, R70, R5, !PT ;  /* 0x0000000546057209 */ /* 0x000fe40007810000 */
[----:B------:R-:W-:Y:S02]  /*dd20*/  ISETP.LT.OR P1, PT, R92, 0x3a, P1 ;  /* 0x0000003a5c00780c */ /* 0x000fe40000f21670 */
[----:B------:R-:W-:Y:S02]  /*dd30*/  FMNMX.FTZ R29, R24, R29, !PT ;  /* 0x0000001d181d7209 */ /* 0x000fe40007810000 */
        /* <DEDUP_REMOVED lines=27> */
[----:B------:R-:W-:Y:S01]  /*def0*/  LOP3.LUT P1, RZ, R22, 0x400, RZ, 0xc0, !PT ;  /* 0x0000040016ff7812 */ /* 0x000fe2000782c0ff */
[----:B------:R-:W0:Y:S01]  /*df00*/  SHFL.BFLY PT, R5, R12, 0x2, 0x1f ;  /* 0x0c401f000c057f89 */ /* 0x000e2200000e0000 */
        /* <DEDUP_REMOVED lines=16> */
[----:B0-----:R-:W-:Y:S02]  /*e010*/  FMNMX.FTZ R21, R12, R5, !PT ;  /* 0x000000050c157209 */ /* 0x001fe40007810000 */
[----:B------:R-:W-:Y:S02]  /*e020*/  ISETP.LT.OR P1, PT, R92, 0x59, P1 ;  /* 0x000000595c00780c */ /* 0x000fe40000f21670 */
[----:B------:R-:W-:Y:S01]  /*e030*/  FMNMX.FTZ R35, R132, R35, !PT ;  /* 0x0000002384237209 */ /* 0x000fe20007810000 */
[----:B------:R-:W0:Y:S01]  /*e040*/  SHFL.BFLY PT, R144, R21, 0x1, 0x1f ;  /* 0x0c201f0015907f89 */ /* 0x000e2200000e0000 */
        /* <DEDUP_REMOVED lines=15> */
[C---:B------:R-:W-:Y:S02]  /*e140*/  LOP3.LUT P1, RZ, R22.reuse, 0x8, RZ, 0xc0, !PT ;  /* 0x0000000816ff7812 */ /* 0x040fe4000782c0ff */
[----:B------:R-:W-:Y:S02]  /*e150*/  LOP3.LUT P3, RZ, R22, 0x2, RZ, 0xc0, !PT ;  /* 0x0000000216ff7812 */ /* 0x000fe4000786c0ff */
[----:B------:R-:W-:Y:S02]  /*e160*/  ISETP.GT.AND P1, PT, R91, 0x61, !P1 ;  /* 0x000000615b00780c */ /* 0x000fe40004f24270 */
[----:B------:R-:W-:Y:S02]  /*e170*/  FMNMX.FTZ R39, R138, R37, !PT ;  /* 0x000000258a277209 */ /* 0x000fe40007810000 */
[----:B------:R-:W-:-:S02]  /*e180*/  ISETP.LT.OR P1, PT, R92, 0x62, P1 ;  /* 0x000000625c00780c */ /* 0x000fc40000f21670 */
[----:B------:R-:W-:Y:S02]  /*e190*/  FMNMX.FTZ R39, R64, R39, !PT ;  /* 0x0000002740277209 */ /* 0x000fe40007810000 */
[----:B------:R-:W-:Y:S02]  /*e1a0*/  FSEL R68, R68, -INF , !P1 ;  /* 0xff80000044447808 */ /* 0x000fe40004800000 */
[----:B------:R-:W-:Y:S02]  /*e1b0*/  ISETP.GT.AND P1, PT, R91, 0x68, !P5 ;  /* 0x000000685b00780c */ /* 0x000fe40006f24270 */
[----:B0-----:R-:W-:Y:S02]  /*e1c0*/  FMNMX.FTZ R13, R21, R144, !PT ;  /* 0x00000090150d7209 */ /* 0x001fe40007810000 */
[----:B------:R-:W-:Y:S02]  /*e1d0*/  ISETP.LT.OR P1, PT, R92, 0x69, P1 ;  /* 0x000000695c00780c */ /* 0x000fe40000f21670 */
[----:B------:R-:W-:Y:S01]  /*e1e0*/  FMNMX.FTZ R39, R140, R39, !PT ;  /* 0x000000278c277209 */ /* 0x000fe20007810000 */
[----:B------:R-:W-:-:S01]  /*e1f0*/  FFMA.FTZ R5, R13, R65, -8 ;  /* 0xc10000000d057423 */ /* 0x000fc20000010041 */
[----:B------:R-:W-:-:S02]  /*e200*/  FSEL R142, R71, -INF , !P1 ;  /* 0xff800000478e7808 */ /* 0x000fc40004800000 */
[C---:B------:R-:W-:Y:S02]  /*e210*/  ISETP.GT.AND P1, PT, R91.reuse, 0x69, !P3 ;  /* 0x000000695b00780c */ /* 0x040fe40005f24270 */
[----:B------:R-:W-:Y:S02]  /*e220*/  LOP3.LUT P5, RZ, R22, 0x10000000, RZ, 0xc0, !PT ;  /* 0x1000000016ff7812 */ /* 0x000fe400078ac0ff */
[----:B------:R-:W-:Y:S02]  /*e230*/  ISETP.LT.OR P1, PT, R92, 0x6a, P1 ;  /* 0x0000006a5c00780c */ /* 0x000fe40000f21670 */
[----:B------:R-:W-:Y:S02]  /*e240*/  ISETP.GT.AND P6, PT, R91, 0x70, !P6 ;  /* 0x000000705b00780c */ /* 0x000fe400077c4270 */
[----:B------:R-:W-:Y:S02]  /*e250*/  FSEL R72, R72, -INF , !P1 ;  /* 0xff80000048487808 */ /* 0x000fe40004800000 */
[----:B------:R-:W-:-:S02]  /*e260*/  FSETP.NEU.FTZ.AND P1, PT, R13, -INF , PT ;  /* 0xff8000000d00780b */ /* 0x000fc40003f3d000 */
[----:B------:R-:W-:Y:S02]  /*e270*/  FMNMX.FTZ R39, R68, R39, !PT ;  /* 0x0000002744277209 */ /* 0x000fe40007810000 */
[----:B------:R-:W-:Y:S02]  /*e280*/  FSEL R5, R5, RZ, P1 ;  /* 0x000000ff05057208 */ /* 0x000fe40000800000 */
[----:B------:R-:W-:Y:S02]  /*e290*/  ISETP.LT.OR P6, PT, R92, 0x71, P6 ;  /* 0x000000715c00780c */ /* 0x000fe400037c1670 */
[----:B------:R-:W-:Y:S01]  /*e2a0*/  ISETP.GT.AND P1, PT, R91, 0x71, !P5 ;  /* 0x000000715b00780c */ /* 0x000fe20006f24270 */
[----:B------:R-:W-:-:S01]  /*e2b0*/  FFMA.FTZ R12, R25, R65, -R5 ;  /* 0x00000041190c7223 */ /* 0x000fc20000010805 */
[----:B------:R-:W-:Y:S01]  /*e2c0*/  FMNMX.FTZ R41, R142, R39, !PT ;  /* 0x000000278e297209 */ /* 0x000fe20007810000 */
[----:B------:R-:W-:-:S01]  /*e2d0*/  FFMA.FTZ R25, R86, R65, -R5 ;  /* 0x0000004156197223 */ /* 0x000fc20000010805 */
[----:B------:R-:W-:Y:S01]  /*e2e0*/  LOP3.LUT P3, RZ, R22, 0x20000000, RZ, 0xc0, !PT ;  /* 0x2000000016ff7812 */ /* 0x000fe2000786c0ff */
[----:B------:R-:W-:-:S01]  /*e2f0*/  FFMA.FTZ R86, R54, R65, -R5 ;  /* 0x0000004136567223 */ /* 0x000fc20000010805 */
[----:B------:R-:W-:Y:S01]  /*e300*/  FSEL R76, R76, -INF , !P6 ;  /* 0xff8000004c4c7808 */ /* 0x000fe20007000000 */
[----:B------:R0:W-:Y:S01]  /*e310*/  MUFU.EX2 R21, R12 ;  /* 0x0000000c00157308 */ /* 0x0001e20000000800 */
[C---:B------:R-:W-:Y:S01]  /*e320*/  ISETP.GT.AND P2, PT, R91.reuse, 0x78, !P2 ;  /* 0x000000785b00780c */ /* 0x040fe20005744270 */
[-CC-:B------:R-:W-:Y:S01]  /*e330*/  FFMA.FTZ R94, R94, R65.reuse, -R5.reuse ;  /* 0x000000415e5e7223 */ /* 0x180fe20000010805 */
[----:B------:R-:W-:Y:S01]  /*e340*/  ISETP.LT.OR P1, PT, R92, 0x72, P1 ;  /* 0x000000725c00780c */ /* 0x000fe20000f21670 */
[--C-:B------:R-:W-:Y:S01]  /*e350*/  FFMA.FTZ R96, R96, R65, -R5.reuse ;  /* 0x0000004160607223 */ /* 0x100fe20000010805 */
[----:B------:R-:W-:Y:S01]  /*e360*/  FMNMX.FTZ R41, R72, R41, !PT ;  /* 0x0000002948297209 */ /* 0x000fe20007810000 */
[-CC-:B------:R-:W-:Y:S01]  /*e370*/  FFMA.FTZ R20, R20, R65.reuse, -R5.reuse ;  /* 0x0000004114147223 */ /* 0x180fe20000010805 */
[----:B------:R-:W-:Y:S01]  /*e380*/  ISETP.GT.AND P3, PT, R91, 0x79, !P3 ;  /* 0x000000795b00780c */ /* 0x000fe20005f64270 */
[----:B------:R1:W-:Y:S01]  /*e390*/  MUFU.EX2 R27, R94 ;  /* 0x0000005e001b7308 */ /* 0x0003e20000000800 */
[----:B------:R-:W-:Y:S01]  /*e3a0*/  ISETP.LT.OR P2, PT, R92, 0x79, P2 ;  /* 0x000000795c00780c */ /* 0x000fe20001741670 */
[-CC-:B------:R-:W-:Y:S01]  /*e3b0*/  FFMA.FTZ R26, R26, R65.reuse, -R5.reuse ;  /* 0x000000411a1a7223 */ /* 0x180fe20000010805 */
[----:B------:R-:W-:Y:S01]  /*e3c0*/  FSEL R74, R74, -INF , !P1 ;  /* 0xff8000004a4a7808 */ /* 0x000fe20004800000 */
[--C-:B------:R-:W-:Y:S01]  /*e3d0*/  FFMA.FTZ R30, R30, R65, -R5.reuse ;  /* 0x000000411e1e7223 */ /* 0x100fe20000010805 */
[----:B------:R-:W-:Y:S01]  /*e3e0*/  FMNMX.FTZ R41, R76, R41, !PT ;  /* 0x000000294c297209 */ /* 0x000fe20007810000 */
[-CC-:B------:R-:W-:Y:S01]  /*e3f0*/  FFMA.FTZ R34, R34, R65.reuse, -R5.reuse ;  /* 0x0000004122227223 */ /* 0x180fe20000010805 */
[----:B------:R-:W-:Y:S01]  /*e400*/  ISETP.LT.OR P3, PT, R92, 0x7a, P3 ;  /* 0x0000007a5c00780c */ /* 0x000fe20001f61670 */
[----:B------:R2:W-:Y:S01]  /*e410*/  MUFU.EX2 R29, R96 ;  /* 0x00000060001d7308 */ /* 0x0005e20000000800 */
[----:B------:R-:W-:Y:S01]  /*e420*/  FSEL R54, R3, -INF , !P2 ;  /* 0xff80000003367808 */ /* 0x000fe20005000000 */
[--C-:B------:R-:W-:Y:S01]  /*e430*/  FFMA.FTZ R98, R98, R65, -R5.reuse ;  /* 0x0000004162627223 */ /* 0x100fe20000010805 */
[----:B------:R-:W-:Y:S01]  /*e440*/  FMNMX.FTZ R41, R74, R41, !PT ;  /* 0x000000294a297209 */ /* 0x000fe20007810000 */
[-CC-:B------:R-:W-:Y:S01]  /*e450*/  FFMA.FTZ R38, R38, R65.reuse, -R5.reuse ;  /* 0x0000004126267223 */ /* 0x180fe20000010805 */
[----:B------:R-:W-:Y:S01]  /*e460*/  FSEL R92, R79, -INF , !P3 ;  /* 0xff8000004f5c7808 */ /* 0x000fe20005800000 */
[--C-:B------:R-:W-:Y:S01]  /*e470*/  FFMA.FTZ R100, R100, R65, -R5.reuse ;  /* 0x0000004164647223 */ /* 0x100fe20000010805 */
[----:B------:R-:W-:Y:S01]  /*e480*/  FMNMX.FTZ R41, R54, R41, !PT ;  /* 0x0000002936297209 */ /* 0x000fe20007810000 */
[-CC-:B------:R-:W-:Y:S01]  /*e490*/  FFMA.FTZ R42, R42, R65.reuse, -R5.reuse ;  /* 0x000000412a2a7223 */ /* 0x180fe20000010805 */
[----:B------:R-:W-:-:S01]  /*e4a0*/  FFMA.FTZ R102, R102, R65, -R5 ;  /* 0x0000004166667223 */ /* 0x000fc20000010805 */
[--C-:B------:R-:W-:Y:S01]  /*e4b0*/  FFMA.FTZ R46, R46, R65, -R5.reuse ;  /* 0x000000412e2e7223 */ /* 0x100fe20000010805 */
[----:B0-----:R-:W-:Y:S01]  /*e4c0*/  FMNMX.FTZ R12, R92, R41, !PT ;  /* 0x000000295c0c7209 */ /* 0x001fe20007810000 */
[-CC-:B------:R-:W-:Y:S01]  /*e4d0*/  FFMA.FTZ R104, R104, R65.reuse, -R5.reuse ;  /* 0x0000004168687223 */ /* 0x180fe20000010805 */
[----:B------:R-:W-:-:S01]  /*e4e0*/  FFMA.FTZ R50, R50, R65, -R5 ;  /* 0x0000004132327223 */ /* 0x000fc20000010805 */
[-CC-:B------:R-:W-:Y:S01]  /*e4f0*/  FFMA.FTZ R106, R106, R65.reuse, -R5.reuse ;  /* 0x000000416a6a7223 */ /* 0x180fe20000010805 */
[----:B------:R-:W-:-:S01]  /*e500*/  FFMA.FTZ R3, R108, R65, -R5 ;  /* 0x000000416c037223 */ /* 0x000fc20000010805 */
[----:B------:R-:W0:Y:S01]  /*e510*/  SHFL.BFLY PT, R45, R12, 0x2, 0x1f ;  /* 0x0c401f000c2d7f89 */ /* 0x000e2200000e0000 */
        /* <DEDUP_REMOVED lines=8> */
[----:B-1----:R-:W-:-:S01]  /*e5a0*/  FFMA.FTZ R94, R118, R65, -R5 ;  /* 0x00000041765e7223 */ /* 0x002fc20000010805 */
[-CC-:B------:R-:W-:Y:S01]  /*e5b0*/  FFMA.FTZ R49, R120, R65.reuse, -R5.reuse ;  /* 0x0000004178317223 */ /* 0x180fe20000010805 */
[----:B--2---:R-:W-:-:S01]  /*e5c0*/  FFMA.FTZ R96, R122, R65, -R5 ;  /* 0x000000417a607223 */ /* 0x004fc20000010805 */
[----:B------:R-:W-:Y:S01]  /*e5d0*/  MUFU.EX2 R20, R20 ;  /* 0x0000001400147308 */ /* 0x000fe20000000800 */
[----:B------:R-:W-:-:S07]  /*e5e0*/  ISETP.NE.AND P5, PT, R97, 0x1, PT ;  /* 0x000000016100780c */ /* 0x000fce0003fa5270 */
[----:B------:R-:W-:Y:S01]  /*e5f0*/  MUFU.EX2 R25, R25 ;  /* 0x0000001900197308 */ /* 0x000fe20000000800 */
[----:B0-----:R-:W-:-:S07]  /*e600*/  FMNMX.FTZ R51, R12, R45, !PT ;  /* 0x0000002d0c337209 */ /* 0x001fce0007810000 */
[----:B------:R-:W0:Y:S01]  /*e610*/  MUFU.EX2 R26, R26 ;  /* 0x0000001a001a7308 */ /* 0x000e220000000800 */
[----:B------:R-:W1:Y:S07]  /*e620*/  SHFL.BFLY PT, R12, R51, 0x1, 0x1f ;  /* 0x0c201f00330c7f89 */ /* 0x000e6e00000e0000 */
[----:B------:R-:W-:Y:S08]  /*e630*/  MUFU.EX2 R30, R30 ;  /* 0x0000001e001e7308 */ /* 0x000ff00000000800 */
[----:B------:R-:W2:Y:S01]  /*e640*/  MUFU.EX2 R34, R34 ;  /* 0x0000002200227308 */ /* 0x000ea20000000800 */
[----:B0-----:R-:W-:-:S04]  /*e650*/  F2FP.SATFINITE.E4M3.F32.PACK_AB_MERGE_C R148, R26, R25, RZ ;  /* 0x000000191a94723e */ /* 0x001fc800048070ff */
[----:B------:R-:W-:-:S03]  /*e660*/  F2FP.SATFINITE.E4M3.F32.PACK_AB_MERGE_C R148, R20, R21, R148 ;  /* 0x000000151494723e */ /* 0x000fc60004807094 */
[----:B------:R-:W-:Y:S01]  /*e670*/  MUFU.EX2 R31, R98 ;  /* 0x00000062001f7308 */ /* 0x000fe20000000800 */
[----:B-1----:R-:W-:Y:S01]  /*e680*/  FMNMX.FTZ R12, R51, R12, !PT ;  /* 0x0000000c330c7209 */ /* 0x002fe20007810000 */
[-CC-:B------:R-:W-:Y:S01]  /*e690*/  FFMA.FTZ R51, R78, R65.reuse, -R5.reuse ;  /* 0x000000414e337223 */ /* 0x180fe20000010805 */
[----:B------:R-:W-:-:S02]  /*e6a0*/  FFMA.FTZ R78, R84, R65, -R5 ;  /* 0x00000041544e7223 */ /* 0x000fc40000010805 */
[C---:B------:R-:W-:Y:S01]  /*e6b0*/  FSETP.NEU.FTZ.AND P1, PT, R12.reuse, -INF , PT ;  /* 0xff8000000c00780b */ /* 0x040fe20003f3d000 */
[----:B------:R-:W-:-:S02]  /*e6c0*/  FFMA.FTZ R53, R12, R65, -8 ;  /* 0xc10000000c357423 */ /* 0x000fc40000010041 */
[----:B------:R-:W-:Y:S01]  /*e6d0*/  MUFU.EX2 R38, R38 ;  /* 0x0000002600267308 */ /* 0x000fe20000000800 */
[----:B--2---:R-:W-:Y:S02]  /*e6e0*/  F2FP.SATFINITE.E4M3.F32.PACK_AB_MERGE_C R150, R34, R29, RZ ;  /* 0x0000001d2296723e */ /* 0x004fe400048070ff */
[----:B------:R-:W-:-:S02]  /*e6f0*/  FSEL R5, R53, RZ, P1 ;  /* 0x000000ff35057208 */ /* 0x000fc40000800000 */
[----:B------:R-:W-:-:S03]  /*e700*/  F2FP.SATFINITE.E4M3.F32.PACK_AB_MERGE_C R150, R30, R27, R150 ;  /* 0x0000001b1e96723e */ /* 0x000fc60004807096 */
[-CC-:B------:R-:W-:Y:S01]  /*e710*/  FFMA.FTZ R0, R0, R65.reuse, -R5.reuse ;  /* 0x0000004100007223 */ /* 0x180fe20000010805 */
[----:B------:R-:W-:-:S01]  /*e720*/  FFMA.FTZ R53, R4, R65, -R5 ;  /* 0x0000004104357223 */ /* 0x000fc20000010805 */
[-CC-:B------:R-:W-:Y:S01]  /*e730*/  FFMA.FTZ R4, R80, R65.reuse, -R5.reuse ;  /* 0x0000004150047223 */ /* 0x180fe20000010805 */
[----:B------:R-:W-:-:S01]  /*e740*/  FFMA.FTZ R55, R24, R65, -R5 ;  /* 0x0000004118377223 */ /* 0x000fc20000010805 */
[----:B------:R-:W-:Y:S01]  /*e750*/  FFMA.FTZ R24, R82, R65, -R5 ;  /* 0x0000004152187223 */ /* 0x000fe20000010805 */
[----:B------:R-:W-:-:S01]  /*e760*/  FADD.FTZ R80, R21, R20 ;  /* 0x0000001415507221 */ /* 0x000fc20000010000 */
[----:B------:R-:W-:Y:S01]  /*e770*/  MUFU.EX2 R0, R0 ;  /* 0x0000000000007308 */ /* 0x000fe20000000800 */
[----:B------:R-:W-:-:S01]  /*e780*/  FFMA.FTZ R57, R28, R65, -R5 ;  /* 0x000000411c397223 */ /* 0x000fc20000010805 */
[----:B------:R-:W-:Y:S01]  /*e790*/  FFMA.FTZ R59, R90, R65, -R5 ;  /* 0x000000415a3b7223 */ /* 0x000fe20000010805 */
[----:B------:R-:W-:-:S01]  /*e7a0*/  FADD.FTZ R73, R25, R80 ;  /* 0x0000005019497221 */ /* 0x000fc20000010000 */
[-CC-:B------:R-:W-:Y:S01]  /*e7b0*/  FFMA.FTZ R32, R32, R65.reuse, -R5.reuse ;  /* 0x0000004120207223 */ /* 0x180fe20000010805 */
[----:B------:R-:W-:-:S01]  /*e7c0*/  FFMA.FTZ R28, R124, R65, -R5 ;  /* 0x000000417c1c7223 */ /* 0x000fc20000010805 */
[----:B------:R-:W-:Y:S01]  /*e7d0*/  FFMA.FTZ R61, R36, R65, -R5 ;  /* 0x00000041243d7223 */ /* 0x000fe20000010805 */
[----:B------:R-:W-:-:S01]  /*e7e0*/  FADD.FTZ R80, R26, R73 ;  /* 0x000000491a507221 */ /* 0x000fc20000010000 */
[----:B------:R-:W0:Y:S01]  /*e7f0*/  MUFU.EX2 R53, R53 ;  /* 0x0000003500357308 */ /* 0x000e220000000800 */
[----:B------:R-:W-:-:S01]  /*e800*/  FFMA.FTZ R36, R126, R65, -R5 ;  /* 0x000000417e247223 */ /* 0x000fc20000010805 */
[----:B------:R-:W-:Y:S01]  /*e810*/  FFMA.FTZ R63, R40, R65, -R5 ;  /* 0x00000041283f7223 */ /* 0x000fe20000010805 */
[----:B------:R-:W-:-:S01]  /*e820*/  FADD.FTZ R77, R27, R80 ;  /* 0x000000501b4d7221 */ /* 0x000fc20000010000 */
[-CC-:B------:R-:W-:Y:S01]  /*e830*/  FFMA.FTZ R40, R128, R65.reuse, -R5.reuse ;  /* 0x0000004180287223 */ /* 0x180fe20000010805 */
[----:B------:R-:W-:-:S01]  /*e840*/  FFMA.FTZ R67, R44, R65, -R5 ;  /* 0x000000412c437223 */ /* 0x000fc20000010805 */
[----:B------:R-:W-:Y:S01]  /*e850*/  FFMA.FTZ R44, R130, R65, -R5 ;  /* 0x00000041822c7223 */ /* 0x000fe20000010805 */
[----:B------:R-:W-:-:S01]  /*e860*/  FADD.FTZ R82, R30, R77 ;  /* 0x0000004d1e527221 */ /* 0x000fc20000010000 */
[----:B------:R-:W1:Y:S01]  /*e870*/  MUFU.EX2 R4, R4 ;  /* 0x0000000400047308 */ /* 0x000e620000000800 */
[----:B------:R-:W-:-:S01]  /*e880*/  FFMA.FTZ R69, R48, R65, -R5 ;  /* 0x0000004130457223 */ /* 0x000fc20000010805 */
[----:B------:R-:W-:Y:S01]  /*e890*/  FFMA.FTZ R48, R132, R65, -R5 ;  /* 0x0000004184307223 */ /* 0x000fe20000010805 */
[----:B------:R-:W-:-:S01]  /*e8a0*/  FADD.FTZ R77, R29, R82 ;  /* 0x000000521d4d7221 */ /* 0x000fc20000010000 */
        /* <DEDUP_REMOVED lines=13> */
[----:B-1----:R-:W-:-:S07]  /*e980*/  FADD.FTZ R80, R4, R75 ;  /* 0x0000004b04507221 */ /* 0x002fce0000010000 */
        /* <DEDUP_REMOVED lines=18> */
[----:B-1----:R-:W-:-:S01]  /*eab0*/  FADD.FTZ R27, R33, R34 ;  /* 0x00000022211b7221 */ /* 0x002fc20000010000 */
[----:B------:R-:W1:Y:S06]  /*eac0*/  @P5 LDC R24, c[0x0][0x44c] ;  /* 0x00011300ff185b82 */ /* 0x000e6c0000000800 */
[----:B------:R-:W3:Y:S01]  /*ead0*/  MUFU.EX2 R61, R61 ;  /* 0x0000003d003d7308 */ /* 0x000ee20000000800 */
[----:B--2---:R-:W-:-:S01]  /*eae0*/  FADD.FTZ R26, R28, R21 ;  /* 0x000000151c1a7221 */ /* 0x004fc20000010000 */
[----:B------:R-:W-:-:S06]  /*eaf0*/  FFMA.FTZ R21, R64, R65, -R5 ;  /* 0x0000004140157223 */ /* 0x000fcc0000010805 */
[----:B------:R-:W2:Y:S01]  /*eb00*/  MUFU.EX2 R36, R36 ;  /* 0x0000002400247308 */ /* 0x000ea20000000800 */
[C---:B0-----:R-:W-:Y:S01]  /*eb10*/  F2FP.SATFINITE.E4M3.F32.PACK_AB_MERGE_C R144, R42.reuse, R33, RZ ;  /* 0x000000212a90723e */ /* 0x041fe200048070ff */
[----:B------:R-:W-:-:S03]  /*eb20*/  FADD.FTZ R42, R42, R27 ;  /* 0x0000001b2a2a7221 */ /* 0x000fc60000010000 */
[----:B------:R-:W-:-:S03]  /*eb30*/  F2FP.SATFINITE.E4M3.F32.PACK_AB_MERGE_C R144, R38, R31, R144 ;  /* 0x0000001f2690723e */ /* 0x000fc60004807090 */
[----:B------:R-:W0:Y:S01]  /*eb40*/  MUFU.EX2 R35, R102 ;  /* 0x0000006600237308 */ /* 0x000e220000000800 */
[----:B---3--:R-:W-:-:S01]  /*eb50*/  FADD.FTZ R27, R61, R26 ;  /* 0x0000001a3d1b7221 */ /* 0x008fc20000010000 */
[----:B------:R-:W-:Y:S01]  /*eb60*/  FFMA.FTZ R26, R140, R65, -R5 ;  /* 0x000000418c1a7223 */ /* 0x000fe20000010805 */
[----:B-1----:R-:W-:-:S05]  /*eb70*/  @P5 IMAD.HI.U32 R24, R95, R24, RZ ;  /* 0x000000185f185227 */ /* 0x002fca00078e00ff */
[----:B------:R-:W1:Y:S01]  /*eb80*/  MUFU.EX2 R63, R63 ;  /* 0x0000003f003f7308 */ /* 0x000e620000000800 */
[----:B--2---:R-:W-:-:S07]  /*eb90*/  FADD.FTZ R30, R36, R27 ;  /* 0x0000001b241e7221 */ /* 0x004fce0000010000 */
[----:B------:R-:W2:Y:S01]  /*eba0*/  MUFU.EX2 R46, R46 ;  /* 0x0000002e002e7308 */ /* 0x000ea20000000800 */
[----:B0-----:R-:W-:-:S07]  /*ebb0*/  FADD.FTZ R29, R35, R42 ;  /* 0x0000002a231d7221 */ /* 0x001fce0000010000 */
[----:B------:R-:W0:Y:S01]  /*ebc0*/  MUFU.EX2 R40, R40 ;  /* 0x0000002800287308 */ /* 0x000e220000000800 */
[----:B-1----:R-:W-:-:S01]  /*ebd0*/  FADD.FTZ R27, R63, R30 ;  /* 0x0000001e3f1b7221 */ /* 0x002fc20000010000 */
[----:B------:R-:W-:-:S04]  /*ebe0*/  F2FP.SATFINITE.E4M3.F32.PACK_AB_MERGE_C R36, R63, R36, RZ ;  /* 0x000000243f24723e */ /* 0x000fc800048070ff */
[----:B------:R-:W-:Y:S02]  /*ebf0*/  F2FP.SATFINITE.E4M3.F32.PACK_AB_MERGE_C R145, R61, R28, R36 ;  /* 0x0000001c3d91723e */ /* 0x000fe40004807024 */
[----:B------:R-:W-:Y:S01]  /*ec00*/  MUFU.EX2 R37, R104 ;  /* 0x0000006800257308 */ /* 0x000fe20000000800 */
[----:B--2---:R-:W-:-:S01]  /*ec10*/  FADD.FTZ R34, R46, R29 ;  /* 0x0000001d2e227221 */ /* 0x004fc20000010000 */
[----:B------:R-:W-:-:S06]  /*ec20*/  FFMA.FTZ R29, R142, R65, -R5 ;  /* 0x000000418e1d7223 */ /* 0x000fcc0000010805 */
[----:B------:R-:W1:Y:S01]  /*ec30*/  MUFU.EX2 R50, R50 ;  /* 0x0000003200327308 */ /* 0x000e620000000800 */
[----:B0-----:R-:W-:-:S01]  /*ec40*/  FADD.FTZ R30, R40, R27 ;  /* 0x0000001b281e7221 */ /* 0x001fc20000010000 */
[-CC-:B------:R-:W-:Y:S01]  /*ec50*/  FFMA.FTZ R27, R68, R65.reuse, -R5.reuse ;  /* 0x00000041441b7223 */ /* 0x180fe20000010805 */
[----:B------:R-:W-:-:S05]  /*ec60*/  FFMA.FTZ R5, R92, R65, -R5 ;  /* 0x000000415c057223 */ /* 0x000fca0000010805 */
[----:B------:R-:W0:Y:S08]  /*ec70*/  MUFU.EX2 R67, R67 ;  /* 0x0000004300437308 */ /* 0x000e300000000800 */
[----:B------:R-:W-:Y:S01]  /*ec80*/  MUFU.EX2 R3, R3 ;  /* 0x0000000300037308 */ /* 0x000fe20000000800 */
[----:B-1----:R-:W-:Y:S01]  /*ec90*/  F2FP.SATFINITE.E4M3.F32.PACK_AB_MERGE_C R146, R50, R37, RZ ;  /* 0x000000253292723e */ /* 0x002fe200048070ff */
[----:B------:R-:W-:-:S03]  /*eca0*/  FADD.FTZ R37, R37, R34 ;  /* 0x0000002225257221 */ /* 0x000fc60000010000 */
[----:B------:R-:W-:Y:S01]  /*ecb0*/  F2FP.SATFINITE.E4M3.F32.PACK_AB_MERGE_C R146, R46, R35, R146 ;  /* 0x000000232e92723e */ /* 0x000fe20004807092 */
[----:B------:R-:W-:-:S02]  /*ecc0*/  FADD.FTZ R50, R50, R37 ;  /* 0x0000002532327221 */ /* 0x000fc40000010000 */
[----:B------:R-:W1:Y:S01]  /*ecd0*/  MUFU.EX2 R58, R58 ;  /* 0x0000003a003a7308 */ /* 0x000e620000000800 */
[----:B0-----:R-:W-:-:S07]  /*ece0*/  FADD.FTZ R31, R67, R30 ;  /* 0x0000001e431f7221 */ /* 0x001fce0000010000 */
[----:B------:R-:W0:Y:S08]  /*ecf0*/  MUFU.EX2 R44, R44 ;  /* 0x0000002c002c7308 */ /* 0x000e300000000800 */
[----:B------:R-:W-:Y:S01]  /*ed00*/  MUFU.EX2 R39, R106 ;  /* 0x0000006a00277308 */ /* 0x000fe20000000800 */
[----:B-1----:R-:W-:-:S07]  /*ed10*/  F2FP.SATFINITE.E4M3.F32.PACK_AB_MERGE_C R140, R58, R3, RZ ;  /* 0x000000033a8c723e */ /* 0x002fce00048070ff */
        /* <DEDUP_REMOVED lines=9> */
[----:B------:R-:W-:-:S04]  /*edb0*/  F2FP.SATFINITE.E4M3.F32.PACK_AB_MERGE_C R44, R69, R44, RZ ;  /* 0x0000002c452c723e */ /* 0x000fc800048070ff */
[----:B------:R-:W-:Y:S02]  /*edc0*/  F2FP.SATFINITE.E4M3.F32.PACK_AB_MERGE_C R147, R67, R40, R44 ;  /* 0x000000284393723e */ /* 0x000fe4000480702c */
[----:B------:R-:W0:Y:S01]  /*edd0*/  MUFU.EX2 R52, R52 ;  /* 0x0000003400347308 */ /* 0x000e220000000800 */
[----:B--2---:R-:W-:-:S01]  /*ede0*/  FADD.FTZ R30, R48, R31 ;  /* 0x0000001f301e7221 */ /* 0x004fc20000010000 */
[----:B------:R-:W-:-:S04]  /*edf0*/  FADD.FTZ R31, R3, R86 ;  /* 0x00000056031f7221 */ /* 0x000fc80000010000 */
[----:B------:R-:W-:Y:S02]  /*ee00*/  FADD.FTZ R58, R58, R31 ;  /* 0x0000001f3a3a7221 */ /* 0x000fe40000010000 */
[----:B------:R-:W2:Y:S01]  /*ee10*/  MUFU.EX2 R73, R73 ;  /* 0x0000004900497308 */ /* 0x000ea20000000800 */
[----:B-1----:R-:W-:-:S07]  /*ee20*/  FADD.FTZ R3, R71, R30 ;  /* 0x0000001e47037221 */ /* 0x002fce0000010000 */
[----:B------:R-:W1:Y:S01]  /*ee30*/  MUFU.EX2 R56, R56 ;  /* 0x0000003800387308 */ /* 0x000e620000000800 */
[----:B0-----:R-:W-:-:S07]  /*ee40*/  FADD.FTZ R4, R52, R3 ;  /* 0x0000000334047221 */ /* 0x001fce0000010000 */
[----:B------:R-:W-:Y:S01]  /*ee50*/  MUFU.EX2 R43, R43 ;  /* 0x0000002b002b7308 */ /* 0x000fe20000000800 */
[----:B--2---:R-:W-:-:S01]  /*ee60*/  FADD.FTZ R31, R73, R4 ;  /* 0x00000004491f7221 */ /* 0x004fc20000010000 */
[----:B------:R-:W-:-:S04]  /*ee70*/  F2FP.SATFINITE.E4M3.F32.PACK_AB_MERGE_C R52, R73, R52, RZ ;  /* 0x000000344934723e */ /* 0x000fc800048070ff */
[----:B------:R-:W-:Y:S02]  /*ee80*/  F2FP.SATFINITE.E4M3.F32.PACK_AB_MERGE_C R141, R71, R48, R52 ;  /* 0x00000030478d723e */ /* 0x000fe40004807034 */
[----:B------:R-:W0:Y:S01]  /*ee90*/  MUFU.EX2 R66, R66 ;  /* 0x0000004200427308 */ /* 0x000e220000000800 */
[----:B-1----:R-:W-:-:S07]  /*eea0*/  FADD.FTZ R4, R56, R31 ;  /* 0x0000001f38047221 */ /* 0x002fce0000010000 */
[----:B------:R-:W1:Y:S08]  /*eeb0*/  MUFU.EX2 R25, R25 ;  /* 0x0000001900197308 */ /* 0x000e700000000800 */
[----:B------:R-:W-:Y:S01]  /*eec0*/  MUFU.EX2 R41, R41 ;  /* 0x0000002900297308 */ /* 0x000fe20000000800 */
[----:B0-----:R-:W-:-:S07]  /*eed0*/  F2FP.SATFINITE.E4M3.F32.PACK_AB_MERGE_C R142, R66, R43, RZ ;  /* 0x0000002b428e723e */ /* 0x001fce00048070ff */
[----:B------:R-:W0:Y:S01]  /*eee0*/  MUFU.EX2 R62, R62 ;  /* 0x0000003e003e7308 */ /* 0x000e220000000800 */
[----:B-1----:R-:W-:-:S07]  /*eef0*/  FADD.FTZ R31, R25, R4 ;  /* 0x00000004191f7221 */ /* 0x002fce0000010000 */
[----:B------:R-:W1:Y:S08]  /*ef00*/  MUFU.EX2 R20, R20 ;  /* 0x0000001400147308 */ /* 0x000e700000000800 */
[----:B------:R-:W-:Y:S01]  /*ef10*/  MUFU.EX2 R47, R47 ;  /* 0x0000002f002f7308 */ /* 0x000fe20000000800 */
[----:B0-----:R-:W-:Y:S01]  /*ef20*/  F2FP.SATFINITE.E4M3.F32.PACK_AB_MERGE_C R142, R62, R41, R142 ;  /* 0x000000293e8e723e */ /* 0x001fe2000480708e */
[----:B------:R-:W-:-:S04]  /*ef30*/  FADD.FTZ R41, R41, R58 ;  /* 0x0000003a29297221 */ /* 0x000fc80000010000 */
[----:B------:R-:W-:Y:S02]  /*ef40*/  FADD.FTZ R62, R62, R41 ;  /* 0x000000293e3e7221 */ /* 0x000fe40000010000 */
[----:B------:R-:W0:Y:S01]  /*ef50*/  MUFU.EX2 R94, R94 ;  /* 0x0000005e005e7308 */ /* 0x000e220000000800 */
[----:B-1----:R-:W-:-:S01]  /*ef60*/  FADD.FTZ R0, R20, R31 ;  /* 0x0000001f14007221 */ /* 0x002fc20000010000 */
[----:B------:R-:W-:Y:S01]  /*ef70*/  FADD.FTZ R43, R43, R62 ;  /* 0x0000003e2b2b7221 */ /* 0x000fe20000010000 */
[----:B------:R-:W1:Y:S03]  /*ef80*/  @P5 LDC R31, c[0x0][0x450] ;  /* 0x00011400ff1f5b82 */ /* 0x000e660000000800 */
[----:B------:R-:W-:-:S02]  /*ef90*/  FADD.FTZ R66, R66, R43 ;  /* 0x0000002b42427221 */ /* 0x000fc40000010000 */
[----:B------:R-:W2:Y:S08]  /*efa0*/  MUFU.EX2 R21, R21 ;  /* 0x0000001500157308 */ /* 0x000eb00000000800 */
[----:B------:R-:W-:Y:S01]  /*efb0*/  MUFU.EX2 R45, R114 ;  /* 0x00000072002d7308 */ /* 0x000fe20000000800 */
[----:B0-----:R-:W-:-:S07]  /*efc0*/  F2FP.SATFINITE.E4M3.F32.PACK_AB_MERGE_C R4, R94, R47, RZ ;  /* 0x0000002f5e04723e */ /* 0x001fce00048070ff */
[----:B------:R-:W0:Y:S01]  /*efd0*/  MUFU.EX2 R70, R70 ;  /* 0x0000004600467308 */ /* 0x000e220000000800 */
[C---:B--2---:R-:W-:Y:S01]  /*efe0*/  F2FP.SATFINITE.E4M3.F32.PACK_AB_MERGE_C R20, R21.reuse, R20, RZ ;  /* 0x000000141514723e */ /* 0x044fe200048070ff */
[----:B------:R-:W-:-:S03]  /*eff0*/  FADD.FTZ R21, R21, R0 ;  /* 0x0000000015157221 */ /* 0x000fc60000010000 */
[----:B------:R-:W-:-:S03]  /*f000*/  F2FP.SATFINITE.E4M3.F32.PACK_AB_MERGE_C R143, R25, R56, R20 ;  /* 0x00000038198f723e */ /* 0x000fc60004807014 */
[----:B------:R-:W2:Y:S08]  /*f010*/  MUFU.EX2 R26, R26 ;  /* 0x0000001a001a7308 */ /* 0x000eb00000000800 */
[----:B------:R-:W3:Y:S01]  /*f020*/  MUFU.EX2 R27, R27 ;  /* 0x0000001b001b7308 */ /* 0x000ee20000000800 */
[----:B0-----:R-:W-:Y:S01]  /*f030*/  F2FP.SATFINITE.E4M3.F32.PACK_AB_MERGE_C R136, R70, R45, R4 ;  /* 0x0000002d4688723e */ /* 0x001fe20004807004 */
[----:B------:R-:W-:Y:S01]  /*f040*/  FADD.FTZ R45, R45, R66 ;  /* 0x000000422d2d7221 */ /* 0x000fe20000010000 */
[----:B------:R-:W-:Y:S01]  /*f050*/  IMAD.MOV.U32 R4, RZ, RZ, R95 ;  /* 0x000000ffff047224 */ /* 0x000fe200078e005f */
[----:B-1----:R-:W-:-:S02]  /*f060*/  @P5 SHF.R.U32.HI R4, RZ, R31, R24 ;  /* 0x0000001fff045219 */ /* 0x002fc40000011618 */
[----:B------:R-:W-:-:S01]  /*f070*/  FADD.FTZ R70, R70, R45 ;  /* 0x0000002d46467221 */ /* 0x000fc20000010000 */
[----:B------:R-:W-:Y:S01]  /*f080*/  ISETP.GE.AND P5, PT, R15, 0x1, PT ;  /* 0x000000010f00780c */ /* 0x000fe20003fa6270 */
[----:B------:R-:W0:Y:S01]  /*f090*/  MUFU.EX2 R29, R29 ;  /* 0x0000001d001d7308 */ /* 0x000e220000000800 */
[----:B--2---:R-:W-:-:S01]  /*f0a0*/  FADD.FTZ R0, R26, R21 ;  /* 0x000000151a007221 */ /* 0x004fc20000010000 */
[----:B------:R-:W-:Y:S01]  /*f0b0*/  FADD.FTZ R47, R47, R70 ;  /* 0x000000462f2f7221 */ /* 0x000fe20000010000 */
[----:B------:R-:W-:-:S03]  /*f0c0*/  IMAD.IADD R89, R89, 0x1, R4 ;  /* 0x0000000159597824 */ /* 0x000fc600078e0204 */
[----:B------:R-:W-:Y:S01]  /*f0d0*/  FADD.FTZ R94, R94, R47 ;  /* 0x0000002f5e5e7221 */ /* 0x000fe20000010000 */
[----:B------:R-:W-:Y:S01]  /*f0e0*/  IMAD.IADD R14, R89, 0x1, R14 ;  /* 0x00000001590e7824 */ /* 0x000fe200078e020e */
[----:B------:R-:W-:Y:S01]  /*f0f0*/  MUFU.EX2 R51, R51 ;  /* 0x0000003300337308 */ /* 0x000fe20000000800 */
[----:B---3--:R-:W-:-:S07]  /*f100*/  FADD.FTZ R0, R27, R0 ;  /* 0x000000001b007221 */ /* 0x008fce0000010000 */
[----:B------:R-:W1:Y:S01]  /*f110*/  MUFU.EX2 R78, R78 ;  /* 0x0000004e004e7308 */ /* 0x000e620000000800 */
[----:B0-----:R-:W-:-:S07]  /*f120*/  FADD.FTZ R21, R29, R0 ;  /* 0x000000001d157221 */ /* 0x001fce0000010000 */
[----:B------:R-:W0:Y:S08]  /*f130*/  MUFU.EX2 R72, R72 ;  /* 0x0000004800487308 */ /* 0x000e300000000800 */
[----:B------:R-:W-:Y:S01]  /*f140*/  MUFU.EX2 R49, R49 ;  /* 0x0000003100317308 */ /* 0x000fe20000000800 */
[----:B-1----:R-:W-:-:S07]  /*f150*/  F2FP.SATFINITE.E4M3.F32.PACK_AB_MERGE_C R0, R78, R51, RZ ;  /* 0x000000334e00723e */ /* 0x002fce00048070ff */
[----:B------:R-:W1:Y:S01]  /*f160*/  MUFU.EX2 R96, R96 ;  /* 0x0000006000607308 */ /* 0x000e620000000800 */
[C---:B0-----:R-:W-:Y:S01]  /*f170*/  F2FP.SATFINITE.E4M3.F32.PACK_AB_MERGE_C R29, R72.reuse, R29, RZ ;  /* 0x0000001d481d723e */ /* 0x041fe200048070ff */
[----:B------:R-:W-:-:S03]  /*f180*/  FADD.FTZ R72, R72, R21 ;  /* 0x0000001548487221 */ /* 0x000fc60000010000 */
[----:B------:R-:W-:-:S03]  /*f190*/  F2FP.SATFINITE.E4M3.F32.PACK_AB_MERGE_C R137, R27, R26, R29 ;  /* 0x0000001a1b89723e */ /* 0x000fc6000480701d */
[----:B------:R-:W0:Y:S08]  /*f1a0*/  MUFU.EX2 R3, R76 ;  /* 0x0000004c00037308 */ /* 0x000e300000000800 */
[----:B------:R-:W2:Y:S01]  /*f1b0*/  MUFU.EX2 R74, R74 ;  /* 0x0000004a004a7308 */ /* 0x000ea20000000800 */
[----:B-1----:R-:W-:Y:S01]  /*f1c0*/  F2FP.SATFINITE.E4M3.F32.PACK_AB_MERGE_C R138, R96, R49, R0 ;  /* 0x00000031608a723e */ /* 0x002fe20004807000 */
[----:B------:R-:W-:-:S04]  /*f1d0*/  FADD.FTZ R49, R49, R94 ;  /* 0x0000005e31317221 */ /* 0x000fc80000010000 */
[----:B------:R-:W-:Y:S02]  /*f1e0*/  FADD.FTZ R96, R96, R49 ;  /* 0x0000003160607221 */ /* 0x000fe40000010000 */
[----:B------:R-:W-:Y:S01]  /*f1f0*/  MUFU.EX2 R54, R54 ;  /* 0x0000003600367308 */ /* 0x000fe20000000800 */
[----:B0-----:R-:W-:-:S01]  /*f200*/  FADD.FTZ R21, R3, R72 ;  /* 0x0000004803157221 */ /* 0x001fc20000010000 */
        /* <DEDUP_REMOVED lines=9> */
[----:B------:R-:W-:Y:S06]  /*f2a0*/  @!P5 BRA `(.L_x_1243) ;  /* 0x000000000048d947 */ /* 0x000fec0003800000 */
        /* <DEDUP_REMOVED lines=11> */
.L_x_1245:
[----:B------:R-:W-:-:S13]  /*f360*/  ISETP.NE.AND P1, PT, R15, 0x1, PT ;  /* 0x000000010f00780c */ /* 0x000fda0003f25270 */
[----:B------:R-:W0:Y:S02]  /*f370*/  @P1 LDC.64 R20, c[0x0][0x9e8] ;  /* 0x00027a00ff141b82 */ /* 0x000e240000000a00 */
[----:B0-----:R-:W-:-:S05]  /*f380*/  @P1 IMAD.HI.U32 R20, R5, R20, RZ ;  /* 0x0000001405141227 */ /* 0x001fca00078e00ff */
[----:B------:R-:W-:-:S07]  /*f390*/  @P1 SHF.R.U32.HI R5, RZ, R21, R20 ;  /* 0x00000015ff051219 */ /* 0x000fce0000011614 */
.L_x_1246:
[----:B------:R-:W-:Y:S05]  /*f3a0*/  BSYNC B0 ;  /* 0x0000000000007941 */ /* 0x000fea0003800000 */
.L_x_1244:
[----:B------:R-:W-:-:S05]  /*f3b0*/  IMAD R5, R5, R15, R15 ;  /* 0x0000000f05057224 */ /* 0x000fca00078e020f */
[----:B------:R-:W-:-:S07]  /*f3c0*/  VIMNMX R14, R14, R5, PT ;  /* 0x000000050e0e7248 */ /* 0x000fce0003fe0100 */
.L_x_1243:
[----:B------:R-:W2:Y:S01]  /*f3d0*/  LDL R15, [R1+0x34] ;  /* 0x00003400010f7983 */ /* 0x000ea20000100800 */
[----:B------:R-:W-:Y:S01]  /*f3e0*/  SHF.R.S32.HI R5, RZ, 0x1f, R14 ;  /* 0x0000001fff057819 */ /* 0x000fe2000001140e */
[----:B------:R-:W-:Y:S01]  /*f3f0*/  ULDC UR46, c[0x0][0x9e4] ;  /* 0x00027900002e7ab9 */ /* 0x000fe20000000800 */
[----:B------:R-:W-:Y:S01]  /*f400*/  ULDC UR41, c[0x0][0x9e4] ;  /* 0x0002790000297ab9 */ /* 0x000fe20000000800 */
[----:B------:R-:W-:Y:S01]  /*f410*/  ULDC UR40, c[0x0][0x988] ;  /* 0x0002620000287ab9 */ /* 0x000fe20000000800 */
[----:B------:R-:W-:Y:S01]  /*f420*/  LEA.HI R5, R5, R14, RZ, 0x7 ;  /* 0x0000000e05057211 */ /* 0x000fe200078f38ff */
[----:B------:R-:W-:Y:S01]  /*f430*/  ULDC UR45, c[0x0][0x988] ;  /* 0x00026200002d7ab9 */ /* 0x000fe20000000800 */
[----:B------:R-:W-:Y:S01]  /*f440*/  ULDC UR44, c[0x0][0x988] ;  /* 0x00026200002c7ab9 */ /* 0x000fe20000000800 */
[----:B------:R-:W-:Y:S01]  /*f450*/  ULDC UR39, c[0x0][0x9e0] ;  /* 0x0002780000277ab9 */ /* 0x000fe20000000800 */
[----:B------:R-:W-:Y:S01]  /*f460*/  SHF.R.S32.HI R5, RZ, 0x7, R5 ;  /* 0x00000007ff057819 */ /* 0x000fe20000011405 */
[----:B------:R-:W-:Y:S01]  /*f470*/  ULDC UR47, c[0x0][0x9e0] ;  /* 0x00027800002f7ab9 */ /* 0x000fe20000000800 */
[----:B------:R-:W-:Y:S01]  /*f480*/  BSSY B1, `(.L_x_1247) ;  /* 0x0000398000017945 */ /* 0x000fe20003800000 */
        /* <DEDUP_REMOVED lines=24> */
[----:B--2---:R-:W-:-:S04]  /*f610*/  VIMNMX R15, R15, R5, !PT ;  /* 0x000000050f0f7248 */ /* 0x004fc80007fe0100 */
[----:B------:R-:W-:Y:S01]  /*f620*/  ISETP.GE.AND P1, PT, R0, R15, PT ;  /* 0x0000000f0000720c */ /* 0x000fe20003f26270 */
[----:B------:R0:W-:-:S12]  /*f630*/  STL [R1+0x20], R15 ;  /* 0x0000200f01007387 */ /* 0x0001d80000100800 */
[----:B0-----:R-:W-:Y:S05]  /*f640*/  @!P1 BRA `(.L_x_1248) ;  /* 0x0000003400ec9947 */ /* 0x001fea0003800000 */
[----:B------:R-:W-:Y:S01]  /*f650*/  BSSY B0, `(.L_x_1249) ;  /* 0x0000376000007945 */ /* 0x000fe20003800000 */
[----:B------:R-:W-:-:S07]  /*f660*/  IMAD.MOV.U32 R135, RZ, RZ, RZ ;  /* 0x000000ffff877224 */ /* 0x000fce00078e00ff */
.L_x_1269:
[----:B------:R-:W-:Y:S02]  /*f670*/  IMAD.U32 R5, RZ, RZ, UR38 ;  /* 0x00000026ff057e24 */ /* 0x000fe4000f8e00ff */
[----:B------:R-:W-:-:S03]  /*f680*/  VIADD R155, R17, 0x1 ;  /* 0x00000001119b7836 */ /* 0x000fc60000000000 */
[----:B------:R-:W-:Y:S02]  /*f690*/  ISETP.NE.AND P2, PT, R5, 0x3, PT ;  /* 0x000000030500780c */ /* 0x000fe40003f45270 */
[----:B------:R-:W-:-:S04]  /*f6a0*/  ISETP.NE.AND P1, PT, R155, 0x2, PT ;  /* 0x000000029b00780c */ /* 0x000fc80003f25270 */
[----:B------:R-:W-:Y:S02]  /*f6b0*/  SEL R154, RZ, 0x1, P1 ;  /* 0x00000001ff9a7807 */ /* 0x000fe40000800000 */
[----:B------:R-:W-:Y:S02]  /*f6c0*/  SEL R155, R155, RZ, P1 ;  /* 0x000000ff9b9b7207 */ /* 0x000fe40000800000 */
[----:B------:R-:W-:-:S03]  /*f6d0*/  LOP3.LUT R154, R19, R154, RZ, 0x3c, !PT ;  /* 0x0000009a139a7212 */ /* 0x000fc600078e3cff */
[----:B------:R-:W-:Y:S05]  /*f6e0*/  @!P2 BRA `(.L_x_1250) ;  /* 0x000000000004a947 */ /* 0x000fea0003800000 */
[----:B------:R-:W-:Y:S01]  /*f6f0*/  BPT.TRAP 0x1 ;  /* 0x000000040000795c */ /* 0x000fe20000300000 */
.L_x_1250:
[----:B------:R-:W-:Y:S01]  /*f700*/  IMAD R5, R155, 0x8, R16 ;  /* 0x000000089b057824 */ /* 0x000fe200078e0210 */
[----:B------:R-:W-:-:S04]  /*f710*/  SHF.L.U32 R14, R154, 0x1f, RZ ;  /* 0x0000001f9a0e7819 */ /* 0x000fc800000006ff */
[----:B------:R0:W1:Y:S01]  /*f720*/  SYNCS.PHASECHK.TRANS64.TRYWAIT P1, [R5+URZ+0x19c30], R14 ;  /* 0x019c300e050075a7 */ /* 0x000062000802017f */
[----:B------:R-:W-:Y:S05]  /*f730*/  @!P2 BRA `(.L_x_1251) ;  /* 0x000000000004a947 */ /* 0x000fea0003800000 */
[----:B------:R-:W-:Y:S01]  /*f740*/  BPT.TRAP 0x1 ;  /* 0x000000040000795c */ /* 0x000fe20000300000 */
.L_x_1251:
[----:B------:R-:W2:Y:S01]  /*f750*/  LDL R15, [R1+0x14] ;  /* 0x00001400010f7983 */ /* 0x000ea20000100800 */
[----:B------:R-:W-:Y:S01]  /*f760*/  BSSY B2, `(.L_x_1252) ;  /* 0x0000006000027945 */ /* 0x000fe20003800000 */
[----:B------:R-:W-:Y:S02]  /*f770*/  IMAD.MOV.U32 R21, RZ, RZ, -0x3ffffff0 ;  /* 0xc0000010ff157424 */ /* 0x000fe400078e00ff */
[----:B--2---:R-:W-:Y:S01]  /*f780*/  IMAD R20, R155, 0x300, R15 ;  /* 0x000003009b147824 */ /* 0x004fe200078e020f */
[----:B-1----:R-:W-:Y:S06]  /*f790*/  @P1 BRA `(.L_x_1253) ;  /* 0x0000000000081947 */ /* 0x002fec0003800000 */
[----:B------:R-:W1:Y:S02]  /*f7a0*/  SYNCS.PHASECHK.TRANS64.TRYWAIT P1, [R5+URZ+0x19c30], R14 ;  /* 0x019c300e050075a7 */ /* 0x000e64000802017f */
[----:B-1----:R-:W-:Y:S05]  /*f7b0*/  @!P1 BRA `(.L_x_1254) ;  /* 0x0000013800e49947 */ /* 0x002fea0003800000 */
.L_x_1253:
[----:B------:R-:W-:Y:S05]  /*f7c0*/  BSYNC B2 ;  /* 0x0000000000027941 */ /* 0x000fea0003800000 */
.L_x_1252:
[C---:B------:R-:W-:Y:S01]  /*f7d0*/  R2UR UR6, R20.reuse ;  /* 0x00000000140672ca */ /* 0x040fe200000e0000 */
[----:B------:R-:W-:Y:S01]  /*f7e0*/  WARPGROUP.ARRIVE ;  /* 0x00000000000079c5 */ /* 0x000fe20000000000 */
[----:B------:R-:W-:Y:S01]  /*f7f0*/  R2UR UR7, R21 ;  /* 0x00000000150772ca */ /* 0x000fe200000e0000 */
[----:B01----:R-:W-:Y:S01]  /*f800*/  VIADD R14, R20, 0x100 ;  /* 0x00000100140e7836 */ /* 0x003fe20000000000 */
[----:B------:R-:W-:Y:S01]  /*f810*/  R2UR UR4, R6 ;  /* 0x00000000060472ca */ /* 0x000fe200000e0000 */
[----:B------:R-:W-:Y:S01]  /*f820*/  IMAD.MOV.U32 R15, RZ, RZ, -0x3ffffff0 ;  /* 0xc0000010ff0f7424 */ /* 0x000fe200078e00ff */
[----:B------:R-:W-:Y:S01]  /*f830*/  R2UR UR5, R7 ;  /* 0x00000000070572ca */ /* 0x000fe200000e0000 */
[----:B------:R-:W-:Y:S01]  /*f840*/  VIADD R20, R20, 0x200 ;  /* 0x0000020014147836 */ /* 0x000fe20000000000 */
[----:B------:R-:W-:Y:S01]  /*f850*/  R2UR UR10, R14 ;  /* 0x000000000e0a72ca */ /* 0x000fe200000e0000 */
[----:B------:R-:W-:Y:S01]  /*f860*/  IMAD.MOV.U32 R21, RZ, RZ, -0x3ffffff0 ;  /* 0xc0000010ff157424 */ /* 0x000fe200078e00ff */
[----:B------:R-:W-:Y:S01]  /*f870*/  R2UR UR11, R15 ;  /* 0x000000000f0b72ca */ /* 0x000fe200000e0000 */
[----:B------:R-:W-:Y:S01]  /*f880*/  IMAD.U32 R15, RZ, RZ, UR38 ;  /* 0x00000026ff0f7e24 */ /* 0x000fe2000f8e00ff */
[----:B------:R-:W-:-:S02]  /*f890*/  R2UR UR8, R10 ;  /* 0x000000000a0872ca */ /* 0x000fc400000e0000 */
[----:B------:R-:W-:Y:S02]  /*f8a0*/  R2UR UR9, R11 ;  /* 0x000000000b0972ca */ /* 0x000fe400000e0000 */
[----:B------:R-:W-:Y:S02]  /*f8b0*/  R2UR UR14, R20 ;  /* 0x00000000140e72ca */ /* 0x000fe400000e0000 */
[----:B------:R-:W-:Y:S01]  /*f8c0*/  R2UR UR15, R21 ;  /* 0x00000000150f72ca */ /* 0x000fe200000e0000 */
[----:B------:R-:W-:Y:S01]  /*f8d0*/  QGMMA.64x128x32.F32.E4M3.E4M3 R24, gdesc[UR4], RZ, !UPT, gsb0 ;  /* 0x01e00000041879f3 */ /* 0x000fe2000c0008ff */
[----:B------:R-:W-:Y:S02]  /*f8e0*/  R2UR UR12, R8 ;  /* 0x00000000080c72ca */ /* 0x000fe400000e0000 */
[----:B------:R-:W-:Y:S02]  /*f8f0*/  R2UR UR13, R9 ;  /* 0x00000000090d72ca */ /* 0x000fe400000e0000 */
[----:B------:R-:W-:Y:S01]  /*f900*/  ISETP.NE.AND P2, PT, R15, 0x3, PT ;  /* 0x000000030f00780c */ /* 0x000fe20003f45270 */
[----:B------:R-:W-:-:S02]  /*f910*/  WARPGROUP.DEPBAR.LE gsb0, 0x0 ;  /* 0x00008000000079c5 */ /* 0x000fc40000010000 */
[----:B------:R-:W-:-:S06]  /*f920*/  WARPGROUP.ARRIVE ;  /* 0x00000000000079c5 */ /* 0x000fcc0000000000 */
[----:B------:R-:W-:Y:S03]  /*f930*/  QGMMA.64x128x32.F32.E4M3.E4M3 R24, gdesc[UR8], R24, gsb0 ;  /* 0x01e00000081879f3 */ /* 0x000fe60008000818 */
[----:B------:R-:W-:Y:S02]  /*f940*/  WARPGROUP.DEPBAR.LE gsb0, 0x0 ;  /* 0x00008000000079c5 */ /* 0x000fe40000010000 */
[----:B------:R-:W-:-:S07]  /*f950*/  WARPGROUP.ARRIVE ;  /* 0x00000000000079c5 */ /* 0x000fce0000000000 */
[----:B------:R-:W-:Y:S03]  /*f960*/  QGMMA.64x128x32.F32.E4M3.E4M3 R24, gdesc[UR12], R24, gsb0 ;  /* 0x01e000000c1879f3 */ /* 0x000fe60008000818 */
[----:B------:R-:W-:Y:S02]  /*f970*/  WARPGROUP.DEPBAR.LE gsb0, 0x0 ;  /* 0x00008000000079c5 */ /* 0x000fe40000010000 */
[----:B------:R-:W-:Y:S05]  /*f980*/  @!P2 BRA `(.L_x_1255) ;  /* 0x000000000004a947 */ /* 0x000fea0003800000 */
[----:B------:R-:W-:Y:S01]  /*f990*/  BPT.TRAP 0x1 ;  /* 0x000000040000795c */ /* 0x000fe20000300000 */
.L_x_1255:
[----:B------:R-:W-:Y:S01]  /*f9a0*/  SHF.L.U32 R14, R19, 0x1f, RZ ;  /* 0x0000001f130e7819 */ /* 0x000fe200000006ff */
[----:B------:R-:W-:-:S04]  /*f9b0*/  IMAD R19, R17, 0x8, R16 ;  /* 0x0000000811137824 */ /* 0x000fc800078e0210 */
[----:B------:R0:W1:Y:S01]  /*f9c0*/  SYNCS.PHASECHK.TRANS64.TRYWAIT P1, [R19+URZ+0x19c50], R14 ;  /* 0x019c500e130075a7 */ /* 0x000062000802017f */
[----:B------:R-:W-:Y:S05]  /*f9d0*/  @!P2 BRA `(.L_x_1256) ;  /* 0x000000000004a947 */ /* 0x000fea0003800000 */
[----:B------:R-:W-:Y:S01]  /*f9e0*/  BPT.TRAP 0x1 ;  /* 0x000000040000795c */ /* 0x000fe20000300000 */
.L_x_1256:
[----:B------:R-:W-:Y:S04]  /*f9f0*/  BSSY B2, `(.L_x_1257) ;  /* 0x0000004000027945 */ /* 0x000fe80003800000 */
[----:B-1----:R-:W-:Y:S05]  /*fa00*/  @P1 BRA `(.L_x_1258) ;  /* 0x0000000000081947 */ /* 0x002fea0003800000 */
[----:B------:R-:W1:Y:S02]  /*fa10*/  SYNCS.PHASECHK.TRANS64.TRYWAIT P1, [R19+URZ+0x19c50], R14 ;  /* 0x019c500e130075a7 */ /* 0x000e64000802017f */
[----:B-1----:R-:W-:Y:S05]  /*fa20*/  @!P1 BRA `(.L_x_1259) ;  /* 0x00000138005c9947 */ /* 0x002fea0003800000 */
.L_x_1258:
[----:B------:R-:W-:Y:S05]  /*fa30*/  BSYNC B2 ;  /* 0x0000000000027941 */ /* 0x000fea0003800000 */
.L_x_1257:
[----:B01----:R-:W-:Y:S01]  /*fa40*/  VIADD R14, R16, 0x3000 ;  /* 0x00003000100e7836 */ /* 0x003fe20000000000 */
[----:B------:R-:W-:Y:S01]  /*fa50*/  WARPGROUP.ARRIVE ;  /* 0x00000000000079c5 */ /* 0x000fe20000000000 */
[----:B------:R-:W-:Y:S01]  /*fa60*/  IMAD.MOV.U32 R15, RZ, RZ, 0x40000040 ;  /* 0x40000040ff0f7424 */ /* 0x000fe200078e00ff */
[----:B------:R-:W-:Y:S02]  /*fa70*/  LOP3.LUT P4, RZ, R22, 0x20, RZ, 0xc0, !PT ;  /* 0x0000002016ff7812 */ /* 0x000fe4000788c0ff */
[----:B------:R-:W-:Y:S02]  /*fa80*/  SHF.R.U32.HI R14, RZ, 0x4, R14 ;  /* 0x00000004ff0e7819 */ /* 0x000fe4000001160e */
[----:B------:R-:W-:Y:S02]  /*fa90*/  R2UR UR7, R15 ;  /* 0x000000000f0772ca */ /* 0x000fe400000e0000 */
[----:B------:R-:W-:-:S04]  /*faa0*/  LOP3.LUT R14, R14, 0x3fff, RZ, 0xc0, !PT ;  /* 0x00003fff0e0e7812 */ /* 0x000fc800078ec0ff */
[----:B------:R-:W-:-:S05]  /*fab0*/  LOP3.LUT R14, R14, 0x10000, RZ, 0xfc, !PT ;  /* 0x000100000e0e7812 */ /* 0x000fca00078efcff */
[----:B------:R-:W-:-:S05]  /*fac0*/  IMAD R14, R17, 0x300, R14 ;  /* 0x00000300110e7824 */ /* 0x000fca00078e020e */
[----:B------:R-:W-:-:S13]  /*fad0*/  R2UR UR6, R14 ;  /* 0x000000000e0672ca */ /* 0x000fda00000e0000 */
[----:B------:R-:W-:Y:S01]  /*fae0*/  QGMMA.64x96x32.F32.E4M3.E4M3 R88, R148, gdesc[UR4], R88, gsb0 ;  /* 0x0160000494587df3 */ /* 0x000fe20008000858 */
[----:B------:R-:W-:Y:S02]  /*faf0*/  VIADD R20, R14, 0x2 ;  /* 0x000000020e147836 */ /* 0x000fe40000000000 */
[----:B------:R-:W-:-:S03]  /*fb00*/  IMAD.MOV.U32 R21, RZ, RZ, 0x40000040 ;  /* 0x40000040ff157424 */ /* 0x000fc600078e00ff */
[----:B------:R-:W-:Y:S02]  /*fb10*/  R2UR UR6, R20 ;  /* 0x00000000140672ca */ /* 0x000fe400000e0000 */
[----:B------:R-:W-:Y:S01]  /*fb20*/  R2UR UR7, R21 ;  /* 0x00000000150772ca */ /* 0x000fe200000e0000 */
[C---:B------:R-:W-:Y:S02]  /*fb30*/  VIADD R20, R14.reuse, 0x4 ;  /* 0x000000040e147836 */ /* 0x040fe40000000000 */
[----:B------:R-:W-:Y:S01]  /*fb40*/  IMAD.MOV.U32 R21, RZ, RZ, 0x40000040 ;  /* 0x40000040ff157424 */ /* 0x000fe200078e00ff */
[----:B------:R-:W-:Y:S02]  /*fb50*/  WARPGROUP.DEPBAR.LE gsb0, 0x0 ;  /* 0x00008000000079c5 */ /* 0x000fe40000010000 */
[----:B------:R-:W-:Y:S01]  /*fb60*/  WARPGROUP.ARRIVE ;  /* 0x00000000000079c5 */ /* 0x000fe20000000000 */
[----:B------:R-:W2:Y:S01]  /*fb70*/  LDL R150, [R1+0x10] ;  /* 0x0000100001967983 */ /* 0x000ea20000100800 */
[----:B------:R-:W-:Y:S01]  /*fb80*/  VIADD R14, R14, 0x6 ;  /* 0x000000060e0e7836 */ /* 0x000fe20000000000 */
[----:B------:R-:W0:Y:S02]  /*fb90*/  LDC R149, c[0x0][0x448] ;  /* 0x00011200ff957b82 */ /* 0x000e240000000800 */
[----:B------:R-:W2:Y:S02]  /*fba0*/  LDL R151, [R1+0x30] ;  /* 0x0000300001977983 */ /* 0x000ea40000100800 */
[----:B------:R-:W-:Y:S01]  /*fbb0*/  QGMMA.64x96x32.F32.E4M3.E4M3 R88, R144, gdesc[UR4], R88, gsb0 ;  /* 0x0160000490587df3 */ /* 0x000fe20008000858 */
[----:B------:R-:W-:Y:S01]  /*fbc0*/  R2UR UR6, R20 ;  /* 0x00000000140672ca */ /* 0x000fe200000e0000 */
[----:B------:R-:W-:Y:S01]  /*fbd0*/  IMAD.MOV.U32 R15, RZ, RZ, 0x40000040 ;  /* 0x40000040ff0f7424 */ /* 0x000fe200078e00ff */
[----:B------:R-:W-:Y:S01]  /*fbe0*/  R2UR UR7, R21 ;  /* 0x00000000150772ca */ /* 0x000fe200000e0000 */
        /* <DEDUP_REMOVED lines=17> */
[----:B0-----:R-:W-:Y:S01]  /*fd00*/  ISETP.NE.AND P1, PT, R149, 0x1, PT ;  /* 0x000000019500780c */ /* 0x001fe20003f25270 */
        /* <DEDUP_REMOVED lines=8> */
[----:B------:R-:W-:Y:S01]  /*fd90*/  @!P0 VIADD R5, R5, 0x19c40 ;  /* 0x00019c4005058836 */ /* 0x000fe20000000000 */
[----:B------:R-:W0:Y:S03]  /*fda0*/  MUFU.TANH R17, R17 ;  /* 0x0000001100117308 */ /* 0x000e260000002400 */
[----:B------:R-:W1:Y:S01]  /*fdb0*/  @P1 LDC R45, c[0x0][0x44c] ;  /* 0x00011300ff2d1b82 */ /* 0x000e620000000800 */
[----:B------:R-:W-:-:S02]  /*fdc0*/  WARPGROUP.DEPBAR.LE gsb0, 0x0 ;  /* 0x00008000000079c5 */ /* 0x000fc40000010000 */
[----:B------:R-:W-:Y:S01]  /*fdd0*/  WARPGROUP.ARRIVE ;  /* 0x00000000000079c5 */ /* 0x000fe20000000000 */
[C---:B------:R-:W-:Y:S01]  /*fde0*/  FMUL.FTZ R78, R2.reuse, R83 ;  /* 0x00000053024e7220 */ /* 0x040fe20000410000 */
[----:B------:R-:W-:Y:S01]  /*fdf0*/  FMUL.FTZ R42, R2, R47 ;  /* 0x0000002f022a7220 */ /* 0x000fe20000410000 */
[----:B------:R-:W3:Y:S03]  /*fe00*/  MUFU.TANH R20, R20 ;  /* 0x0000001400147308 */ /* 0x000ee60000002400 */
        /* <DEDUP_REMOVED lines=11> */
[----:B------:R-:W4:Y:S01]  /*fec0*/  @P1 LDC R44, c[0x0][0x450] ;  /* 0x00011400ff2c1b82 */ /* 0x000f220000000800 */
        /* <DEDUP_REMOVED lines=13> */
[----:B------:R-:W0:Y:S01]  /*ffa0*/  MUFU.TANH R21, R21 ;  /* 0x0000001500157308 */ /* 0x000e220000002400 */
[----:B------:R-:W-:Y:S01]  /*ffb0*/  @!P0 PRMT R5, RZ, 0x654, R5 ;  /* 0x00000654ff058816 */ /* 0x000fe20000000005 */
[----:B------:R-:W-:-:S06]  /*ffc0*/  FMUL.FTZ R86, R2, R86 ;  /* 0x0000005602567220 */ /* 0x000fcc0000410000 */
        /* <DEDUP_REMOVED lines=11> */
[----:B------:R-:W5:Y:S01]  /*10080*/  LDL R140, [R1] ;  /* 0x00000000018c7983 */ /* 0x000f620000100800 */
[----:B------:R-:W-:Y:S01]  /*10090*/  WARPGROUP.ARRIVE ;  /* 0x00000000000079c5 */ /* 0x000fe20000000000 */
[C---:B------:R-:W-:Y:S01]  /*100a0*/  FMUL.FTZ R75, R2.reuse, R79 ;  /* 0x0000004f024b7220 */ /* 0x040fe20000410000 */
[C---:B------:R-:W-:Y:S02]  /*100b0*/  FMUL.FTZ R50, R2.reuse, R53 ;  /* 0x0000003502327220 */ /* 0x040fe40000410000 */
[----:B------:R-:W0:Y:S02]  /*100c0*/  MUFU.TANH R14, R14 ;  /* 0x0000000e000e7308 */ /* 0x000e240000002400 */
[----:B------:R-:W-:Y:S01]  /*100d0*/  QGMMA.64x96x32.F32.E4M3.E4M3 R88, R136, gdesc[UR4], R88, gsb0 ;  /* 0x0160000488587df3 */ /* 0x000fe20008000858 */
        /* <DEDUP_REMOVED lines=14> */
[----:B------:R-:W0:Y:S08]  /*101c0*/  MUFU.TANH R24, R24 ;  /* 0x0000001800187308 */ /* 0x000e300000002400 */
[----:B------:R-:W0:Y:S08]  /*101d0*/  MUFU.TANH R26, R26 ;  /* 0x0000001a001a7308 */ /* 0x000e300000002400 */
[----:B------:R-:W0:Y:S08]  /*101e0*/  MUFU.TANH R29, R29 ;  /* 0x0000001d001d7308 */ /* 0x000e300000002400 */
[----:B------:R-:W0:Y:S08]  /*101f0*/  MUFU.TANH R31, R31 ;  /* 0x0000001f001f7308 */ /* 0x000e300000002400 */
[----:B------:R-:W0:Y:S01]  /*10200*/  MUFU.TANH R34, R34 ;  /* 0x0000002200227308 */ /* 0x000e220000002400 */
[----:B--2---:R-:W-:-:S07]  /*10210*/  IMAD.IADD R81, R151, 0x1, R150 ;  /* 0x0000000197517824 */ /* 0x004fce00078e0296 */
[----:B------:R-:W2:Y:S01]  /*10220*/  MUFU.TANH R36, R36 ;  /* 0x0000002400247308 */ /* 0x000ea20000002400 */
[----:B-1----:R-:W-:-:S04]  /*10230*/  @P1 IMAD.HI.U32 R45, R81, R45, RZ ;  /* 0x0000002d512d1227 */ /* 0x002fc800078e00ff */
[----:B------:R-:W-:Y:S01]  /*10240*/  IMAD.MOV.U32 R84, RZ, RZ, R81 ;  /* 0x000000ffff547224 */ /* 0x000fe200078e0051 */
[----:B----4-:R-:W-:Y:S01]  /*10250*/  @P1 SHF.R.U32.HI R84, RZ, R44, R45 ;  /* 0x0000002cff541219 */ /* 0x010fe2000001162d */
[----:B------:R-:W-:Y:S01]  /*10260*/  IMAD.SHL.U32 R81, R0, 0x80, RZ ;  /* 0x0000008000517824 */ /* 0x000fe200078e00ff */
[----:B------:R-:W1:Y:S04]  /*10270*/  MUFU.TANH R39, R39 ;  /* 0x0000002700277308 */ /* 0x000e680000002400 */
[----:B------:R-:W-:-:S04]  /*10280*/  IADD3 R44, -R81, 0x1, RZ ;  /* 0x00000001512c7810 */ /* 0x000fc80007ffe1ff */
[----:B------:R-:W4:Y:S08]  /*10290*/  MUFU.TANH R41, R41 ;  /* 0x0000002900297308 */ /* 0x000f300000002400 */
[----:B------:R-:W0:Y:S08]  /*102a0*/  MUFU.TANH R42, R42 ;  /* 0x0000002a002a7308 */ /* 0x000e300000002400 */
[----:B------:R-:W0:Y:S08]  /*102b0*/  MUFU.TANH R43, R43 ;  /* 0x0000002b002b7308 */ /* 0x000e300000002400 */
[----:B------:R-:W0:Y:S01]  /*102c0*/  MUFU.TANH R46, R46 ;  /* 0x0000002e002e7308 */ /* 0x000e220000002400 */
[----:B------:R-:W-:-:S02]  /*102d0*/  WARPGROUP.DEPBAR.LE gsb0, 0x0 ;  /* 0x00008000000079c5 */ /* 0x000fc40000010000 */
[----:B------:R-:W3:Y:S05]  /*102e0*/  SHFL.IDX PT, R138, R84, RZ, 0x1c1f ;  /* 0x001c1fff548a7589 */ /* 0x000eea00000e0000 */
[----:B------:R-:W0:Y:S01]  /*102f0*/  MUFU.TANH R47, R47 ;  /* 0x0000002f002f7308 */ /* 0x000e220000002400 */
[----:B------:R2:W-:Y:S07]  /*10300*/  @!P0 SYNCS.ARRIVE.TRANS64.RED.A1T0 RZ, [R5+URZ], RZ ;  /* 0x000000ff05ff89a7 */ /* 0x0005ee000810043f */
        /* <DEDUP_REMOVED lines=22> */
[----:B-----5:R-:W-:-:S07]  /*10470*/  IMAD R44, R140, -0x2, R44 ;  /* 0xfffffffe8c2c7824 */ /* 0x020fce00078e022c */
[----:B------:R-:W0:Y:S01]  /*10480*/  MUFU.TANH R72, R72 ;  /* 0x0000004800487308 */ /* 0x000e220000002400 */
[----:B------:R-:W-:-:S07]  /*10490*/  IADD3 R44, -R156, R44, R157 ;  /* 0x0000002c9c2c7210 */ /* 0x000fce0007ffe19d */
        /* <DEDUP_REMOVED lines=13> */
[----:B------:R-:W-:-:S07]  /*10570*/  VIADD R87, R44, UR36 ;  /* 0x000000242c577c36 */ /* 0x000fce0008000000 */
[----:B--2---:R2:W0:Y:S01]  /*10580*/  MUFU.TANH R5, R86 ;  /* 0x0000005600057308 */ /* 0x0044220000002400 */
[----:B---3--:R-:W-:Y:S02]  /*10590*/  IMAD.IADD R137, R87, 0x1, R138 ;  /* 0x0000000157897824 */ /* 0x008fe400078e028a */
[----:B--2---:R-:W-:-:S04]  /*105a0*/  VIADD R86, R44, UR39 ;  /* 0x000000272c567c36 */ /* 0x004fc80008000000 */
[----:B------:R-:W-:Y:S01]  /*105b0*/  IMAD.IADD R136, R86, 0x1, R138 ;  /* 0x0000000156887824 */ /* 0x000fe200078e028a */
[----:B-1--4-:R-:W-:Y:S06]  /*105c0*/  @!P4 BRA `(.L_x_1260) ;  /* 0x000000000058c947 */ /* 0x012fec0003800000 */
[----:B------:R-:W-:Y:S01]  /*105d0*/  IADD3 R138, -R156, R157, R138 ;  /* 0x0000009d9c8a7210 */ /* 0x000fe20007ffe18a */
[----:B------:R-:W-:Y:S03]  /*105e0*/  BSSY B2, `(.L_x_1261) ;  /* 0x0000010000027945 */ /* 0x000fe60003800000 */
        /* <DEDUP_REMOVED lines=10> */
.L_x_1262:
[----:B------:R-:W-:-:S05]  /*10690*/  IMAD.U32 R139, RZ, RZ, UR46 ;  /* 0x0000002eff8b7e24 */ /* 0x000fca000f8e00ff */
[----:B------:R-:W-:-:S13]  /*106a0*/  ISETP.NE.AND P1, PT, R139, 0x1, PT ;  /* 0x000000018b00780c */ /* 0x000fda0003f25270 */
[----:B------:R-:W1:Y:S02]  /*106b0*/  @P1 LDC.64 R44, c[0x0][0x9e8] ;  /* 0x00027a00ff2c1b82 */ /* 0x000e640000000a00 */
[----:B-1----:R-:W-:-:S05]  /*106c0*/  @P1 IMAD.HI.U32 R44, R138, R44, RZ ;  /* 0x0000002c8a2c1227 */ /* 0x002fca00078e00ff */
[----:B------:R-:W-:-:S07]  /*106d0*/  @P1 SHF.R.U32.HI R138, RZ, R45, R44 ;  /* 0x0000002dff8a1219 */ /* 0x000fce000001162c */
.L_x_1263:
[----:B------:R-:W-:Y:S05]  /*106e0*/  BSYNC B2 ;  /* 0x0000000000027941 */ /* 0x000fea0003800000 */
.L_x_1261:
[----:B------:R-:W-:-:S04]  /*106f0*/  IMAD R138, R138, R139, -R81 ;  /* 0x0000008b8a8a7224 */ /* 0x000fc800078e0a51 */
[----:B------:R-:W-:-:S05]  /*10700*/  IMAD R138, R140, -0x2, R138 ;  /* 0xfffffffe8c8a7824 */ /* 0x000fca00078e028a */
[----:B------:R-:W-:Y:S02]  /*10710*/  VIMNMX R137, R137, R138, !PT ;  /* 0x0000008a89897248 */ /* 0x000fe40007fe0100 */
[----:B------:R-:W-:-:S07]  /*10720*/  VIADDMNMX R136, R138, R139, R136, PT ;  /* 0x0000008b8a887246 */ /* 0x000fce0003800188 */
.L_x_1260:
        /* <DEDUP_REMOVED lines=101> */
[----:B------:R-:W-:Y:S01]  /*10d80*/  IADD3 R84, -R156, R157, R84 ;  /* 0x0000009d9c547210 */ /* 0x000fe20007ffe154 */
[----:B------:R-:W-:Y:S03]  /*10d90*/  BSSY B2, `(.L_x_1265) ;  /* 0x0000010000027945 */ /* 0x000fe60003800000 */
        /* <DEDUP_REMOVED lines=10> */
.L_x_1266:
[----:B------:R-:W-:-:S05]  /*10e40*/  IMAD.U32 R65, RZ, RZ, UR46 ;  /* 0x0000002eff417e24 */ /* 0x000fca000f8e00ff */
[----:B------:R-:W-:-:S13]  /*10e50*/  ISETP.NE.AND P1, PT, R65, 0x1, PT ;  /* 0x000000014100780c */ /* 0x000fda0003f25270 */
[----:B------:R-:W0:Y:S02]  /*10e60*/  @P1 LDC.64 R44, c[0x0][0x9e8] ;  /* 0x00027a00ff2c1b82 */ /* 0x000e240000000a00 */
[----:B0-----:R-:W-:-:S05]  /*10e70*/  @P1 IMAD.HI.U32 R44, R84, R44, RZ ;  /* 0x0000002c542c1227 */ /* 0x001fca00078e00ff */
[----:B------:R-:W-:-:S07]  /*10e80*/  @P1 SHF.R.U32.HI R84, RZ, R45, R44 ;  /* 0x0000002dff541219 */ /* 0x000fce000001162c */
.L_x_1267:
[----:B------:R-:W-:Y:S05]  /*10e90*/  BSYNC B2 ;  /* 0x0000000000027941 */ /* 0x000fea0003800000 */
.L_x_1265:
[----:B------:R-:W-:-:S04]  /*10ea0*/  IMAD R81, R84, R65, -R81 ;  /* 0x0000004154517224 */ /* 0x000fc800078e0a51 */
[----:B------:R-:W-:-:S05]  /*10eb0*/  IMAD R81, R140, -0x2, R81 ;  /* 0xfffffffe8c517824 */ /* 0x000fca00078e0251 */
[----:B------:R-:W-:Y:S02]  /*10ec0*/  VIMNMX R87, R87, R81, !PT ;  /* 0x0000005157577248 */ /* 0x000fe40007fe0100 */
[----:B------:R-:W-:-:S07]  /*10ed0*/  VIADDMNMX R86, R81, R65, R86, PT ;  /* 0x0000004151567246 */ /* 0x000fce0003800156 */
.L_x_1264:
[C---:B------:R-:W-:Y:S01]  /*10ee0*/  ISETP.GT.AND P1, PT, R87.reuse, 0x1, P3 ;  /* 0x000000015700780c */ /* 0x040fe20001f24270 */
[----:B------:R-:W-:Y:S01]  /*10ef0*/  IMAD.U32 R65, RZ, RZ, UR45 ;  /* 0x0000002dff417e24 */ /* 0x000fe2000f8e00ff */
[C---:B------:R-:W-:Y:S01]  /*10f00*/  ISETP.GT.AND P2, PT, R87.reuse, 0x8, P3 ;  /* 0x000000085700780c */ /* 0x040fe20001f44270 */
[----:B------:R-:W-:Y:S01]  /*10f10*/  IMAD.U32 R136, RZ, RZ, UR38 ;  /* 0x00000026ff887e24 */ /* 0x000fe2000f8e00ff */
[C---:B------:R-:W-:Y:S02]  /*10f20*/  ISETP.LT.OR P1, PT, R86.reuse, 0x2, P1 ;  /* 0x000000025600780c */ /* 0x040fe40000f21670 */
[----:B------:R-:W-:Y:S02]  /*10f30*/  ISETP.LT.OR P2, PT, R86, 0x9, P2 ;  /* 0x000000095600780c */ /* 0x000fe40001741670 */
[----:B------:R-:W-:Y:S02]  /*10f40*/  FSEL R20, R20, -INF , !P1 ;  /* 0xff80000014147808 */ /* 0x000fe40004800000 */
[----:B------:R-:W-:-:S02]  /*10f50*/  ISETP.GT.AND P1, PT, R87, 0x9, P3 ;  /* 0x000000095700780c */ /* 0x000fc40001f24270 */
[----:B------:R-:W-:Y:S02]  /*10f60*/  FSEL R25, R25, -INF , !P2 ;  /* 0xff80000019197808 */ /* 0x000fe40005000000 */
[----:B------:R-:W-:Y:S02]  /*10f70*/  ISETP.LT.OR P1, PT, R86, 0xa, P1 ;  /* 0x0000000a5600780c */ /* 0x000fe40000f21670 */
[C---:B------:R-:W-:Y:S02]  /*10f80*/  ISETP.GT.AND P2, PT, R87.reuse, 0x10, P3 ;  /* 0x000000105700780c */ /* 0x040fe40001f44270 */
[----:B------:R-:W-:Y:S02]  /*10f90*/  FSEL R26, R26, -INF , !P1 ;  /* 0xff8000001a1a7808 */ /* 0x000fe40004800000 */
[----:B------:R-:W-:Y:S02]  /*10fa0*/  ISETP.GT.AND P1, PT, R87, 0x11, P3 ;  /* 0x000000115700780c */ /* 0x000fe40001f24270 */
[----:B------:R-:W-:-:S02]  /*10fb0*/  ISETP.LT.OR P2, PT, R86, 0x11, P2 ;  /* 0x000000115600780c */ /* 0x000fc40001741670 */
[----:B------:R-:W-:Y:S02]  /*10fc0*/  ISETP.LT.OR P1, PT, R86, 0x12, P1 ;  /* 0x000000125600780c */ /* 0x000fe40000f21670 */
[----:B------:R-:W-:Y:S02]  /*10fd0*/  FSEL R29, R29, -INF , !P2 ;  /* 0xff8000001d1d7808 */ /* 0x000fe40005000000 */
[----:B------:R-:W-:Y:S02]  /*10fe0*/  FSEL R30, R30, -INF , !P1 ;  /* 0xff8000001e1e7808 */ /* 0x000fe40004800000 */
[C---:B------:R-:W-:Y:S02]  /*10ff0*/  ISETP.GT.AND P1, PT, R87.reuse, 0x19, P3 ;  /* 0x000000195700780c */ /* 0x040fe40001f24270 */
[----:B------:R-:W-:Y:S02]  /*11000*/  ISETP.GT.AND P2, PT, R87, 0x18, P3 ;  /* 0x000000185700780c */ /* 0x000fe40001f44270 */
[----:B------:R-:W-:-:S02]  /*11010*/  ISETP.LT.OR P1, PT, R86, 0x1a, P1 ;  /* 0x0000001a5600780c */ /* 0x000fc40000f21670 */
[----:B------:R-:W-:Y:S02]  /*11020*/  ISETP.LT.OR P2, PT, R86, 0x19, P2 ;  /* 0x000000195600780c */ /* 0x000fe40001741670 */
[----:B------:R-:W-:Y:S02]  /*11030*/  FSEL R34, R34, -INF , !P1 ;  /* 0xff80000022227808 */ /* 0x000fe40004800000 */
[----:B------:R-:W-:Y:S02]  /*11040*/  ISETP.GT.AND P1, PT, R87, 0x21, P3 ;  /* 0x000000215700780c */ /* 0x000fe40001f24270 */
[----:B------:R-:W-:Y:S02]  /*11050*/  FSEL R33, R33, -INF , !P2 ;  /* 0xff80000021217808 */ /* 0x000fe40005000000 */
[----:B------:R-:W-:Y:S02]  /*11060*/  ISETP.LT.OR P1, PT, R86, 0x22, P1 ;  /* 0x000000225600780c */ /* 0x000fe40000f21670 */
[----:B------:R-:W-:-:S02]  /*11070*/  ISETP.GT.AND P2, PT, R87, 0x20, P3 ;  /* 0x000000205700780c */ /* 0x000fc40001f44270 */
[----:B------:R-:W-:Y:S02]  /*11080*/  FSEL R44, R38, -INF , !P1 ;  /* 0xff800000262c7808 */ /* 0x000fe40004800000 */
[----:B------:R-:W-:Y:S02]  /*11090*/  FMNMX.FTZ R38, R14, R13, !PT ;  /* 0x0000000d0e267209 */ /* 0x000fe40007810000 */
[----:B------:R-:W-:Y:S02]  /*110a0*/  ISETP.LT.OR P2, PT, R86, 0x21, P2 ;  /* 0x000000215600780c */ /* 0x000fe40001741670 */
[----:B------:R-:W-:Y:S02]  /*110b0*/  FMNMX.FTZ R38, R17, R38, !PT ;  /* 0x0000002611267209 */ /* 0x000fe40007810000 */
[----:B------:R-:W-:Y:S02]  /*110c0*/  FSEL R37, R37, -INF , !P2 ;  /* 0xff80000025257808 */ /* 0x000fe40005000000 */
[----:B------:R-:W-:-:S02]  /*110d0*/  FMNMX.FTZ R38, R21, R38, !PT ;  /* 0x0000002615267209 */ /* 0x000fc40007810000 */
[C---:B------:R-:W-:Y:S02]  /*110e0*/  ISETP.GT.AND P2, PT, R87.reuse, 0x28, P3 ;  /* 0x000000285700780c */ /* 0x040fe40001f44270 */
[----:B------:R-:W-:Y:S02]  /*110f0*/  FMNMX.FTZ R38, R24, R38, !PT ;  /* 0x0000002618267209 */ /* 0x000fe40007810000 */
[----:B------:R-:W-:Y:S02]  /*11100*/  ISETP.GT.AND P1, PT, R87, 0x29, P3 ;  /* 0x000000295700780c */ /* 0x000fe40001f24270 */
[----:B------:R-:W-:Y:S02]  /*11110*/  FMNMX.FTZ R38, R27, R38, !PT ;  /* 0x000000261b267209 */ /* 0x000fe40007810000 */
[----:B------:R-:W-:Y:S02]  /*11120*/  ISETP.LT.OR P2, PT, R86, 0x29, P2 ;  /* 0x000000295600780c */ /* 0x000fe40001741670 */
[----:B------:R-:W-:-:S02]  /*11130*/  FMNMX.FTZ R38, R28, R38, !PT ;  /* 0x000000261c267209 */ /* 0x000fc40007810000 */
[----:B------:R-:W-:Y:S02]  /*11140*/  ISETP.LT.OR P1, PT, R86, 0x2a, P1 ;  /* 0x0000002a5600780c */ /* 0x000fe40000f21670 */
[----:B------:R-:W-:Y:S02]  /*11150*/  FMNMX.FTZ R38, R31, R38, !PT ;  /* 0x000000261f267209 */ /* 0x000fe40007810000 */
[----:B------:R-:W-:Y:S02]  /*11160*/  FSEL R41, R41, -INF , !P2 ;  /* 0xff80000029297808 */ /* 0x000fe40005000000 */
        /* <DEDUP_REMOVED lines=39> */
[----:B------:R-:W-:Y:S02]  /*113e0*/  ISETP.GT.AND P2, PT, R87, 0x48, P3 ;  /* 0x000000485700780c */ /* 0x000fe40001f44270 */
        /* <DEDUP_REMOVED lines=10> */
[C---:B------:R-:W-:Y:S01]  /*11490*/  ISETP.GT.AND P2, PT, R87.reuse, 0x50, P3 ;  /* 0x000000505700780c */ /* 0x040fe20001f44270 */
[----:B------:R-:W0:Y:S01]  /*114a0*/  SHFL.BFLY PT, R45, R38, 0x2, 0x1f ;  /* 0x0c401f00262d7f89 */ /* 0x000e2200000e0000 */
[----:B------:R-:W-:-:S02]  /*114b0*/  ISETP.GT.AND P1, PT, R87, 0x51, P3 ;  /* 0x000000515700780c */ /* 0x000fc40001f24270 */
[----:B------:R-:W-:Y:S02]  /*114c0*/  LOP3.LUT R22, R22, 0xbfffffff, RZ, 0xc0, !PT ;  /* 0xbfffffff16167812 */ /* 0x000fe400078ec0ff */
[C---:B------:R-:W-:Y:S02]  /*114d0*/  ISETP.LT.OR P2, PT, R86.reuse, 0x51, P2 ;  /* 0x000000515600780c */ /* 0x040fe40001741670 */
[----:B------:R-:W-:Y:S02]  /*114e0*/  ISETP.LT.OR P1, PT, R86, 0x52, P1 ;  /* 0x000000525600780c */ /* 0x000fe40000f21670 */
[----:B------:R-:W-:Y:S02]  /*114f0*/  @P0 LOP3.LUT R22, R22, 0x40000000, RZ, 0xfc, !PT ;  /* 0x4000000016160812 */ /* 0x000fe400078efcff */
[----:B------:R-:W-:Y:S02]  /*11500*/  ISETP.GT.AND P0, PT, R87, RZ, P3 ;  /* 0x000000ff5700720c */ /* 0x000fe40001f04270 */
[----:B------:R-:W-:-:S02]  /*11510*/  FSEL R63, R63, -INF , !P2 ;  /* 0xff8000003f3f7808 */ /* 0x000fc40005000000 */
[----:B------:R-:W-:Y:S02]  /*11520*/  FSEL R64, R64, -INF , !P1 ;  /* 0xff80000040407808 */ /* 0x000fe40004800000 */
[C---:B------:R-:W-:Y:S02]  /*11530*/  ISETP.GT.AND P2, PT, R87.reuse, 0x58, P3 ;  /* 0x000000585700780c */ /* 0x040fe40001f44270 */
[----:B------:R-:W-:Y:S02]  /*11540*/  ISETP.GT.AND P1, PT, R87, 0x59, P3 ;  /* 0x000000595700780c */ /* 0x000fe40001f24270 */
[C---:B------:R-:W-:Y:S02]  /*11550*/  ISETP.LT.OR P2, PT, R86.reuse, 0x59, P2 ;  /* 0x000000595600780c */ /* 0x040fe40001741670 */
[----:B------:R-:W-:Y:S02]  /*11560*/  ISETP.LT.OR P1, PT, R86, 0x5a, P1 ;  /* 0x0000005a5600780c */ /* 0x000fe40000f21670 */
[----:B------:R-:W-:-:S02]  /*11570*/  LOP3.LUT R22, R22, 0xfffffff7, RZ, 0xc0, !PT ;  /* 0xfffffff716167812 */ /* 0x000fc400078ec0ff */
[----:B0-----:R-:W-:Y:S02]  /*11580*/  FMNMX.FTZ R38, R38, R45, !PT ;  /* 0x0000002d26267209 */ /* 0x001fe40007810000 */
[----:B------:R-:W-:Y:S02]  /*11590*/  FSEL R67, R67, -INF , !P2 ;  /* 0xff80000043437808 */ /* 0x000fe40005000000 */
[----:B------:R-:W-:Y:S01]  /*115a0*/  FSEL R68, R68, -INF , !P1 ;  /* 0xff80000044447808 */ /* 0x000fe20004800000 */
[----:B------:R-:W0:Y:S01]  /*115b0*/  SHFL.BFLY PT, R45, R38, 0x1, 0x1f ;  /* 0x0c201f00262d7f89 */ /* 0x000e2200000e0000 */
[C---:B------:R-:W-:Y:S02]  /*115c0*/  ISETP.GT.AND P2, PT, R87.reuse, 0x60, P3 ;  /* 0x000000605700780c */ /* 0x040fe40001f44270 */
[----:B------:R-:W-:Y:S02]  /*115d0*/  ISETP.GT.AND P1, PT, R87, 0x61, P3 ;  /* 0x000000615700780c */ /* 0x000fe40001f24270 */
[----:B------:R-:W-:-:S02]  /*115e0*/  @P0 LOP3.LUT R22, R22, 0x8, RZ, 0xfc, !PT ;  /* 0x0000000816160812 */ /* 0x000fc400078efcff */
[----:B------:R-:W-:Y:S02]  /*115f0*/  ISETP.GT.AND P0, PT, R87, 0x79, P3 ;  /* 0x000000795700780c */ /* 0x000fe40001f04270 */
[C---:B------:R-:W-:Y:S02]  /*11600*/  ISETP.LT.OR P2, PT, R86.reuse, 0x61, P2 ;  /* 0x000000615600780c */ /* 0x040fe40001741670 */
[----:B------:R-:W-:Y:S02]  /*11610*/  ISETP.LT.OR P1, PT, R86, 0x62, P1 ;  /* 0x000000625600780c */ /* 0x000fe40000f21670 */
[----:B------:R-:W-:Y:S02]  /*11620*/  FSEL R69, R69, -INF , !P2 ;  /* 0xff80000045457808 */ /* 0x000fe40005000000 */
[----:B------:R-:W-:Y:S02]  /*11630*/  FSEL R70, R70, -INF , !P1 ;  /* 0xff80000046467808 */ /* 0x000fe40004800000 */
[----:B------:R-:W-:-:S02]  /*11640*/  ISETP.GT.AND P4, PT, R87, 0x68, P3 ;  /* 0x000000685700780c */ /* 0x000fc40001f84270 */
[C---:B------:R-:W-:Y:S02]  /*11650*/  ISETP.GT.AND P5, PT, R87.reuse, 0x69, P3 ;  /* 0x000000695700780c */ /* 0x040fe40001fa4270 */
[C---:B------:R-:W-:Y:S02]  /*11660*/  ISETP.GT.AND P6, PT, R87.reuse, 0x70, P3 ;  /* 0x000000705700780c */ /* 0x040fe40001fc4270 */
[C---:B------:R-:W-:Y:S02]  /*11670*/  ISETP.GT.AND P2, PT, R87.reuse, 0x71, P3 ;  /* 0x000000715700780c */ /* 0x040fe40001f44270 */
[----:B------:R-:W-:Y:S02]  /*11680*/  ISETP.GT.AND P1, PT, R87, 0x78, P3 ;  /* 0x000000785700780c */ /* 0x000fe40001f24270 */
[C---:B------:R-:W-:Y:S02]  /*11690*/  LOP3.LUT P3, RZ, R22.reuse, 0x8, RZ, 0xc0, !PT ;  /* 0x0000000816ff7812 */ /* 0x040fe4000786c0ff */
[----:B------:R-:W-:-:S02]  /*116a0*/  LOP3.LUT R22, R22, 0xfffffffd, RZ, 0xc0, !PT ;  /* 0xfffffffd16167812 */ /* 0x000fc400078ec0ff */
[----:B0-----:R-:W-:Y:S02]  /*116b0*/  FMNMX.FTZ R38, R38, R45, !PT ;  /* 0x0000002d26267209 */ /* 0x001fe40007810000 */
[----:B------:R-:W-:Y:S02]  /*116c0*/  @P0 LOP3.LUT R22, R22, 0x2, RZ, 0xfc, !PT ;  /* 0x0000000216160812 */ /* 0x000fe400078efcff */
[----:B------:R-:W-:Y:S01]  /*116d0*/  ISETP.LT.OR P0, PT, R86, 0x69, P4 ;  /* 0x000000695600780c */ /* 0x000fe20002701670 */
[----:B------:R-:W-:-:S01]  /*116e0*/  FFMA.FTZ R84, R38, R65, -8 ;  /* 0xc100000026547423 */ /* 0x000fc20000010041 */
[C---:B------:R-:W-:Y:S02]  /*116f0*/  LOP3.LUT P4, RZ, R22.reuse, 0x2, RZ, 0xc0, !PT ;  /* 0x0000000216ff7812 */ /* 0x040fe4000788c0ff */
[----:B------:R-:W-:Y:S02]  /*11700*/  LOP3.LUT R22, R22, 0xffffffef, RZ, 0xc0, !PT ;  /* 0xffffffef16167812 */ /* 0x000fe400078ec0ff */
[----:B------:R-:W-:-:S02]  /*11710*/  ISETP.LT.OR P3, PT, R86, 0x1, P3 ;  /* 0x000000015600780c */ /* 0x000fc40001f61670 */
[C---:B------:R-:W-:Y:S02]  /*11720*/  ISETP.LT.OR P6, PT, R86.reuse, 0x71, P6 ;  /* 0x000000715600780c */ /* 0x040fe400037c1670 */
[----:B------:R-:W-:Y:S02]  /*11730*/  FSEL R15, R15, -INF , !P3 ;  /* 0xff8000000f0f7808 */ /* 0x000fe40005800000 */
[----:B------:R-:W-:Y:S02]  /*11740*/  ISETP.LT.OR P2, PT, R86, 0x72, P2 ;  /* 0x000000725600780c */ /* 0x000fe40001741670 */
[----:B------:R-:W-:Y:S02]  /*11750*/  @P0 LOP3.LUT R22, R22, 0x10, RZ, 0xfc, !PT ;  /* 0x0000001016160812 */ /* 0x000fe400078efcff */
[----:B------:R-:W-:Y:S02]  /*11760*/  ISETP.LT.OR P0, PT, R86, 0x6a, P5 ;  /* 0x0000006a5600780c */ /* 0x000fe40002f01670 */
[----:B------:R-:W-:-:S02]  /*11770*/  FSETP.NEU.FTZ.AND P5, PT, R38, -INF , PT ;  /* 0xff8000002600780b */ /* 0x000fc40003fbd000 */
[----:B------:R-:W-:Y:S02]  /*11780*/  FSEL R75, R75, -INF , !P0 ;  /* 0xff8000004b4b7808 */ /* 0x000fe40004000000 */
[----:B------:R-:W-:Y:S02]  /*11790*/  FSEL R45, R38, RZ, P5 ;  /* 0x000000ff262d7208 */ /* 0x000fe40002800000 */
[----:B------:R-:W-:Y:S02]  /*117a0*/  FSEL R84, R84, RZ, P5 ;  /* 0x000000ff54547208 */ /* 0x000fe40002800000 */
[----:B------:R-:W-:Y:S01]  /*117b0*/  LOP3.LUT P5, RZ, R22, 0x10, RZ, 0xc0, !PT ;  /* 0x0000001016ff7812 */ /* 0x000fe200078ac0ff */
[----:B------:R-:W-:-:S01]  /*117c0*/  FADD.FTZ R13, -R45, R13 ;  /* 0x0000000d2d0d7221 */ /* 0x000fc20000010100 */
[----:B------:R-:W-:Y:S01]  /*117d0*/  FMNMX.FTZ R45, R15, R12, !PT ;  /* 0x0000000c0f2d7209 */ /* 0x000fe20007810000 */
[----:B------:R-:W-:-:S01]  /*117e0*/  FFMA.FTZ R43, R43, R65, -R84 ;  /* 0x000000412b2b7223 */ /* 0x000fc20000010854 */
[----:B------:R-:W-:Y:S01]  /*117f0*/  FSEL R74, R74, -INF , !P5 ;  /* 0xff8000004a4a7808 */ /* 0x000fe20006800000 */
[----:B------:R-:W-:-:S01]  /*11800*/  FFMA.FTZ R14, R14, R65, -R84 ;  /* 0x000000410e0e7223 */ /* 0x000fc20000010854 */
[----:B------:R-:W-:Y:S01]  /*11810*/  FMNMX.FTZ R45, R20, R45, !PT ;  /* 0x0000002d142d7209 */ /* 0x000fe20007810000 */
[----:B------:R-:W-:-:S01]  /*11820*/  FFMA.FTZ R17, R17, R65, -R84 ;  /* 0x0000004111117223 */ /* 0x000fc20000010854 */
[----:B------:R-:W-:Y:S01]  /*11830*/  FSEL R76, R76, -INF , !P6 ;  /* 0xff8000004c4c7808 */ /* 0x000fe20007000000 */
[----:B------:R-:W-:-:S01]  /*11840*/  FFMA.FTZ R21, R21, R65, -R84 ;  /* 0x0000004115157223 */ /* 0x000fc20000010854 */
[----:B------:R-:W-:Y:S01]  /*11850*/  FMNMX.FTZ R45, R25, R45, !PT ;  /* 0x0000002d192d7209 */ /* 0x000fe20007810000 */
[----:B------:R-:W-:-:S01]  /*11860*/  FFMA.FTZ R24, R24, R65, -R84 ;  /* 0x0000004118187223 */ /* 0x000fc20000010854 */
[----:B------:R-:W-:Y:S01]  /*11870*/  ISETP.LT.OR P1, PT, R86, 0x79, P1 ;  /* 0x000000795600780c */ /* 0x000fe20000f21670 */
        /* <DEDUP_REMOVED lines=19> */
[-CC-:B------:R-:W-:Y:S01]  /*119b0*/  FFMA.FTZ R50, R50, R65.reuse, -R84.reuse ;  /* 0x0000004132327223 */ /* 0x180fe20000010854 */
        /* <DEDUP_REMOVED lines=22> */
[----:B------:R-:W-:Y:S01]  /*11b20*/  MUFU.EX2 R85, R43 ;  /* 0x0000002b00557308 */ /* 0x000fe20000000800 */
[----:B------:R-:W-:Y:S01]  /*11b30*/  FMUL.FTZ R13, R13, R65 ;  /* 0x000000410d0d7220 */ /* 0x000fe20000410000 */
[----:B------:R-:W-:-:S02]  /*11b40*/  ISETP.NE.AND P5, PT, R136, 0x3, PT ;  /* 0x000000038800780c */ /* 0x000fc40003fa5270 */
[----:B------:R-:W-:Y:S02]  /*11b50*/  FMNMX.FTZ R45, R51, R45, !PT ;  /* 0x0000002d332d7209 */ /* 0x000fe40007810000 */
[----:B------:R-:W-:Y:S02]  /*11b60*/  LOP3.LUT P0, RZ, R22, 0x40000000, RZ, 0xc0, !PT ;  /* 0x4000000016ff7812 */ /* 0x000fe4000780c0ff */
[----:B------:R-:W-:Y:S01]  /*11b70*/  FMNMX.FTZ R45, R52, R45, !PT ;  /* 0x0000002d342d7209 */ /* 0x000fe20007810000 */
[----:B------:R-:W-:Y:S03]  /*11b80*/  MUFU.EX2 R14, R14 ;  /* 0x0000000e000e7308 */ /* 0x000fe60000000800 */
[----:B------:R-:W-:-:S04]  /*11b90*/  FMNMX.FTZ R45, R55, R45, !PT ;  /* 0x0000002d372d7209 */ /* 0x000fc80007810000 */
[----:B------:R-:W-:Y:S01]  /*11ba0*/  FMNMX.FTZ R45, R56, R45, !PT ;  /* 0x0000002d382d7209 */ /* 0x000fe20007810000 */
[----:B------:R-:W0:Y:S03]  /*11bb0*/  MUFU.EX2 R13, R13 ;  /* 0x0000000d000d7308 */ /* 0x000e260000000800 */
[----:B------:R-:W-:-:S04]  /*11bc0*/  FMNMX.FTZ R45, R59, R45, !PT ;  /* 0x0000002d3b2d7209 */ /* 0x000fc80007810000 */
[----:B------:R-:W-:Y:S01]  /*11bd0*/  FMNMX.FTZ R45, R60, R45, !PT ;  /* 0x0000002d3c2d7209 */ /* 0x000fe20007810000 */
[----:B------:R-:W1:Y:S03]  /*11be0*/  MUFU.EX2 R17, R17 ;  /* 0x0000001100117308 */ /* 0x000e660000000800 */
[----:B------:R-:W-:-:S04]  /*11bf0*/  FMNMX.FTZ R45, R63, R45, !PT ;  /* 0x0000002d3f2d7209 */ /* 0x000fc80007810000 */
[----:B------:R-:W-:Y:S01]  /*11c00*/  FMNMX.FTZ R45, R64, R45, !PT ;  /* 0x0000002d402d7209 */ /* 0x000fe20007810000 */
[----:B------:R-:W-:Y:S01]  /*11c10*/  MUFU.EX2 R21, R21 ;  /* 0x0000001500157308 */ /* 0x000fe20000000800 */
[----:B0-----:R-:W-:-:S02]  /*11c20*/  FFMA.FTZ R4, R13, R4, R14 ;  /* 0x000000040d047223 */ /* 0x001fc4000001000e */
[----:B------:R-:W-:-:S04]  /*11c30*/  FMNMX.FTZ R45, R67, R45, !PT ;  /* 0x0000002d432d7209 */ /* 0x000fc80007810000 */
[----:B------:R-:W-:Y:S01]  /*11c40*/  FMNMX.FTZ R45, R68, R45, !PT ;  /* 0x0000002d442d7209 */ /* 0x000fe20007810000 */
[----:B------:R-:W-:Y:S01]  /*11c50*/  MUFU.EX2 R24, R24 ;  /* 0x0000001800187308 */ /* 0x000fe20000000800 */
[----:B-1----:R-:W-:-:S02]  /*11c60*/  FADD.FTZ R4, R17, R4 ;  /* 0x0000000411047221 */ /* 0x002fc40000010000 */
[----:B------:R-:W-:-:S04]  /*11c70*/  FMNMX.FTZ R45, R69, R45, !PT ;  /* 0x0000002d452d7209 */ /* 0x000fc80007810000 */
[----:B------:R-:W-:Y:S01]  /*11c80*/  FMNMX.FTZ R45, R70, R45, !PT ;  /* 0x0000002d462d7209 */ /* 0x000fe20007810000 */
[----:B------:R-:W-:Y:S03]  /*11c90*/  MUFU.EX2 R27, R27 ;  /* 0x0000001b001b7308 */ /* 0x000fe60000000800 */
        /* <DEDUP_REMOVED lines=8> */
[----:B------:R-:W-:Y:S04]  /*11d20*/  MUFU.EX2 R32, R32 ;  /* 0x0000002000207308 */ /* 0x000fe80000000800 */
[----:B------:R-:W0:Y:S04]  /*11d30*/  SHFL.BFLY PT, R81, R45, 0x2, 0x1f ;  /* 0x0c401f002d517f89 */ /* 0x000e2800000e0000 */
[----:B------:R-:W-:Y:S08]  /*11d40*/  MUFU.EX2 R35, R35 ;  /* 0x0000002300237308 */ /* 0x000ff00000000800 */
[----:B------:R-:W-:Y:S08]  /*11d50*/  MUFU.EX2 R36, R36 ;  /* 0x0000002400247308 */ /* 0x000ff00000000800 */
[----:B------:R-:W-:Y:S01]  /*11d60*/  MUFU.EX2 R39, R39 ;  /* 0x0000002700277308 */ /* 0x000fe20000000800 */
[----:B0-----:R-:W-:-:S07]  /*11d70*/  FMNMX.FTZ R81, R45, R81, !PT ;  /* 0x000000512d517209 */ /* 0x001fce0007810000 */
[----:B------:R-:W-:Y:S01]  /*11d80*/  MUFU.EX2 R40, R40 ;  /* 0x0000002800287308 */ /* 0x000fe20000000800 */
[----:B------:R-:W0:Y:S07]  /*11d90*/  SHFL.BFLY PT, R43, R81, 0x1, 0x1f ;  /* 0x0c201f00512b7f89 */ /* 0x000e2e00000e0000 */
[----:B------:R-:W-:Y:S08]  /*11da0*/  MUFU.EX2 R46, R46 ;  /* 0x0000002e002e7308 */ /* 0x000ff00000000800 */
[----:B------:R-:W-:Y:S08]  /*11db0*/  MUFU.EX2 R49, R49 ;  /* 0x0000003100317308 */ /* 0x000ff00000000800 */
[----:B------:R-:W-:Y:S01]  /*11dc0*/  MUFU.EX2 R50, R50 ;  /* 0x0000003200327308 */ /* 0x000fe20000000800 */
[----:B0-----:R-:W-:-:S04]  /*11dd0*/  FMNMX.FTZ R43, R81, R43, !PT ;  /* 0x0000002b512b7209 */ /* 0x001fc80007810000 */
[----:B------:R-:W-:-:S03]  /*11de0*/  FSETP.NEU.FTZ.AND P1, PT, R43, -INF , PT ;  /* 0xff8000002b00780b */ /* 0x000fc60003f3d000 */
[----:B------:R-:W-:Y:S01]  /*11df0*/  MUFU.EX2 R53, R53 ;  /* 0x0000003500357308 */ /* 0x000fe20000000800 */
[----:B------:R-:W-:-:S05]  /*11e00*/  FSEL R45, R43, RZ, P1 ;  /* 0x000000ff2b2d7208 */ /* 0x000fca0000800000 */
[----:B------:R-:W-:Y:S01]  /*11e10*/  FADD.FTZ R12, -R45, R12 ;  /* 0x0000000c2d0c7221 */ /* 0x000fe20000010100 */
[----:B------:R-:W-:-:S01]  /*11e20*/  FFMA.FTZ R45, R43, R65, -8 ;  /* 0xc10000002b2d7423 */ /* 0x000fc20000010041 */
[----:B------:R-:W-:Y:S02]  /*11e30*/  MUFU.EX2 R54, R54 ;  /* 0x0000003600367308 */ /* 0x000fe40000000800 */
[----:B------:R-:W-:Y:S02]  /*11e40*/  FMUL.FTZ R12, R12, R65 ;  /* 0x000000410c0c7220 */ /* 0x000fe40000410000 */
[----:B------:R-:W-:-:S04]  /*11e50*/  FSEL R86, R45, RZ, P1 ;  /* 0x000000ff2d567208 */ /* 0x000fc80000800000 */
[----:B------:R-:W-:Y:S01]  /*11e60*/  MUFU.EX2 R12, R12 ;  /* 0x0000000c000c7308 */ /* 0x000fe20000000800 */
[----:B------:R-:W-:-:S01]  /*11e70*/  FFMA.FTZ R15, R15, R65, -R86 ;  /* 0x000000410f0f7223 */ /* 0x000fc20000010856 */
[-CC-:B------:R-:W-:Y:S01]  /*11e80*/  FFMA.FTZ R20, R20, R65.reuse, -R86.reuse ;  /* 0x0000004114147223 */ /* 0x180fe20000010856 */
[----:B------:R-:W-:-:S01]  /*11e90*/  FFMA.FTZ R25, R25, R65, -R86 ;  /* 0x0000004119197223 */ /* 0x000fc20000010856 */
[-CC-:B------:R-:W-:Y:S01]  /*11ea0*/  FFMA.FTZ R26, R26, R65.reuse, -R86.reuse ;  /* 0x000000411a1a7223 */ /* 0x180fe20000010856 */
[----:B------:R-:W-:-:S01]  /*11eb0*/  FFMA.FTZ R29, R29, R65, -R86 ;  /* 0x000000411d1d7223 */ /* 0x000fc20000010856 */
[-CC-:B------:R-:W-:Y:S01]  /*11ec0*/  FFMA.FTZ R30, R30, R65.reuse, -R86.reuse ;  /* 0x000000411e1e7223 */ /* 0x180fe20000010856 */
[----:B------:R-:W-:-:S01]  /*11ed0*/  FFMA.FTZ R33, R33, R65, -R86 ;  /* 0x0000004121217223 */ /* 0x000fc20000010856 */
        /* <DEDUP_REMOVED lines=17> */
[----:B0-----:R-:W-:-:S01]  /*11ff0*/  FFMA.FTZ R3, R12, R3, R15 ;  /* 0x000000030c037223 */ /* 0x001fc2000001000f */
[-CC-:B------:R-:W-:Y:S01]  /*12000*/  FFMA.FTZ R64, R64, R65.reuse, -R86.reuse ;  /* 0x0000004140407223 */ /* 0x180fe20000010856 */
[----:B------:R-:W-:-:S01]  /*12010*/  FFMA.FTZ R67, R67, R65, -R86 ;  /* 0x0000004143437223 */ /* 0x000fc20000010856 */
[-CC-:B------:R-:W-:Y:S01]  /*12020*/  FFMA.FTZ R68, R68, R65.reuse, -R86.reuse ;  /* 0x0000004144447223 */ /* 0x180fe20000010856 */
[----:B------:R-:W-:-:S01]  /*12030*/  FFMA.FTZ R69, R69, R65, -R86 ;  /* 0x0000004145457223 */ /* 0x000fc20000010856 */
[-CC-:B------:R-:W-:Y:S01]  /*12040*/  FFMA.FTZ R70, R70, R65.reuse, -R86.reuse ;  /* 0x0000004146467223 */ /* 0x180fe20000010856 */
[----:B------:R-:W-:-:S01]  /*12050*/  FFMA.FTZ R74, R74, R65, -R86 ;  /* 0x000000414a4a7223 */ /* 0x000fc20000010856 */
[----:B------:R-:W0:Y:S01]  /*12060*/  MUFU.EX2 R26, R26 ;  /* 0x0000001a001a7308 */ /* 0x000e220000000800 */
[----:B-1----:R-:W-:-:S01]  /*12070*/  FADD.FTZ R45, R20, R3 ;  /* 0x00000003142d7221 */ /* 0x002fc20000010000 */
[----:B------:R-:W-:Y:S01]  /*12080*/  FADD.FTZ R3, R21, R4 ;  /* 0x0000000415037221 */ /* 0x000fe20000010000 */
[----:B------:R-:W-:-:S01]  /*12090*/  FFMA.FTZ R75, R75, R65, -R86 ;  /* 0x000000414b4b7223 */ /* 0x000fc20000010856 */
[-CC-:B------:R-:W-:Y:S01]  /*120a0*/  FFMA.FTZ R76, R76, R65.reuse, -R86.reuse ;  /* 0x000000414c4c7223 */ /* 0x180fe20000010856 */
[----:B------:R-:W-:-:S01]  /*120b0*/  FFMA.FTZ R78, R78, R65, -R86 ;  /* 0x000000414e4e7223 */ /* 0x000fc20000010856 */
[----:B------:R-:W-:Y:S01]  /*120c0*/  FADD.FTZ R3, R24, R3 ;  /* 0x0000000318037221 */ /* 0x000fe20000010000 */
[----:B------:R-:W-:-:S01]  /*120d0*/  FFMA.FTZ R5, R5, R65, -R86 ;  /* 0x0000004105057223 */ /* 0x000fc20000010856 */
[----:B------:R-:W1:Y:S01]  /*120e0*/  MUFU.EX2 R29, R29 ;  /* 0x0000001d001d7308 */ /* 0x000e620000000800 */
[----:B--2---:R-:W-:-:S01]  /*120f0*/  FADD.FTZ R4, R25, R45 ;  /* 0x0000002d19047221 */ /* 0x004fc20000010000 */
[----:B------:R-:W-:Y:S01]  /*12100*/  FADD.FTZ R3, R27, R3 ;  /* 0x000000031b037221 */ /* 0x000fe20000010000 */
[----:B------:R-:W-:-:S03]  /*12110*/  FFMA.FTZ R82, R82, R65, -R86 ;  /* 0x0000004152527223 */ /* 0x000fc60000010856 */
        /* <DEDUP_REMOVED lines=95> */
[----:B--2---:R-:W-:-:S03]  /*12710*/  FADD.FTZ R4, R84, R3 ;  /* 0x0000000354047221 */ /* 0x004fc60000010000 */
[----:B0-----:R-:W-:Y:S01]  /*12720*/  FADD.FTZ R3, R82, R45 ;  /* 0x0000002d52037221 */ /* 0x001fe20000010000 */
[----:B------:R-:W-:Y:S06]  /*12730*/  @!P5 BRA `(.L_x_1268) ;  /* 0x000000000004d947 */ /* 0x000fec0003800000 */
[----:B------:R-:W-:Y:S01]  /*12740*/  BPT.TRAP 0x1 ;  /* 0x000000040000795c */ /* 0x000fe20000300000 */
.L_x_1268:
[----:B------:R-:W2:Y:S01]  /*12750*/  LDL R45, [R1+0x18] ;  /* 0x00001800012d7983 */ /* 0x000ea20000100800 */
[----:B------:R-:W-:-:S05]  /*12760*/  VIADD R19, R19, 0x19c60 ;  /* 0x00019c6013137836 */ /* 0x000fca0000000000 */
[----:B--2---:R-:W-:Y:S02]  /*12770*/  PRMT R19, R45, 0x654, R19 ;  /* 0x000006542d137816 */ /* 0x004fe40000000013 */
[----:B------:R-:W2:Y:S01]  /*12780*/  LDL R45, [R1+0x20] ;  /* 0x00002000012d7983 */ /* 0x000ea20000100800 */
[----:B------:R-:W-:Y:S01]  /*12790*/  F2FP.SATFINITE.E4M3.F32.PACK_AB_MERGE_C R21, R24, R21, RZ ;  /* 0x000000151815723e */ /* 0x000fe200048070ff */
[----:B------:R0:W-:Y:S01]  /*127a0*/  SYNCS.ARRIVE.TRANS64.RED.A1T0 RZ, [R19+URZ], RZ ;  /* 0x000000ff13ff79a7 */ /* 0x0001e2000810043f */
[----:B------:R-:W-:Y:S01]  /*127b0*/  F2FP.SATFINITE.E4M3.F32.PACK_AB_MERGE_C R25, R26, R25, RZ ;  /* 0x000000191a19723e */ /* 0x000fe200048070ff */
[----:B------:R-:W-:Y:S01]  /*127c0*/  FMUL.FTZ R88, R88, R13 ;  /* 0x0000000d58587220 */ /* 0x000fe20000410000 */
        /* <DEDUP_REMOVED lines=75> */
[----:B------:R-:W-:Y:S01]  /*12c80*/  F2FP.SATFINITE.E4M3.F32.PACK_AB_MERGE_C R136, R72, R71, R73 ;  /* 0x000000474888723e */ /* 0x000fe20004807049 */
[----:B0-----:R-:W-:Y:S01]  /*12c90*/  IMAD.MOV.U32 R19, RZ, RZ, R154 ;  /* 0x000000ffff137224 */ /* 0x001fe200078e009a */
[----:B------:R-:W-:Y:S01]  /*12ca0*/  F2FP.SATFINITE.E4M3.F32.PACK_AB_MERGE_C R137, R70, R69, R74 ;  /* 0x000000454689723e */ /* 0x000fe2000480704a */
[----:B------:R-:W-:Y:S01]  /*12cb0*/  IMAD.MOV.U32 R17, RZ, RZ, R155 ;  /* 0x000000ffff117224 */ /* 0x000fe200078e009b */
[----:B------:R-:W-:Y:S01]  /*12cc0*/  F2FP.SATFINITE.E4M3.F32.PACK_AB_MERGE_C R138, R80, R79, R83 ;  /* 0x0000004f508a723e */ /* 0x000fe20004807053 */
[----:B------:R-:W-:Y:S01]  /*12cd0*/  IMAD.MOV.U32 R148, RZ, RZ, R21 ;  /* 0x000000ffff947224 */ /* 0x000fe200078e0015 */
[----:B------:R-:W-:Y:S01]  /*12ce0*/  F2FP.SATFINITE.E4M3.F32.PACK_AB_MERGE_C R139, R78, R76, R5 ;  /* 0x0000004c4e8b723e */ /* 0x000fe20004807005 */
[----:B------:R-:W-:-:S02]  /*12cf0*/  IMAD.MOV.U32 R149, RZ, RZ, R25 ;  /* 0x000000ffff957224 */ /* 0x000fc400078e0019 */
[----:B------:R-:W-:Y:S02]  /*12d00*/  IMAD.MOV.U32 R150, RZ, RZ, R31 ;  /* 0x000000ffff967224 */ /* 0x000fe400078e001f */
[----:B------:R-:W-:Y:S02]  /*12d10*/  IMAD.MOV.U32 R151, RZ, RZ, R33 ;  /* 0x000000ffff977224 */ /* 0x000fe400078e0021 */
[----:B------:R-:W-:Y:S02]  /*12d20*/  IMAD.MOV.U32 R144, RZ, RZ, R39 ;  /* 0x000000ffff907224 */ /* 0x000fe400078e0027 */
[----:B------:R-:W-:Y:S02]  /*12d30*/  IMAD.MOV.U32 R145, RZ, RZ, R41 ;  /* 0x000000ffff917224 */ /* 0x000fe400078e0029 */
[----:B------:R-:W-:Y:S02]  /*12d40*/  IMAD.MOV.U32 R146, RZ, RZ, R49 ;  /* 0x000000ffff927224 */ /* 0x000fe400078e0031 */
[----:B------:R-:W-:-:S02]  /*12d50*/  IMAD.MOV.U32 R147, RZ, RZ, R51 ;  /* 0x000000ffff937224 */ /* 0x000fc400078e0033 */
[----:B------:R-:W-:Y:S02]  /*12d60*/  IMAD.MOV.U32 R140, RZ, RZ, R57 ;  /* 0x000000ffff8c7224 */ /* 0x000fe400078e0039 */
[----:B------:R-:W-:Y:S01]  /*12d70*/  IMAD.MOV.U32 R141, RZ, RZ, R59 ;  /* 0x000000ffff8d7224 */ /* 0x000fe200078e003b */
[C---:B--2---:R-:W-:Y:S01]  /*12d80*/  ISETP.GT.AND P1, PT, R0.reuse, R45, PT ;  /* 0x0000002d0000720c */ /* 0x044fe20003f24270 */
[----:B------:R-:W-:-:S12]  /*12d90*/  VIADD R0, R0, 0xffffffff ;  /* 0xffffffff00007836 */ /* 0x000fd80000000000 */
[----:B------:R-:W-:Y:S05]  /*12da0*/  @P1 BRA `(.L_x_1269) ;  /* 0xffffffc800301947 */ /* 0x000fea000383ffff */
[----:B------:R-:W-:Y:S05]  /*12db0*/  BSYNC B0 ;  /* 0x0000000000007941 */ /* 0x000fea0003800000 */
.L_x_1249:
[----:B------:R-:W-:Y:S02]  /*12dc0*/  IMAD.MOV.U32 R12, RZ, RZ, R43 ;  /* 0x000000ffff0c7224 */ /* 0x000fe400078e002b */
[----:B------:R-:W-:Y:S02]  /*12dd0*/  IMAD.MOV.U32 R13, RZ, RZ, R38 ;  /* 0x000000ffff0d7224 */ /* 0x000fe400078e0026 */
[----:B------:R-:W-:Y:S02]  /*12de0*/  IMAD.MOV.U32 R17, RZ, RZ, R155 ;  /* 0x000000ffff117224 */ /* 0x000fe400078e009b */
[----:B------:R-:W-:-:S07]  /*12df0*/  IMAD.MOV.U32 R19, RZ, RZ, R154 ;  /* 0x000000ffff137224 */ /* 0x000fce00078e009a */
.L_x_1248:
[----:B------:R-:W-:Y:S05]  /*12e00*/  BSYNC B1 ;  /* 0x0000000000017941 */ /* 0x000fea0003800000 */
.L_x_1247:
[----:B------:R-:W2:Y:S01]  /*12e10*/  LDL R5, [R1+0x10] ;  /* 0x0000100001057983 */ /* 0x000ea20000100800 */
[----:B------:R-:W0:Y:S01]  /*12e20*/  LDC R14, c[0x0][0x448] ;  /* 0x00011200ff0e7b82 */ /* 0x000e220000000800 */
[----:B------:R-:W-:Y:S01]  /*12e30*/  LOP3.LUT R22, R22, 0xffffffdf, RZ, 0xc0, !PT ;  /* 0xffffffdf16167812 */ /* 0x000fe200078ec0ff */
[----:B------:R-:W-:Y:S01]  /*12e40*/  ULDC UR4, c[0x0][0x9dc] ;  /* 0x0002770000047ab9 */ /* 0x000fe20000000800 */
[----:B------:R-:W-:-:S05]  /*12e50*/  IADD3 R20, R157, 0x1, -R156 ;  /* 0x000000019d147810 */ /* 0x000fca0007ffe89c */
[----:B------:R-:W1:Y:S01]  /*12e60*/  LDC R21, c[0x0][0x9e4] ;  /* 0x00027900ff157b82 */ /* 0x000e620000000800 */
[----:B0-----:R-:W-:-:S13]  /*12e70*/  ISETP.NE.AND P1, PT, R14, 0x1, PT ;  /* 0x000000010e00780c */ /* 0x001fda0003f25270 */
[----:B------:R-:W0:Y:S01]  /*12e80*/  @P1 LDC R14, c[0x0][0x44c] ;  /* 0x00011300ff0e1b82 */ /* 0x000e220000000800 */
[----:B------:R-:W-:-:S04]  /*12e90*/  @P1 LOP3.LUT R22, R22, 0x20, RZ, 0xfc, !PT ;  /* 0x0000002016161812 */ /* 0x000fc800078efcff */
[----:B------:R-:W-:-:S03]  /*12ea0*/  LOP3.LUT R22, R22, 0xffffffbf, RZ, 0xc0, !PT ;  /* 0xffffffbf16167812 */ /* 0x000fc600078ec0ff */
[----:B------:R-:W3:Y:S01]  /*12eb0*/  @P1 LDC R15, c[0x0][0x450] ;  /* 0x00011400ff0f1b82 */ /* 0x000ee20000000800 */
[----:B--2---:R-:W-:-:S04]  /*12ec0*/  VIADD R5, R5, 0xbf ;  /* 0x000000bf05057836 */ /* 0x004fc80000000000 */
[----:B0-----:R-:W-:-:S05]  /*12ed0*/  @P1 IMAD.HI.U32 R14, R5, R14, RZ ;  /* 0x0000000e050e1227 */ /* 0x001fca00078e00ff */
[----:B---3--:R-:W-:Y:S02]  /*12ee0*/  @P1 SHF.R.U32.HI R5, RZ, R15, R14 ;  /* 0x0000000fff051219 */ /* 0x008fe4000001160e */
[----:B-1----:R-:W-:-:S03]  /*12ef0*/  ISETP.GE.AND P1, PT, R21, 0x1, PT ;  /* 0x000000011500780c */ /* 0x002fc60003f26270 */
[----:B------:R-:W-:-:S04]  /*12f00*/  IMAD.IADD R5, R5, 0x1, R20 ;  /* 0x0000000105057824 */ /* 0x000fc800078e0214 */
[----:B------:R-:W-:-:S06]  /*12f10*/  VIADD R20, R5, -UR4 ;  /* 0x8000000405147c36 */ /* 0x000fcc0008000000 */
[----:B------:R-:W-:Y:S01]  /*12f20*/  @P1 LOP3.LUT R22, R22, 0x40, RZ, 0xfc, !PT ;  /* 0x0000004016161812 */ /* 0x000fe200078efcff */
        /* <DEDUP_REMOVED lines=11> */
.L_x_1272:
[----:B------:R-:W-:-:S13]  /*12fe0*/  ISETP.NE.AND P1, PT, R21, 0x1, PT ;  /* 0x000000011500780c */ /* 0x000fda0003f25270 */
[----:B------:R-:W0:Y:S02]  /*12ff0*/  @P1 LDC.64 R14, c[0x0][0x9e8] ;  /* 0x00027a00ff0e1b82 */ /* 0x000e240000000a00 */
[----:B0-----:R-:W-:-:S05]  /*13000*/  @P1 IMAD.HI.U32 R14, R5, R14, RZ ;  /* 0x0000000e050e1227 */ /* 0x001fca00078e00ff */
[----:B------:R-:W-:-:S07]  /*13010*/  @P1 SHF.R.U32.HI R5, RZ, R15, R14 ;  /* 0x0000000fff051219 */ /* 0x000fce000001160e */
.L_x_1273:
[----:B------:R-:W-:Y:S05]  /*13020*/  BSYNC B0 ;  /* 0x0000000000007941 */ /* 0x000fea0003800000 */
.L_x_1271:
[----:B------:R-:W-:-:S05]  /*13030*/  IMAD R5, R5, R21, RZ ;  /* 0x0000001505057224 */ /* 0x000fca00078e02ff */
[----:B------:R-:W-:-:S07]  /*13040*/  VIMNMX R20, R20, R5, !PT ;  /* 0x0000000514147248 */ /* 0x000fce0007fe0100 */
.L_x_1270:
[----:B------:R-:W2:Y:S01]  /*13050*/  LDL R14, [R1+0x34] ;  /* 0x00003400010e7983 */ /* 0x000ea20000100800 */
[----:B------:R-:W-:Y:S01]  /*13060*/  VIADD R20, R20, 0x7f ;  /* 0x0000007f14147836 */ /* 0x000fe20000000000 */
[----:B------:R-:W-:Y:S04]  /*13070*/  BSSY B0, `(.L_x_1274) ;  /* 0x0000269000007945 */ /* 0x000fe80003800000 */
[----:B------:R-:W-:-:S04]  /*13080*/  SHF.R.S32.HI R5, RZ, 0x1f, R20 ;  /* 0x0000001fff057819 */ /* 0x000fc80000011414 */
[----:B------:R-:W-:-:S04]  /*13090*/  LEA.HI R5, R5, R20, RZ, 0x7 ;  /* 0x0000001405057211 */ /* 0x000fc800078f38ff */
[----:B------:R-:W-:-:S04]  /*130a0*/  SHF.R.S32.HI R5, RZ, 0x7, R5 ;  /* 0x00000007ff057819 */ /* 0x000fc80000011405 */
[----:B--2---:R-:W-:-:S04]  /*130b0*/  VIMNMX R155, R14, R5, !PT ;  /* 0x000000050e9b7248 */ /* 0x004fc80007fe0100 */
[----:B------:R-:W-:-:S13]  /*130c0*/  ISETP.GE.AND P1, PT, R0, R155, PT ;  /* 0x0000009b0000720c */ /* 0x000fda0003f26270 */
[----:B------:R-:W-:Y:S05]  /*130d0*/  @!P1 BRA `(.L_x_1275) ;  /* 0x0000002400889947 */ /* 0x000fea0003800000 */
[----:B------:R-:W-:Y:S01]  /*130e0*/  BSSY B1, `(.L_x_1275) ;  /* 0x0000261000017945 */ /* 0x000fe20003800000 */
[----:B------:R-:W-:Y:S02]  /*130f0*/  IMAD.MOV.U32 R5, RZ, RZ, R12 ;  /* 0x000000ffff057224 */ /* 0x000fe400078e000c */
[----:B------:R-:W-:Y:S02]  /*13100*/  IMAD.MOV.U32 R20, RZ, RZ, R13 ;  /* 0x000000ffff147224 */ /* 0x000fe400078e000d */
[----:B------:R-:W-:Y:S02]  /*13110*/  IMAD.MOV.U32 R15, RZ, RZ, R19 ;  /* 0x000000ffff0f7224 */ /* 0x000fe400078e0013 */
[----:B------:R-:W-:-:S07]  /*13120*/  IMAD.MOV.U32 R14, RZ, RZ, R17 ;  /* 0x000000ffff0e7224 */ /* 0x000fce00078e0011 */
.L_x_1287:
[----:B------:R-:W-:Y:S01]  /*13130*/  IMAD.U32 R12, RZ, RZ, UR38 ;  /* 0x00000026ff0c7e24 */ /* 0x000fe2000f8e00ff */
[----:B------:R-:W-:-:S04]  /*13140*/  ISETP.NE.AND P1, PT, R14, 0x1, PT ;  /* 0x000000010e00780c */ /* 0x000fc80003f25270 */
[----:B------:R-:W-:Y:S02]  /*13150*/  ISETP.NE.AND P2, PT, R12, 0x3, PT ;  /* 0x000000030c00780c */ /* 0x000fe40003f45270 */
[----:B------:R-:W-:-:S04]  /*13160*/  SEL R12, RZ, 0x1, P1 ;  /* 0x00000001ff0c7807 */ /* 0x000fc80000800000 */
[----:B------:R-:W-:-:S07]  /*13170*/  LOP3.LUT R19, R15, R12, RZ, 0x3c, !PT ;  /* 0x0000000c0f137212 */ /* 0x000fce00078e3cff */
[----:B0-----:R-:W-:Y:S05]  /*13180*/  @!P2 BRA `(.L_x_1276) ;  /* 0x000000000004a947 */ /* 0x001fea0003800000 */
[----:B------:R-:W-:Y:S01]  /*13190*/  BPT.TRAP 0x1 ;  /* 0x000000040000795c */ /* 0x000fe20000300000 */
.L_x_1276:
        /* <DEDUP_REMOVED lines=8> */
.L_x_1277:
[----:B------:R-:W2:Y:S01]  /*13220*/  LDL R13, [R1+0x14] ;  /* 0x00001400010d7983 */ /* 0x000ea20000100800 */
[----:B------:R-:W-:Y:S01]  /*13230*/  BSSY B2, `(.L_x_1278) ;  /* 0x0000006000027945 */ /* 0x000fe20003800000 */
[----:B------:R-:W-:Y:S02]  /*13240*/  IMAD.MOV.U32 R25, RZ, RZ, -0x3ffffff0 ;  /* 0xc0000010ff197424 */ /* 0x000fe400078e00ff */
[----:B--2---:R-:W-:Y:S01]  /*13250*/  IMAD R24, R17, 0x300, R13 ;  /* 0x0000030011187824 */ /* 0x004fe200078e020d */
[----:B-1----:R-:W-:Y:S06]  /*13260*/  @P1 BRA `(.L_x_1279) ;  /* 0x0000000000081947 */ /* 0x002fec0003800000 */
[----:B------:R-:W1:Y:S02]  /*13270*/  SYNCS.PHASECHK.TRANS64.TRYWAIT P1, [R21+URZ+0x19c30], R12 ;  /* 0x019c300c150075a7 */ /* 0x000e64000802017f */
[----:B-1----:R-:W-:Y:S05]  /*13280*/  @!P1 BRA `(.L_x_1280) ;  /* 0x0000010000589947 */ /* 0x002fea0003800000 */
.L_x_1279:
[----:B------:R-:W-:Y:S05]  /*13290*/  BSYNC B2 ;  /* 0x0000000000027941 */ /* 0x000fea0003800000 */
.L_x_1278:
[C---:B------:R-:W-:Y:S01]  /*132a0*/  R2UR UR6, R24.reuse ;  /* 0x00000000180672ca */ /* 0x040fe200000e0000 */
[C---:B01----:R-:W-:Y:S01]  /*132b0*/  VIADD R12, R24.reuse, 0x100 ;  /* 0x00000100180c7836 */ /* 0x043fe20000000000 */
[----:B------:R-:W-:Y:S01]  /*132c0*/  R2UR UR7, R25 ;  /* 0x00000000190772ca */ /* 0x000fe200000e0000 */
[----:B------:R-:W-:Y:S01]  /*132d0*/  VIADD R24, R24, 0x200 ;  /* 0x0000020018187836 */ /* 0x000fe20000000000 */
[----:B------:R-:W-:Y:S01]  /*132e0*/  R2UR UR4, R6 ;  /* 0x00000000060472ca */ /* 0x000fe200000e0000 */
[----:B------:R-:W-:Y:S01]  /*132f0*/  IMAD.MOV.U32 R25, RZ, RZ, -0x3ffffff0 ;  /* 0xc0000010ff197424 */ /* 0x000fe200078e00ff */
[----:B------:R-:W-:Y:S01]  /*13300*/  R2UR UR5, R7 ;  /* 0x00000000070572ca */ /* 0x000fe200000e0000 */
[----:B------:R-:W-:Y:S01]  /*13310*/  IMAD.MOV.U32 R13, RZ, RZ, -0x3ffffff0 ;  /* 0xc0000010ff0d7424 */ /* 0x000fe200078e00ff */
[----:B------:R-:W-:Y:S01]  /*13320*/  R2UR UR14, R24 ;  /* 0x00000000180e72ca */ /* 0x000fe200000e0000 */
[----:B------:R-:W-:Y:S01]  /*13330*/  IMAD.U32 R154, RZ, RZ, UR38 ;  /* 0x00000026ff9a7e24 */ /* 0x000fe2000f8e00ff */
[----:B------:R-:W-:-:S02]  /*13340*/  R2UR UR15, R25 ;  /* 0x00000000190f72ca */ /* 0x000fc400000e0000 */
[----:B------:R-:W-:Y:S01]  /*13350*/  WARPGROUP.ARRIVE ;  /* 0x00000000000079c5 */ /* 0x000fe20000000000 */
[----:B------:R-:W-:Y:S02]  /*13360*/  R2UR UR10, R12 ;  /* 0x000000000c0a72ca */ /* 0x000fe400000e0000 */
[----:B------:R-:W-:Y:S02]  /*13370*/  R2UR UR11, R13 ;  /* 0x000000000d0b72ca */ /* 0x000fe400000e0000 */
[----:B------:R-:W-:Y:S02]  /*13380*/  R2UR UR8, R10 ;  /* 0x000000000a0872ca */ /* 0x000fe400000e0000 */
[----:B------:R-:W-:Y:S01]  /*13390*/  QGMMA.64x128x32.F32.E4M3.E4M3 R24, gdesc[UR4], RZ, !UPT, gsb0 ;  /* 0x01e00000041879f3 */ /* 0x000fe2000c0008ff */
[----:B------:R-:W-:Y:S02]  /*133a0*/  R2UR UR9, R11 ;  /* 0x000000000b0972ca */ /* 0x000fe400000e0000 */
[----:B------:R-:W-:-:S02]  /*133b0*/  R2UR UR12, R8 ;  /* 0x00000000080c72ca */ /* 0x000fc400000e0000 */
[----:B------:R-:W-:Y:S02]  /*133c0*/  R2UR UR13, R9 ;  /* 0x00000000090d72ca */ /* 0x000fe400000e0000 */
[----:B------:R-:W-:Y:S01]  /*133d0*/  ISETP.NE.AND P2, PT, R154, 0x3, PT ;  /* 0x000000039a00780c */ /* 0x000fe20003f45270 */
[----:B------:R-:W-:Y:S02]  /*133e0*/  WARPGROUP.DEPBAR.LE gsb0, 0x0 ;  /* 0x00008000000079c5 */ /* 0x000fe40000010000 */
        /* <DEDUP_REMOVED lines=8> */
.L_x_1281:
[----:B------:R-:W-:Y:S01]  /*13470*/  SHF.L.U32 R12, R15, 0x1f, RZ ;  /* 0x0000001f0f0c7819 */ /* 0x000fe200000006ff */
[----:B------:R-:W-:-:S04]  /*13480*/  IMAD R154, R14, 0x8, R16 ;  /* 0x000000080e9a7824 */ /* 0x000fc800078e0210 */
[----:B------:R0:W1:Y:S01]  /*13490*/  SYNCS.PHASECHK.TRANS64.TRYWAIT P1, [R154+URZ+0x19c50], R12 ;  /* 0x019c500c9a0075a7 */ /* 0x000062000802017f */
[----:B------:R-:W-:Y:S05]  /*134a0*/  @!P2 BRA `(.L_x_1282) ;  /* 0x000000000004a947 */ /* 0x000fea0003800000 */
[----:B------:R-:W-:Y:S01]  /*134b0*/  BPT.TRAP 0x1 ;  /* 0x000000040000795c */ /* 0x000fe20000300000 */
.L_x_1282:
[----:B------:R-:W-:Y:S04]  /*134c0*/  BSSY B2, `(.L_x_1283) ;  /* 0x0000004000027945 */ /* 0x000fe80003800000 */
[----:B-1----:R-:W-:Y:S05]  /*134d0*/  @P1 BRA `(.L_x_1284) ;  /* 0x0000000000081947 */ /* 0x002fea0003800000 */
[----:B------:R-:W1:Y:S02]  /*134e0*/  SYNCS.PHASECHK.TRANS64.TRYWAIT P1, [R154+URZ+0x19c50], R12 ;  /* 0x019c500c9a0075a7 */ /* 0x000e64000802017f */
[----:B-1----:R-:W-:Y:S05]  /*134f0*/  @!P1 BRA `(.L_x_1285) ;  /* 0x000000fc00d09947 */ /* 0x002fea0003800000 */
.L_x_1284:
[----:B------:R-:W-:Y:S05]  /*13500*/  BSYNC B2 ;  /* 0x0000000000027941 */ /* 0x000fea0003800000 */
.L_x_1283:
[----:B01----:R-:W-:Y:S01]  /*13510*/  VIADD R12, R16, 0x3000 ;  /* 0x00003000100c7836 */ /* 0x003fe20000000000 */
[----:B------:R-:W-:Y:S01]  /*13520*/  WARPGROUP.ARRIVE ;  /* 0x00000000000079c5 */ /* 0x000fe20000000000 */
[----:B------:R-:W-:Y:S02]  /*13530*/  IMAD.MOV.U32 R13, RZ, RZ, 0x40000040 ;  /* 0x40000040ff0d7424 */ /* 0x000fe400078e00ff */
[----:B------:R-:W-:Y:S01]  /*13540*/  IMAD.MOV.U32 R15, RZ, RZ, 0x40000040 ;  /* 0x40000040ff0f7424 */ /* 0x000fe200078e00ff */
[----:B------:R-:W-:Y:S01]  /*13550*/  SHF.R.U32.HI R12, RZ, 0x4, R12 ;  /* 0x00000004ff0c7819 */ /* 0x000fe2000001160c */
[----:B------:R-:W-:Y:S01]  /*13560*/  @!P0 VIADD R21, R21, 0x19c40 ;  /* 0x00019c4015158836 */ /* 0x000fe20000000000 */
[----:B------:R-:W-:Y:S02]  /*13570*/  R2UR UR7, R13 ;  /* 0x000000000d0772ca */ /* 0x000fe400000e0000 */
[----:B------:R-:W-:Y:S02]  /*13580*/  LOP3.LUT R12, R12, 0x3fff, RZ, 0xc0, !PT ;  /* 0x00003fff0c0c7812 */ /* 0x000fe400078ec0ff */
[----:B------:R-:W-:-:S02]  /*13590*/  @!P0 PRMT R21, RZ, 0x654, R21 ;  /* 0x00000654ff158816 */ /* 0x000fc40000000015 */
[----:B------:R-:W-:-:S05]  /*135a0*/  LOP3.LUT R12, R12, 0x10000, RZ, 0xfc, !PT ;  /* 0x000100000c0c7812 */ /* 0x000fca00078efcff */
[----:B------:R-:W-:-:S04]  /*135b0*/  IMAD R12, R14, 0x300, R12 ;  /* 0x000003000e0c7824 */ /* 0x000fc800078e020c */
[C---:B------:R-:W-:Y:S01]  /*135c0*/  VIADD R14, R12.reuse, 0x2 ;  /* 0x000000020c0e7836 */ /* 0x040fe20000000000 */
[----:B------:R-:W-:-:S13]  /*135d0*/  R2UR UR6, R12 ;  /* 0x000000000c0672ca */ /* 0x000fda00000e0000 */
[----:B------:R-:W-:Y:S01]  /*135e0*/  QGMMA.64x96x32.F32.E4M3.E4M3 R88, R148, gdesc[UR4], R88, gsb0 ;  /* 0x0160000494587df3 */ /* 0x000fe20008000858 */
[----:B------:R-:W-:Y:S01]  /*135f0*/  R2UR UR6, R14 ;  /* 0x000000000e0672ca */ /* 0x000fe200000e0000 */
[C---:B------:R-:W-:Y:S01]  /*13600*/  VIADD R14, R12.reuse, 0x4 ;  /* 0x000000040c0e7836 */ /* 0x040fe20000000000 */
[----:B------:R-:W-:Y:S01]  /*13610*/  R2UR UR7, R15 ;  /* 0x000000000f0772ca */ /* 0x000fe200000e0000 */
[----:B------:R-:W-:Y:S02]  /*13620*/  IMAD.MOV.U32 R15, RZ, RZ, 0x40000040 ;  /* 0x40000040ff0f7424 */ /* 0x000fe400078e00ff */
[----:B------:R-:W-:Y:S01]  /*13630*/  VIADD R12, R12, 0x6 ;  /* 0x000000060c0c7836 */ /* 0x000fe20000000000 */
[----:B------:R-:W-:Y:S02]  /*13640*/  WARPGROUP.DEPBAR.LE gsb0, 0x0 ;  /* 0x00008000000079c5 */ /* 0x000fe40000010000 */
[----:B------:R-:W-:Y:S01]  /*13650*/  WARPGROUP.ARRIVE ;  /* 0x00000000000079c5 */ /* 0x000fe20000000000 */
[----:B------:R-:W-:-:S06]  /*13660*/  IMAD.U32 R151, RZ, RZ, UR38 ;  /* 0x00000026ff977e24 */ /* 0x000fcc000f8e00ff */
        /* <DEDUP_REMOVED lines=9> */
[----:B------:R-:W0:Y:S01]  /*13700*/  MUFU.TANH R14, R14 ;  /* 0x0000000e000e7308 */ /* 0x000e220000002400 */
[C---:B------:R-:W-:Y:S01]  /*13710*/  FMUL.FTZ R31, R2.reuse, R33 ;  /* 0x00000021021f7220 */ /* 0x040fe20000410000 */
[C---:B------:R-:W-:Y:S01]  /*13720*/  FMUL.FTZ R33, R2.reuse, R35 ;  /* 0x0000002302217220 */ /* 0x040fe20000410000 */
[C---:B------:R-:W-:Y:S01]  /*13730*/  FMUL.FTZ R26, R2.reuse, R28 ;  /* 0x0000001c021a7220 */ /* 0x040fe20000410000 */
        /* <DEDUP_REMOVED lines=21> */
[----:B0-----:R-:W-:Y:S01]  /*13890*/  FMNMX.FTZ R65, R14, R20, !PT ;  /* 0x000000140e417209 */ /* 0x001fe20007810000 */
[----:B------:R-:W-:Y:S01]  /*138a0*/  FMUL.FTZ R34, R2, R36 ;  /* 0x0000002402227220 */ /* 0x000fe20000410000 */
[----:B-1----:R-:W-:Y:S01]  /*138b0*/  FMNMX.FTZ R13, R24, R5, !PT ;  /* 0x00000005180d7209 */ /* 0x002fe20007810000 */
        /* <DEDUP_REMOVED lines=12> */
[----:B------:R-:W1:Y:S01]  /*13980*/  MUFU.TANH R28, R28 ;  /* 0x0000001c001c7308 */ /* 0x000e620000002400 */
[----:B---3--:R-:W-:Y:S01]  /*13990*/  FMNMX.FTZ R13, R25, R13, !PT ;  /* 0x0000000d190d7209 */ /* 0x008fe20007810000 */
        /* <DEDUP_REMOVED lines=33> */
[----:B------:R-:W-:Y:S01]  /*13bb0*/  FMUL.FTZ R86, R2, R87 ;  /* 0x0000005702567220 */ /* 0x000fe20000410000 */
[----:B------:R-:W-:-:S04]  /*13bc0*/  ISETP.NE.AND P1, PT, R151, 0x3, PT ;  /* 0x000000039700780c */ /* 0x000fc80003f25270 */
        /* <DEDUP_REMOVED lines=10> */
[----:B------:R-:W-:Y:S01]  /*13c70*/  QGMMA.64x96x32.F32.E4M3.E4M3 R88, R140, gdesc[UR4], R88, gsb0 ;  /* 0x016000048c587df3 */ /* 0x000fe20008000858 */
[----:B------:R-:W-:-:S05]  /*13c80*/  R2UR UR6, R12 ;  /* 0x000000000c0672ca */ /* 0x000fca00000e0000 */
        /* <DEDUP_REMOVED lines=101> */
[----:B0-----:R-:W-:Y:S02]  /*142e0*/  FMNMX.FTZ R13, R85, R13, !PT ;  /* 0x0000000d550d7209 */ /* 0x001fe40007810000 */
[----:B-1----:R-:W-:-:S05]  /*142f0*/  FMNMX.FTZ R87, R84, R65, !PT ;  /* 0x0000004154577209 */ /* 0x002fca0007810000 */
[----:B------:R-:W0:Y:S01]  /*14300*/  SHFL.BFLY PT, R140, R87, 0x2, 0x1f ;  /* 0x0c401f00578c7f89 */ /* 0x000e2200000e0000 */
[----:B--2---:R-:W-:-:S05]  /*14310*/  FMNMX.FTZ R65, R86, R13, !PT ;  /* 0x0000000d56417209 */ /* 0x004fca0007810000 */
[----:B------:R-:W1:Y:S01]  /*14320*/  SHFL.BFLY PT, R13, R65, 0x2, 0x1f ;  /* 0x0c401f00410d7f89 */ /* 0x000e6200000e0000 */
[----:B0-----:R-:W-:-:S05]  /*14330*/  FMNMX.FTZ R87, R87, R140, !PT ;  /* 0x0000008c57577209 */ /* 0x001fca0007810000 */
[----:B------:R-:W0:Y:S01]  /*14340*/  SHFL.BFLY PT, R140, R87, 0x1, 0x1f ;  /* 0x0c201f00578c7f89 */ /* 0x000e2200000e0000 */
[----:B-1----:R-:W-:Y:S01]  /*14350*/  FMNMX.FTZ R65, R65, R13, !PT ;  /* 0x0000000d41417209 */ /* 0x002fe20007810000 */
[----:B------:R-:W-:-:S04]  /*14360*/  IMAD.MOV.U32 R13, RZ, RZ, 0x40000040 ;  /* 0x40000040ff0d7424 */ /* 0x000fc800078e00ff */
[----:B------:R-:W1:Y:S01]  /*14370*/  SHFL.BFLY PT, R141, R65, 0x1, 0x1f ;  /* 0x0c201f00418d7f89 */ /* 0x000e6200000e0000 */
[----:B------:R-:W-:-:S13]  /*14380*/  R2UR UR7, R13 ;  /* 0x000000000d0772ca */ /* 0x000fda00000e0000 */
[----:B------:R-:W-:Y:S01]  /*14390*/  QGMMA.64x96x32.F32.E4M3.E4M3 R88, R136, gdesc[UR4], R88, gsb0 ;  /* 0x0160000488587df3 */ /* 0x000fe20008000858 */
[----:B0-----:R-:W-:-:S05]  /*143a0*/  FMNMX.FTZ R13, R87, R140, !PT ;  /* 0x0000008c570d7209 */ /* 0x001fca0007810000 */
[----:B------:R-:W-:Y:S01]  /*143b0*/  FADD.FTZ R20, -R13, R20 ;  /* 0x000000140d147221 */ /* 0x000fe20000010100 */
[----:B-1----:R-:W-:Y:S01]  /*143c0*/  FMNMX.FTZ R12, R65, R141, !PT ;  /* 0x0000008d410c7209 */ /* 0x002fe20007810000 */
[----:B------:R-:W-:-:S04]  /*143d0*/  IMAD.U32 R65, RZ, RZ, UR44 ;  /* 0x0000002cff417e24 */ /* 0x000fc8000f8e00ff */
[----:B------:R-:W-:Y:S01]  /*143e0*/  FADD.FTZ R5, -R12, R5 ;  /* 0x000000050c057221 */ /* 0x000fe20000010100 */
[----:B------:R-:W-:-:S03]  /*143f0*/  FMUL.FTZ R20, R20, R65 ;  /* 0x0000004114147220 */ /* 0x000fc60000410000 */
[----:B------:R-:W-:-:S03]  /*14400*/  FMUL.FTZ R5, R5, R65 ;  /* 0x0000004105057220 */ /* 0x000fc60000410000 */
[----:B------:R-:W-:Y:S08]  /*14410*/  MUFU.EX2 R20, R20 ;  /* 0x0000001400147308 */ /* 0x000ff00000000800 */
[----:B------:R-:W-:Y:S01]  /*14420*/  MUFU.EX2 R5, R5 ;  /* 0x0000000500057308 */ /* 0x000fe20000000800 */
[----:B------:R-:W-:Y:S02]  /*14430*/  WARPGROUP.DEPBAR.LE gsb0, 0x0 ;  /* 0x00008000000079c5 */ /* 0x000fe40000010000 */
[-C--:B------:R-:W-:Y:S01]  /*14440*/  FFMA.FTZ R136, R13, R65.reuse, -8 ;  /* 0xc10000000d887423 */ /* 0x080fe20000010041 */
[----:B------:R0:W-:Y:S03]  /*14450*/  @!P0 SYNCS.ARRIVE.TRANS64.RED.A1T0 RZ, [R21+URZ], RZ ;  /* 0x000000ff15ff89a7 */ /* 0x0001e6000810043f */
        /* <DEDUP_REMOVED lines=31> */
[-C--:B------:R-:W-:Y:S01]  /*14650*/  FFMA.FTZ R84, R84, R65.reuse, -R136 ;  /* 0x0000004154547223 */ /* 0x080fe20000010888 */
[----:B------:R-:W-:-:S01]  /*14660*/  FFMA.FTZ R136, R12, R65, -8 ;  /* 0xc10000000c887423 */ /* 0x000fc20000010041 */
[----:B------:R-:W1:Y:S03]  /*14670*/  MUFU.EX2 R14, R14 ;  /* 0x0000000e000e7308 */ /* 0x000e660000000800 */
[----:B------:R-:W-:-:S01]  /*14680*/  FFMA.FTZ R24, R24, R65, -R136 ;  /* 0x0000004118187223 */ /* 0x000fc20000010888 */
[-CC-:B------:R-:W-:Y:S01]  /*14690*/  FFMA.FTZ R25, R25, R65.reuse, -R136.reuse ;  /* 0x0000004119197223 */ /* 0x180fe20000010888 */
[----:B------:R-:W-:-:S01]  /*146a0*/  FFMA.FTZ R28, R28, R65, -R136 ;  /* 0x000000411c1c7223 */ /* 0x000fc20000010888 */
[-CC-:B------:R-:W-:Y:S01]  /*146b0*/  FFMA.FTZ R29, R29, R65.reuse, -R136.reuse ;  /* 0x000000411d1d7223 */ /* 0x180fe20000010888 */
[----:B------:R-:W-:-:S01]  /*146c0*/  FFMA.FTZ R32, R32, R65, -R136 ;  /* 0x0000004120207223 */ /* 0x000fc20000010888 */
[----:B------:R-:W2:Y:S01]  /*146d0*/  MUFU.EX2 R15, R15 ;  /* 0x0000000f000f7308 */ /* 0x000ea20000000800 */
[----:B------:R-:W-:-:S01]  /*146e0*/  FFMA.FTZ R33, R33, R65, -R136 ;  /* 0x0000004121217223 */ /* 0x000fc20000010888 */
[-CC-:B------:R-:W-:Y:S01]  /*146f0*/  FFMA.FTZ R36, R36, R65.reuse, -R136.reuse ;  /* 0x0000004124247223 */ /* 0x180fe20000010888 */
[----:B------:R-:W-:-:S01]  /*14700*/  FFMA.FTZ R37, R37, R65, -R136 ;  /* 0x0000004125257223 */ /* 0x000fc20000010888 */
[-CC-:B------:R-:W-:Y:S01]  /*14710*/  FFMA.FTZ R40, R40, R65.reuse, -R136.reuse ;  /* 0x0000004128287223 */ /* 0x180fe20000010888 */
[----:B------:R-:W-:-:S01]  /*14720*/  FFMA.FTZ R41, R41, R65, -R136 ;  /* 0x0000004129297223 */ /* 0x000fc20000010888 */
[-CC-:B------:R-:W-:Y:S01]  /*14730*/  FFMA.FTZ R44, R44, R65.reuse, -R136.reuse ;  /* 0x000000412c2c7223 */ /* 0x180fe20000010888 */
[----:B------:R-:W-:-:S01]  /*14740*/  FFMA.FTZ R45, R45, R65, -R136 ;  /* 0x000000412d2d7223 */ /* 0x000fc20000010888 */
[----:B------:R-:W3:Y:S01]  /*14750*/  MUFU.EX2 R24, R24 ;  /* 0x0000001800187308 */ /* 0x000ee20000000800 */
        /* <DEDUP_REMOVED lines=9> */
[-CC-:B------:R-:W-:Y:S01]  /*147f0*/  FFMA.FTZ R60, R60, R65.reuse, -R136.reuse ;  /* 0x000000413c3c7223 */ /* 0x180fe20000010888 */
[----:B------:R-:W-:-:S01]  /*14800*/  FFMA.FTZ R61, R61, R65, -R136 ;  /* 0x000000413d3d7223 */ /* 0x000fc20000010888 */
[-CC-:B------:R-:W-:Y:S01]  /*14810*/  FFMA.FTZ R64, R64, R65.reuse, -R136.reuse ;  /* 0x0000004140407223 */ /* 0x180fe20000010888 */
[----:B------:R-:W-:-:S01]  /*14820*/  FFMA.FTZ R66, R66, R65, -R136 ;  /* 0x0000004142427223 */ /* 0x000fc20000010888 */
[-CC-:B------:R-:W-:Y:S01]  /*14830*/  FFMA.FTZ R69, R69, R65.reuse, -R136.reuse ;  /* 0x0000004145457223 */ /* 0x180fe20000010888 */
[----:B------:R-:W-:-:S01]  /*14840*/  FFMA.FTZ R70, R70, R65, -R136 ;  /* 0x0000004146467223 */ /* 0x000fc20000010888 */
[----:B------:R-:W2:Y:S01]  /*14850*/  MUFU.EX2 R26, R26 ;  /* 0x0000001a001a7308 */ /* 0x000ea20000000800 */
[----:B---3--:R-:W-:-:S01]  /*14860*/  FFMA.FTZ R3, R5, R3, R24 ;  /* 0x0000000305037223 */ /* 0x008fc20000010018 */
[-CC-:B------:R-:W-:Y:S01]  /*14870*/  FFMA.FTZ R73, R73, R65.reuse, -R136.reuse ;  /* 0x0000004149497223 */ /* 0x180fe20000010888 */
[----:B------:R-:W-:-:S01]  /*14880*/  FFMA.FTZ R74, R74, R65, -R136 ;  /* 0x000000414a4a7223 */ /* 0x000fc20000010888 */
[-CC-:B------:R-:W-:Y:S01]  /*14890*/  FFMA.FTZ R77, R77, R65.reuse, -R136.reuse ;  /* 0x000000414d4d7223 */ /* 0x180fe20000010888 */
[----:B------:R-:W-:-:S01]  /*148a0*/  FFMA.FTZ R78, R78, R65, -R136 ;  /* 0x000000414e4e7223 */ /* 0x000fc20000010888 */
[-CC-:B------:R-:W-:Y:S01]  /*148b0*/  FFMA.FTZ R81, R81, R65.reuse, -R136.reuse ;  /* 0x0000004151517223 */ /* 0x180fe20000010888 */
[----:B------:R-:W-:-:S01]  /*148c0*/  FFMA.FTZ R82, R82, R65, -R136 ;  /* 0x0000004152527223 */ /* 0x000fc20000010888 */
[----:B------:R-:W3:Y:S01]  /*148d0*/  MUFU.EX2 R28, R28 ;  /* 0x0000001c001c7308 */ /* 0x000ee20000000800 */
[----:B-1----:R-:W-:-:S01]  /*148e0*/  FADD.FTZ R3, R25, R3 ;  /* 0x0000000319037221 */ /* 0x002fc20000010000 */
[-CC-:B------:R-:W-:Y:S01]  /*148f0*/  FFMA.FTZ R85, R85, R65.reuse, -R136.reuse ;  /* 0x0000004155557223 */ /* 0x180fe20000010888 */
[----:B------:R-:W-:-:S05]  /*14900*/  FFMA.FTZ R86, R86, R65, -R136 ;  /* 0x0000004156567223 */ /* 0x000fca0000010888 */
        /* <DEDUP_REMOVED lines=115> */
[----:B--2---:R-:W-:-:S01]  /*15040*/  FADD.FTZ R3, R85, R3 ;  /* 0x0000000355037221 */ /* 0x004fc20000010000 */
[----:B---3--:R-:W-:-:S03]  /*15050*/  FADD.FTZ R4, R84, R4 ;  /* 0x0000000454047221 */ /* 0x008fc60000010000 */
[----:B-1----:R-:W-:Y:S01]  /*15060*/  FADD.FTZ R3, R86, R3 ;  /* 0x0000000356037221 */ /* 0x002fe20000010000 */
[----:B0-----:R-:W-:Y:S06]  /*15070*/  @!P1 BRA `(.L_x_1286) ;  /* 0x0000000000049947 */ /* 0x001fec0003800000 */
[----:B------:R-:W-:Y:S01]  /*15080*/  BPT.TRAP 0x1 ;  /* 0x000000040000795c */ /* 0x000fe20000300000 */
.L_x_1286:
[----:B------:R-:W2:Y:S01]  /*15090*/  LDL R21, [R1+0x18] ;  /* 0x0000180001157983 */ /* 0x000ea20000100800 */
[----:B------:R-:W-:Y:S01]  /*150a0*/  ISETP.GT.AND P1, PT, R0, R155, PT ;  /* 0x0000009b0000720c */ /* 0x000fe20003f24270 */
[----:B------:R-:W-:Y:S01]  /*150b0*/  VIADD R154, R154, 0x19c60 ;  /* 0x00019c609a9a7836 */ /* 0x000fe20000000000 */
        /* <DEDUP_REMOVED lines=45> */
[-C--:B------:R-:W-:Y:S01]  /*15390*/  FMUL.FTZ R132, R132, R20.reuse ;  /* 0x0000001484847220 */ /* 0x080fe20000410000 */
        /* <DEDUP_REMOVED lines=46> */
[----:B------:R-:W-:Y:S02]  /*15680*/  IMAD.MOV.U32 R147, RZ, RZ, R52 ;  /* 0x000000ffff937224 */ /* 0x000fe400078e0034 */
[----:B------:R-:W-:Y:S02]  /*15690*/  IMAD.MOV.U32 R140, RZ, RZ, R58 ;  /* 0x000000ffff8c7224 */ /* 0x000fe400078e003a */
[----:B------:R-:W-:Y:S02]  /*156a0*/  IMAD.MOV.U32 R141, RZ, RZ, R60 ;  /* 0x000000ffff8d7224 */ /* 0x000fe400078e003c */
[----:B------:R-:W-:Y:S01]  /*156b0*/  IMAD.MOV.U32 R142, RZ, RZ, R67 ;  /* 0x000000ffff8e7224 */ /* 0x000fe200078e0043 */
[----:B--2---:R-:W-:-:S04]  /*156c0*/  PRMT R154, R21, 0x654, R154 ;  /* 0x00000654159a7816 */ /* 0x004fc8000000009a */
[----:B------:R0:W-:Y:S01]  /*156d0*/  SYNCS.ARRIVE.TRANS64.RED.A1T0 RZ, [R154+URZ], RZ ;  /* 0x000000ff9aff79a7 */ /* 0x0001e2000810043f */
[----:B------:R-:W-:Y:S05]  /*156e0*/  @P1 BRA `(.L_x_1287) ;  /* 0xffffffd800901947 */ /* 0x000fea000383ffff */
[----:B------:R-:W-:Y:S05]  /*156f0*/  BSYNC B1 ;  /* 0x0000000000017941 */ /* 0x000fea0003800000 */
.L_x_1275:
[----:B------:R-:W-:Y:S05]  /*15700*/  BSYNC B0 ;  /* 0x0000000000007941 */ /* 0x000fea0003800000 */
.L_x_1274:
[----:B------:R-:W2:Y:S01]  /*15710*/  LDL R5, [R1+0x34] ;  /* 0x0000340001057983 */ /* 0x000ea20000100800 */
[----:B------:R-:W-:Y:S01]  /*15720*/  BSSY B0, `(.L_x_1288) ;  /* 0x000037c000007945 */ /* 0x000fe20003800000 */
[----:B--2---:R-:W-:-:S13]  /*15730*/  ISETP.GE.AND P1, PT, R0, R5, PT ;  /* 0x000000050000720c */ /* 0x004fda0003f26270 */
[----:B------:R-:W-:Y:S05]  /*15740*/  @!P1 BRA `(.L_x_1289) ;  /* 0x0000003400e49947 */ /* 0x000fea0003800000 */
[----:B------:R-:W-:Y:S02]  /*15750*/  IMAD.MOV.U32 R5, RZ, RZ, R12 ;  /* 0x000000ffff057224 */ /* 0x000fe400078e000c */
[----:B------:R-:W-:Y:S02]  /*15760*/  IMAD.MOV.U32 R20, RZ, RZ, R13 ;  /* 0x000000ffff147224 */ /* 0x000fe400078e000d */
[----:B------:R-:W-:Y:S02]  /*15770*/  IMAD.MOV.U32 R15, RZ, RZ, R19 ;  /* 0x000000ffff0f7224 */ /* 0x000fe400078e0013 */
[----:B------:R-:W-:-:S07]  /*15780*/  IMAD.MOV.U32 R14, RZ, RZ, R17 ;  /* 0x000000ffff0e7224 */ /* 0x000fce00078e0011 */
.L_x_1309:
[----:B------:R-:W-:Y:S01]  /*15790*/  IMAD.U32 R12, RZ, RZ, UR38 ;  /* 0x00000026ff0c7e24 */ /* 0x000fe2000f8e00ff */
[----:B------:R-:W-:-:S04]  /*157a0*/  ISETP.NE.AND P1, PT, R14, 0x1, PT ;  /* 0x000000010e00780c */ /* 0x000fc80003f25270 */
[----:B------:R-:W-:Y:S02]  /*157b0*/  ISETP.NE.AND P2, PT, R12, 0x3, PT ;  /* 0x000000030c00780c */ /* 0x000fe40003f45270 */
[----:B------:R-:W-:-:S04]  /*157c0*/  SEL R12, RZ, 0x1, P1 ;  /* 0x00000001ff0c7807 */ /* 0x000fc80000800000 */
[----:B------:R-:W-:-:S07]  /*157d0*/  LOP3.LUT R19, R15, R12, RZ, 0x3c, !PT ;  /* 0x0000000c0f137212 */ /* 0x000fce00078e3cff */
[----:B------:R-:W-:Y:S05]  /*157e0*/  @!P2 BRA `(.L_x_1290) ;  /* 0x000000000004a947 */ /* 0x000fea0003800000 */
[----:B------:R-:W-:Y:S01]  /*157f0*/  BPT.TRAP 0x1 ;  /* 0x000000040000795c */ /* 0x000fe20000300000 */
.L_x_1290:
[----:B------:R-:W-:Y:S01]  /*15800*/  VIADD R17, R14, 0x1 ;  /* 0x000000010e117836 */ /* 0x000fe20000000000 */
[----:B------:R-:W-:-:S04]  /*15810*/  SHF.L.U32 R13, R19, 0x1f, RZ ;  /* 0x0000001f130d7819 */ /* 0x000fc800000006ff */
[----:B------:R-:W-:-:S04]  /*15820*/  ISETP.NE.AND P1, PT, R17, 0x2, PT ;  /* 0x000000021100780c */ /* 0x000fc80003f25270 */
[----:B------:R-:W-:-:S05]  /*15830*/  SEL R17, R17, RZ, P1 ;  /* 0x000000ff11117207 */ /* 0x000fca0000800000 */
[----:B0-----:R-:W-:-:S04]  /*15840*/  IMAD R154, R17, 0x8, R16 ;  /* 0x00000008119a7824 */ /* 0x001fc800078e0210 */
[----:B------:R0:W1:Y:S01]  /*15850*/  SYNCS.PHASECHK.TRANS64.TRYWAIT P1, [R154+URZ+0x19c30], R13 ;  /* 0x019c300d9a0075a7 */ /* 0x000062000802017f */
[----:B------:R-:W-:Y:S05]  /*15860*/  @!P2 BRA `(.L_x_1291) ;  /* 0x000000000004a947 */ /* 0x000fea0003800000 */
[----:B------:R-:W-:Y:S01]  /*15870*/  BPT.TRAP 0x1 ;  /* 0x000000040000795c */ /* 0x000fe20000300000 */
.L_x_1291:
[----:B------:R-:W2:Y:S01]  /*15880*/  LDL R12, [R1+0x14] ;  /* 0x00001400010c7983 */ /* 0x000ea20000100800 */
[----:B------:R-:W-:Y:S01]  /*15890*/  BSSY B1, `(.L_x_1292) ;  /* 0x0000006000017945 */ /* 0x000fe20003800000 */
[----:B------:R-:W-:Y:S02]  /*158a0*/  IMAD.MOV.U32 R25, RZ, RZ, -0x3ffffff0 ;  /* 0xc0000010ff197424 */ /* 0x000fe400078e00ff */
[----:B--2---:R-:W-:Y:S01]  /*158b0*/  IMAD R24, R17, 0x300, R12 ;  /* 0x0000030011187824 */ /* 0x004fe200078e020c */
[----:B-1----:R-:W-:Y:S06]  /*158c0*/  @P1 BRA `(.L_x_1293) ;  /* 0x0000000000081947 */ /* 0x002fec0003800000 */
[----:B------:R-:W1:Y:S02]  /*158d0*/  SYNCS.PHASECHK.TRANS64.TRYWAIT P1, [R154+URZ+0x19c30], R13 ;  /* 0x019c300d9a0075a7 */ /* 0x000e64000802017f */
[----:B-1----:R-:W-:Y:S05]  /*158e0*/  @!P1 BRA `(.L_x_1294) ;  /* 0x000000d800e89947 */ /* 0x002fea0003800000 */
.L_x_1293:
[----:B------:R-:W-:Y:S05]  /*158f0*/  BSYNC B1 ;  /* 0x0000000000017941 */ /* 0x000fea0003800000 */
.L_x_1292:
[C---:B------:R-:W-:Y:S01]  /*15900*/  R2UR UR6, R24.reuse ;  /* 0x00000000180672ca */ /* 0x040fe200000e0000 */
[C---:B------:R-:W-:Y:S01]  /*15910*/  VIADD R12, R24.reuse, 0x100 ;  /* 0x00000100180c7836 */ /* 0x040fe20000000000 */
[----:B------:R-:W-:Y:S01]  /*15920*/  R2UR UR7, R25 ;  /* 0x00000000190772ca */ /* 0x000fe200000e0000 */
[----:B------:R-:W-:Y:S01]  /*15930*/  VIADD R24, R24, 0x200 ;  /* 0x0000020018187836 */ /* 0x000fe20000000000 */
[----:B------:R-:W-:Y:S01]  /*15940*/  R2UR UR4, R6 ;  /* 0x00000000060472ca */ /* 0x000fe200000e0000 */
[----:B------:R-:W-:Y:S01]  /*15950*/  IMAD.MOV.U32 R25, RZ, RZ, -0x3ffffff0 ;  /* 0xc0000010ff197424 */ /* 0x000fe200078e00ff */
[----:B------:R-:W-:Y:S01]  /*15960*/  R2UR UR5, R7 ;  /* 0x00000000070572ca */ /* 0x000fe200000e0000 */
[----:B01----:R-:W-:Y:S01]  /*15970*/  IMAD.MOV.U32 R13, RZ, RZ, -0x3ffffff0 ;  /* 0xc0000010ff0d7424 */ /* 0x003fe200078e00ff */
        /* <DEDUP_REMOVED lines=21> */
.L_x_1295:
[----:B------:R-:W-:Y:S01]  /*15ad0*/  SHF.L.U32 R12, R15, 0x1f, RZ ;  /* 0x0000001f0f0c7819 */ /* 0x000fe200000006ff */
[----:B------:R-:W-:-:S04]  /*15ae0*/  IMAD R21, R14, 0x8, R16 ;  /* 0x000000080e157824 */ /* 0x000fc800078e0210 */
[----:B------:R0:W1:Y:S01]  /*15af0*/  SYNCS.PHASECHK.TRANS64.TRYWAIT P1, [R21+URZ+0x19c50], R12 ;  /* 0x019c500c150075a7 */ /* 0x000062000802017f */
[----:B------:R-:W-:Y:S05]  /*15b00*/  @!P2 BRA `(.L_x_1296) ;  /* 0x000000000004a947 */ /* 0x000fea0003800000 */
[----:B------:R-:W-:Y:S01]  /*15b10*/  BPT.TRAP 0x1 ;  /* 0x000000040000795c */ /* 0x000fe20000300000 */
.L_x_1296:
[----:B------:R-:W-:Y:S04]  /*15b20*/  BSSY B1, `(.L_x_1297) ;  /* 0x0000004000017945 */ /* 0x000fe80003800000 */
[----:B-1----:R-:W-:Y:S05]  /*15b30*/  @P1 BRA `(.L_x_1298) ;  /* 0x0000000000081947 */ /* 0x002fea0003800000 */
[----:B------:R-:W1:Y:S02]  /*15b40*/  SYNCS.PHASECHK.TRANS64.TRYWAIT P1, [R21+URZ+0x19c50], R12 ;  /* 0x019c500c150075a7 */ /* 0x000e64000802017f */
[----:B-1----:R-:W-:Y:S05]  /*15b50*/  @!P1 BRA `(.L_x_1299) ;  /* 0x000000d800609947 */ /* 0x002fea0003800000 */
.L_x_1298:
[----:B------:R-:W-:Y:S05]  /*15b60*/  BSYNC B1 ;  /* 0x0000000000017941 */ /* 0x000fea0003800000 */
.L_x_1297:
[----:B01----:R-:W-:Y:S01]  /*15b70*/  VIADD R12, R16, 0x3000 ;  /* 0x00003000100c7836 */ /* 0x003fe20000000000 */
[----:B------:R-:W2:Y:S01]  /*15b80*/  LDL R155, [R1+0x30] ;  /* 0x00003000019b7983 */ /* 0x000ea20000100800 */
[----:B------:R-:W-:Y:S01]  /*15b90*/  IMAD.MOV.U32 R13, RZ, RZ, 0x40000040 ;  /* 0x40000040ff0d7424 */ /* 0x000fe200078e00ff */
[----:B------:R-:W-:Y:S02]  /*15ba0*/  WARPGROUP.ARRIVE ;  /* 0x00000000000079c5 */ /* 0x000fe40000000000 */
        /* <DEDUP_REMOVED lines=17> */
[----:B------:R-:W0:Y:S01]  /*15cc0*/  LDC R150, c[0x0][0x448] ;  /* 0x00011200ff967b82 */ /* 0x000e220000000800 */
[----:B------:R-:W-:-:S02]  /*15cd0*/  IMAD.MOV.U32 R13, RZ, RZ, 0x40000040 ;  /* 0x40000040ff0d7424 */ /* 0x000fc400078e00ff */
[----:B------:R-:W-:Y:S01]  /*15ce0*/  FMUL.FTZ R72, R2, R72 ;  /* 0x0000004802487220 */ /* 0x000fe20000410000 */
        /* <DEDUP_REMOVED lines=33> */
[----:B------:R-:W0:Y:S01]  /*15f00*/  MUFU.TANH R14, R14 ;  /* 0x0000000e000e7308 */ /* 0x000e220000002400 */
[----:B------:R-:W1:Y:S07]  /*15f10*/  @P1 LDC R47, c[0x0][0x44c] ;  /* 0x00011300ff2f1b82 */ /* 0x000e6e0000000800 */
[----:B------:R-:W3:Y:S01]  /*15f20*/  MUFU.TANH R72, R72 ;  /* 0x0000004800487308 */ /* 0x000ee20000002400 */
[----:B------:R-:W-:-:S02]  /*15f30*/  WARPGROUP.DEPBAR.LE gsb0, 0x0 ;  /* 0x00008000000079c5 */ /* 0x000fc40000010000 */
[----:B------:R-:W-:Y:S01]  /*15f40*/  WARPGROUP.ARRIVE ;  /* 0x00000000000079c5 */ /* 0x000fe20000000000 */
[----:B------:R-:W-:-:S04]  /*15f50*/  FMUL.FTZ R76, R2, R79 ;  /* 0x0000004f024c7220 */ /* 0x000fc80000410000 */
[----:B------:R-:W4:Y:S01]  /*15f60*/  MUFU.TANH R15, R15 ;  /* 0x0000000f000f7308 */ /* 0x000f220000002400 */
        /* <DEDUP_REMOVED lines=10> */
[----:B------:R-:W5:Y:S01]  /*16010*/  @P1 LDC R46, c[0x0][0x450] ;  /* 0x00011400ff2e1b82 */ /* 0x000f620000000800 */
        /* <DEDUP_REMOVED lines=30> */
[----:B------:R-:W3:Y:S01]  /*16200*/  LDL R142, [R1] ;  /* 0x00000000018e7983 */ /* 0x000ee20000100800 */
[----:B------:R-:W-:Y:S01]  /*16210*/  WARPGROUP.ARRIVE ;  /* 0x00000000000079c5 */ /* 0x000fe20000000000 */
[C---:B------:R-:W-:Y:S01]  /*16220*/  FMUL.FTZ R78, R2.reuse, R83 ;  /* 0x00000053024e7220 */ /* 0x040fe20000410000 */
[----:B------:R-:W-:Y:S02]  /*16230*/  FMUL.FTZ R79, R2, R80 ;  /* 0x00000050024f7220 */ /* 0x000fe40000410000 */
[----:B------:R-:W0:Y:S02]  /*16240*/  MUFU.TANH R13, R13 ;  /* 0x0000000d000d7308 */ /* 0x000e240000002400 */
[----:B------:R-:W-:Y:S01]  /*16250*/  QGMMA.64x96x32.F32.E4M3.E4M3 R88, R136, gdesc[UR4], R88, gsb0 ;  /* 0x0160000488587df3 */ /* 0x000fe20008000858 */
[----:B------:R-:W-:Y:S02]  /*16260*/  IMAD.SHL.U32 R83, R0, 0x80, RZ ;  /* 0x0000008000537824 */ /* 0x000fe400078e00ff */
[C---:B------:R-:W-:Y:S01]  /*16270*/  FMUL.FTZ R80, R2.reuse, R81 ;  /* 0x0000005102507220 */ /* 0x040fe20000410000 */
[----:B------:R-:W-:-:S02]  /*16280*/  FMUL.FTZ R81, R2, R86 ;  /* 0x0000005602517220 */ /* 0x000fc40000410000 */
        /* <DEDUP_REMOVED lines=15> */
[----:B------:R-:W4:Y:S01]  /*16380*/  LDC R138, c[0x0][0x9e4] ;  /* 0x00027900ff8a7b82 */ /* 0x000f220000000800 */
[----:B--2---:R-:W-:Y:S02]  /*16390*/  IMAD.IADD R137, R155, 0x1, R151 ;  /* 0x000000019b897824 */ /* 0x004fe400078e0297 */
[----:B------:R-:W-:Y:S02]  /*163a0*/  FMUL.FTZ R136, R2, R77 ;  /* 0x0000004d02887220 */ /* 0x000fe40000410000 */
[----:B-1----:R-:W-:-:S04]  /*163b0*/  @P1 IMAD.HI.U32 R47, R137, R47, RZ ;  /* 0x0000002f892f1227 */ /* 0x002fc800078e00ff */
[----:B------:R-:W-:Y:S01]  /*163c0*/  FMUL.FTZ R77, R2, R82 ;  /* 0x00000052024d7220 */ /* 0x000fe20000410000 */
[----:B------:R-:W1:Y:S01]  /*163d0*/  MUFU.TANH R49, R49 ;  /* 0x0000003100317308 */ /* 0x000e620000002400 */
[----:B-----5:R-:W-:-:S05]  /*163e0*/  @P1 SHF.R.U32.HI R137, RZ, R46, R47 ;  /* 0x0000002eff891219 */ /* 0x020fca000001162f */
[----:B------:R-:W2:Y:S01]  /*163f0*/  SHFL.IDX PT, R140, R137, RZ, 0x1c1f ;  /* 0x001c1fff898c7589 */ /* 0x000ea200000e0000 */
[----:B------:R-:W-:Y:S01]  /*16400*/  IADD3 R47, -R83, 0x1, RZ ;  /* 0x00000001532f7810 */ /* 0x000fe20007ffe1ff */
[----:B------:R-:W-:Y:S01]  /*16410*/  FMUL.FTZ R82, R2, R87 ;  /* 0x0000005702527220 */ /* 0x000fe20000410000 */
[----:B------:R-:W0:Y:S01]  /*16420*/  MUFU.TANH R50, R50 ;  /* 0x0000003200327308 */ /* 0x000e220000002400 */
[----:B------:R-:W-:Y:S01]  /*16430*/  @!P0 VIADD R46, R154, 0x19c40 ;  /* 0x00019c409a2e8836 */ /* 0x000fe20000000000 */
[----:B----4-:R-:W-:-:S06]  /*16440*/  ISETP.GE.AND P4, PT, R138, 0x1, PT ;  /* 0x000000018a00780c */ /* 0x010fcc0003f86270 */
[----:B------:R-:W4:Y:S01]  /*16450*/  MUFU.TANH R51, R51 ;  /* 0x0000003300337308 */ /* 0x000f220000002400 */
[----:B------:R-:W-:-:S04]  /*16460*/  @!P0 PRMT R46, RZ, 0x654, R46 ;  /* 0x00000654ff2e8816 */ /* 0x000fc8000000002e */
[----:B------:R0:W-:Y:S03]  /*16470*/  @!P0 SYNCS.ARRIVE.TRANS64.RED.A1T0 RZ, [R46+URZ], RZ ;  /* 0x000000ff2eff89a7 */ /* 0x0001e6000810043f */
        /* <DEDUP_REMOVED lines=19> */
[----:B---3--:R-:W-:-:S07]  /*165b0*/  IMAD R47, R142, -0x2, R47 ;  /* 0xfffffffe8e2f7824 */ /* 0x008fce00078e022f */
[----:B------:R-:W3:Y:S01]  /*165c0*/  MUFU.TANH R70, R70 ;  /* 0x0000004600467308 */ /* 0x000ee20000002400 */
        /* <DEDUP_REMOVED lines=14> */
[----:B------:R-:W-:-:S02]  /*166b0*/  VIADD R139, R47, UR47 ;  /* 0x0000002f2f8b7c36 */ /* 0x000fc40008000000 */
[----:B------:R-:W-:Y:S02]  /*166c0*/  VIADD R138, R47, UR36 ;  /* 0x000000242f8a7c36 */ /* 0x000fe40008000000 */
[--C-:B--2---:R-:W-:Y:S02]  /*166d0*/  IMAD.IADD R87, R139, 0x1, R140.reuse ;  /* 0x000000018b577824 */ /* 0x104fe400078e028c */
[----:B------:R-:W-:Y:S01]  /*166e0*/  IMAD.IADD R86, R138, 0x1, R140 ;  /* 0x000000018a567824 */ /* 0x000fe200078e028c */
[----:B-1-34-:R-:W-:Y:S06]  /*166f0*/  @!P4 BRA `(.L_x_1300) ;  /* 0x000000000058c947 */ /* 0x01afec0003800000 */
[----:B------:R-:W-:Y:S01]  /*16700*/  IADD3 R140, -R156, R157, R140 ;  /* 0x0000009d9c8c7210 */ /* 0x000fe20007ffe18c */
[----:B------:R-:W-:Y:S03]  /*16710*/  BSSY B1, `(.L_x_1301) ;  /* 0x0000010000017945 */ /* 0x000fe60003800000 */
[----:B------:R-:W-:-:S13]  /*16720*/  ISETP.GT.AND P1, PT, R140, -0x1, PT ;  /* 0xffffffff8c00780c */ /* 0x000fda0003f24270 */
[----:B------:R-:W-:Y:S05]  /*16730*/  @P1 BRA `(.L_x_1302) ;  /* 0x0000000000201947 */ /* 0x000fea0003800000 */
[----:B------:R-:W-:Y:S01]  /*16740*/  IMAD.U32 R141, RZ, RZ, UR41 ;  /* 0x00000029ff8d7e24 */ /* 0x000fe2000f8e00ff */
[----:B------:R-:W-:-:S04]  /*16750*/  LOP3.LUT R140, RZ, R140, RZ, 0x33, !PT ;  /* 0x0000008cff8c7212 */ /* 0x000fc800078e33ff */
[----:B------:R-:W-:-:S13]  /*16760*/  ISETP.NE.AND P1, PT, R141, 0x1, PT ;  /* 0x000000018d00780c */ /* 0x000fda0003f25270 */
[----:B0-----:R-:W0:Y:S02]  /*16770*/  @P1 LDC.64 R46, c[0x0][0x9e8] ;  /* 0x00027a00ff2e1b82 */ /* 0x001e240000000a00 */
[----:B0-----:R-:W-:-:S05]  /*16780*/  @P1 IMAD.HI.U32 R46, R140, R46, RZ ;  /* 0x0000002e8c2e1227 */ /* 0x001fca00078e00ff */
[----:B------:R-:W-:-:S04]  /*16790*/  @P1 SHF.R.U32.HI R140, RZ, R47, R46 ;  /* 0x0000002fff8c1219 */ /* 0x000fc8000001162e */
[----:B------:R-:W-:Y:S01]  /*167a0*/  LOP3.LUT R140, RZ, R140, RZ, 0x33, !PT ;  /* 0x0000008cff8c7212 */ /* 0x000fe200078e33ff */
[----:B------:R-:W-:Y:S06]  /*167b0*/  BRA `(.L_x_1303) ;  /* 0x0000000000147947 */ /* 0x000fec0003800000 */
.L_x_1302:
[----:B------:R-:W-:-:S05]  /*167c0*/  IMAD.U32 R141, RZ, RZ, UR41 ;  /* 0x00000029ff8d7e24 */ /* 0x000fca000f8e00ff */
[----:B------:R-:W-:-:S13]  /*167d0*/  ISETP.NE.AND P1, PT, R141, 0x1, PT ;  /* 0x000000018d00780c */ /* 0x000fda0003f25270 */
[----:B0-----:R-:W0:Y:S02]  /*167e0*/  @P1 LDC.64 R46, c[0x0][0x9e8] ;  /* 0x00027a00ff2e1b82 */ /* 0x001e240000000a00 */
[----:B0-----:R-:W-:-:S05]  /*167f0*/  @P1 IMAD.HI.U32 R46, R140, R46, RZ ;  /* 0x0000002e8c2e1227 */ /* 0x001fca00078e00ff */
[----:B------:R-:W-:-:S07]  /*16800*/  @P1 SHF.R.U32.HI R140, RZ, R47, R46 ;  /* 0x0000002fff8c1219 */ /* 0x000fce000001162e */
.L_x_1303:
[----:B------:R-:W-:Y:S05]  /*16810*/  BSYNC B1 ;  /* 0x0000000000017941 */ /* 0x000fea0003800000 */
.L_x_1301:
[----:B------:R-:W-:-:S04]  /*16820*/  IMAD R140, R140, R141, -R83 ;  /* 0x0000008d8c8c7224 */ /* 0x000fc800078e0a53 */
[----:B------:R-:W-:-:S05]  /*16830*/  IMAD R140, R142, -0x2, R140 ;  /* 0xfffffffe8e8c7824 */ /* 0x000fca00078e028c */
[----:B------:R-:W-:Y:S02]  /*16840*/  VIMNMX R86, R86, R140, !PT ;  /* 0x0000008c56567248 */ /* 0x000fe40007fe0100 */
[----:B------:R-:W-:-:S07]  /*16850*/  VIADDMNMX R87, R140, R141, R87, PT ;  /* 0x0000008d8c577246 */ /* 0x000fce0003800157 */
.L_x_1300:
        /* <DEDUP_REMOVED lines=113> */
.L_x_1306:
[----:B------:R-:W-:-:S05]  /*16f70*/  IMAD.U32 R13, RZ, RZ, UR41 ;  /* 0x00000029ff0d7e24 */ /* 0x000fca000f8e00ff */
[----:B------:R-:W-:-:S13]  /*16f80*/  ISETP.NE.AND P1, PT, R13, 0x1, PT ;  /* 0x000000010d00780c */ /* 0x000fda0003f25270 */
[----:B------:R-:W0:Y:S02]  /*16f90*/  @P1 LDC.64 R24, c[0x0][0x9e8] ;  /* 0x00027a00ff181b82 */ /* 0x000e240000000a00 */
[----:B0-----:R-:W-:-:S05]  /*16fa0*/  @P1 IMAD.HI.U32 R24, R137, R24, RZ ;  /* 0x0000001889181227 */ /* 0x001fca00078e00ff */
[----:B------:R-:W-:-:S07]  /*16fb0*/  @P1 SHF.R.U32.HI R137, RZ, R25, R24 ;  /* 0x00000019ff891219 */ /* 0x000fce0000011618 */
.L_x_1307:
[----:B------:R-:W-:Y:S05]  /*16fc0*/  BSYNC B1 ;  /* 0x0000000000017941 */ /* 0x000fea0003800000 */
.L_x_1305:
[----:B------:R-:W-:-:S04]  /*16fd0*/  IMAD R83, R137, R13, -R83 ;  /* 0x0000000d89537224 */ /* 0x000fc800078e0a53 */
[----:B------:R-:W-:-:S05]  /*16fe0*/  IMAD R83, R142, -0x2, R83 ;  /* 0xfffffffe8e537824 */ /* 0x000fca00078e0253 */
[----:B------:R-:W-:Y:S02]  /*16ff0*/  VIMNMX R138, R138, R83, !PT ;  /* 0x000000538a8a7248 */ /* 0x000fe40007fe0100 */
[----:B------:R-:W-:-:S07]  /*17000*/  VIADDMNMX R139, R83, R13, R139, PT ;  /* 0x0000000d538b7246 */ /* 0x000fce000380018b */
.L_x_1304:
[----:B------:R-:W-:Y:S01]  /*17010*/  FMNMX.FTZ R13, R46, R20, !PT ;  /* 0x000000142e0d7209 */ /* 0x000fe20007810000 */
[----:B------:R-:W-:Y:S01]  /*17020*/  IMAD.U32 R87, RZ, RZ, UR38 ;  /* 0x00000026ff577e24 */ /* 0x000fe2000f8e00ff */
        /* <DEDUP_REMOVED lines=41> */
[C---:B------:R-:W-:Y:S02]  /*172c0*/  ISETP.GT.AND P2, PT, R138.reuse, 0x20, P3 ;  /* 0x000000208a00780c */ /* 0x040fe40001f44270 */
[----:B------:R-:W-:Y:S02]  /*172d0*/  ISETP.GT.AND P1, PT, R138, 0x21, P3 ;  /* 0x000000218a00780c */ /* 0x000fe40001f24270 */
[----:B------:R-:W-:Y:S02]  /*172e0*/  FMNMX.FTZ R13, R63, R13, !PT ;  /* 0x0000000d3f0d7209 */ /* 0x000fe40007810000 */
[C---:B------:R-:W-:Y:S02]  /*172f0*/  ISETP.LT.OR P2, PT, R139.reuse, 0x21, P2 ;  /* 0x000000218b00780c */ /* 0x040fe40001741670 */
[----:B------:R-:W-:Y:S02]  /*17300*/  ISETP.LT.OR P1, PT, R139, 0x22, P1 ;  /* 0x000000228b00780c */ /* 0x000fe40000f21670 */
[----:B------:R-:W-:-:S02]  /*17310*/  FMNMX.FTZ R13, R66, R13, !PT ;  /* 0x0000000d420d7209 */ /* 0x000fc40007810000 */
[----:B------:R-:W-:Y:S02]  /*17320*/  FSEL R38, R38, -INF , !P2 ;  /* 0xff80000026267808 */ /* 0x000fe40005000000 */
[----:B------:R-:W-:Y:S02]  /*17330*/  FSEL R39, R39, -INF , !P1 ;  /* 0xff80000027277808 */ /* 0x000fe40004800000 */
[C---:B------:R-:W-:Y:S02]  /*17340*/  ISETP.GT.AND P2, PT, R138.reuse, 0x28, P3 ;  /* 0x000000288a00780c */ /* 0x040fe40001f44270 */
[----:B------:R-:W-:Y:S02]  /*17350*/  ISETP.GT.AND P1, PT, R138, 0x29, P3 ;  /* 0x000000298a00780c */ /* 0x000fe40001f24270 */
[----:B------:R-:W-:Y:S02]  /*17360*/  FMNMX.FTZ R13, R67, R13, !PT ;  /* 0x0000000d430d7209 */ /* 0x000fe40007810000 */
[----:B------:R-:W-:-:S02]  /*17370*/  ISETP.LT.OR P2, PT, R139, 0x29, P2 ;  /* 0x000000298b00780c */ /* 0x000fc40001741670 */
[----:B------:R-:W-:Y:S02]  /*17380*/  ISETP.LT.OR P1, PT, R139, 0x2a, P1 ;  /* 0x0000002a8b00780c */ /* 0x000fe40000f21670 */
[----:B------:R-:W-:Y:S02]  /*17390*/  FMNMX.FTZ R13, R72, R13, !PT ;  /* 0x0000000d480d7209 */ /* 0x000fe40007810000 */
[----:B------:R-:W-:Y:S02]  /*173a0*/  FSEL R42, R42, -INF , !P2 ;  /* 0xff8000002a2a7808 */ /* 0x000fe40005000000 */
[----:B------:R-:W-:Y:S02]  /*173b0*/  FSEL R43, R43, -INF , !P1 ;  /* 0xff8000002b2b7808 */ /* 0x000fe40004800000 */
[----:B------:R-:W-:Y:S02]  /*173c0*/  FMNMX.FTZ R13, R73, R13, !PT ;  /* 0x0000000d490d7209 */ /* 0x000fe40007810000 */
[----:B------:R-:W-:-:S02]  /*173d0*/  ISETP.GT.AND P2, PT, R138, 0x30, P3 ;  /* 0x000000308a00780c */ /* 0x000fc40001f44270 */
[----:B------:R-:W-:Y:S02]  /*173e0*/  ISETP.GT.AND P1, PT, R138, 0x31, P3 ;  /* 0x000000318a00780c */ /* 0x000fe40001f24270 */
[----:B------:R-:W-:Y:S02]  /*173f0*/  FMNMX.FTZ R13, R75, R13, !PT ;  /* 0x0000000d4b0d7209 */ /* 0x000fe40007810000 */
[C---:B------:R-:W-:Y:S02]  /*17400*/  ISETP.LT.OR P2, PT, R139.reuse, 0x31, P2 ;  /* 0x000000318b00780c */ /* 0x040fe40001741670 */
[----:B------:R-:W-:Y:S02]  /*17410*/  ISETP.LT.OR P1, PT, R139, 0x32, P1 ;  /* 0x000000328b00780c */ /* 0x000fe40000f21670 */
[----:B------:R-:W-:Y:S02]  /*17420*/  FMNMX.FTZ R13, R136, R13, !PT ;  /* 0x0000000d880d7209 */ /* 0x000fe40007810000 */
[----:B------:R-:W-:-:S02]  /*17430*/  FSEL R48, R48, -INF , !P2 ;  /* 0xff80000030307808 */ /* 0x000fc40005000000 */
[----:B------:R-:W-:Y:S02]  /*17440*/  FSEL R49, R49, -INF , !P1 ;  /* 0xff80000031317808 */ /* 0x000fe40004800000 */
[C---:B------:R-:W-:Y:S02]  /*17450*/  ISETP.GT.AND P2, PT, R138.reuse, 0x38, P3 ;  /* 0x000000388a00780c */ /* 0x040fe40001f44270 */
[----:B------:R-:W-:Y:S02]  /*17460*/  ISETP.GT.AND P1, PT, R138, 0x39, P3 ;  /* 0x000000398a00780c */ /* 0x000fe40001f24270 */
[----:B------:R-:W-:Y:S02]  /*17470*/  FMNMX.FTZ R13, R79, R13, !PT ;  /* 0x0000000d4f0d7209 */ /* 0x000fe40007810000 */
[C---:B------:R-:W-:Y:S02]  /*17480*/  ISETP.LT.OR P2, PT, R139.reuse, 0x39, P2 ;  /* 0x000000398b00780c */ /* 0x040fe40001741670 */
[----:B------:R-:W-:-:S02]  /*17490*/  ISETP.LT.OR P1, PT, R139, 0x3a, P1 ;  /* 0x0000003a8b00780c */ /* 0x000fc40000f21670 */
[----:B------:R-:W-:Y:S02]  /*174a0*/  FMNMX.FTZ R13, R80, R13, !PT ;  /* 0x0000000d500d7209 */ /* 0x000fe40007810000 */
[----:B------:R-:W-:Y:S02]  /*174b0*/  FSEL R52, R52, -INF , !P2 ;  /* 0xff80000034347808 */ /* 0x000fe40005000000 */
[----:B------:R-:W-:Y:S02]  /*174c0*/  FSEL R53, R53, -INF , !P1 ;  /* 0xff80000035357808 */ /* 0x000fe40004800000 */
[C---:B------:R-:W-:Y:S02]  /*174d0*/  ISETP.GT.AND P2, PT, R138.reuse, 0x40, P3 ;  /* 0x000000408a00780c */ /* 0x040fe40001f44270 */
[----:B------:R-:W-:Y:S02]  /*174e0*/  ISETP.GT.AND P1, PT, R138, 0x41, P3 ;  /* 0x000000418a00780c */ /* 0x000fe40001f24270 */
[----:B------:R-:W-:-:S02]  /*174f0*/  FMNMX.FTZ R13, R84, R13, !PT ;  /* 0x0000000d540d7209 */ /* 0x000fc40007810000 */
[C---:B------:R-:W-:Y:S02]  /*17500*/  ISETP.LT.OR P2, PT, R139.reuse, 0x41, P2 ;  /* 0x000000418b00780c */ /* 0x040fe40001741670 */
[----:B------:R-:W-:Y:S02]  /*17510*/  ISETP.LT.OR P1, PT, R139, 0x42, P1 ;  /* 0x000000428b00780c */ /* 0x000fe40000f21670 */
[----:B------:R-:W-:Y:S02]  /*17520*/  FMNMX.FTZ R13, R85, R13, !PT ;  /* 0x0000000d550d7209 */ /* 0x000fe40007810000 */
[----:B------:R-:W-:Y:S02]  /*17530*/  FSEL R56, R56, -INF , !P2 ;  /* 0xff80000038387808 */ /* 0x000fe40005000000 */
[----:B------:R-:W-:Y:S01]  /*17540*/  FSEL R57, R57, -INF , !P1 ;  /* 0xff80000039397808 */ /* 0x000fe20004800000 */
[----:B------:R-:W0:Y:S01]  /*17550*/  SHFL.BFLY PT, R25, R13, 0x2, 0x1f ;  /* 0x0c401f000d197f89 */ /* 0x000e2200000e0000 */
[----:B------:R-:W-:-:S02]  /*17560*/  ISETP.GT.AND P2, PT, R138, 0x48, P3 ;  /* 0x000000488a00780c */ /* 0x000fc40001f44270 */
[----:B------:R-:W-:Y:S02]  /*17570*/  ISETP.GT.AND P1, PT, R138, 0x49, P3 ;  /* 0x000000498a00780c */ /* 0x000fe40001f24270 */
[C---:B------:R-:W-:Y:S02]  /*17580*/  ISETP.LT.OR P2, PT, R139.reuse, 0x49, P2 ;  /* 0x000000498b00780c */ /* 0x040fe40001741670 */
[----:B------:R-:W-:Y:S02]  /*17590*/  ISETP.LT.OR P1, PT, R139, 0x4a, P1 ;  /* 0x0000004a8b00780c */ /* 0x000fe40000f21670 */
[----:B------:R-:W-:Y:S02]  /*175a0*/  FSEL R60, R60, -INF , !P2 ;  /* 0xff8000003c3c7808 */ /* 0x000fe40005000000 */
[----:B------:R-:W-:Y:S02]  /*175b0*/  FSEL R61, R61, -INF , !P1 ;  /* 0xff8000003d3d7808 */ /* 0x000fe40004800000 */
[----:B------:R-:W-:-:S02]  /*175c0*/  ISETP.GT.AND P2, PT, R138, 0x50, P3 ;  /* 0x000000508a00780c */ /* 0x000fc40001f44270 */
[----:B------:R-:W-:Y:S02]  /*175d0*/  ISETP.GT.AND P1, PT, R138, 0x51, P3 ;  /* 0x000000518a00780c */ /* 0x000fe40001f24270 */
[----:B------:R-:W-:Y:S02]  /*175e0*/  LOP3.LUT R22, R22, 0xbfffffff, RZ, 0xc0, !PT ;  /* 0xbfffffff16167812 */ /* 0x000fe400078ec0ff */
[C---:B------:R-:W-:Y:S02]  /*175f0*/  ISETP.LT.OR P2, PT, R139.reuse, 0x51, P2 ;  /* 0x000000518b00780c */ /* 0x040fe40001741670 */
[----:B------:R-:W-:Y:S02]  /*17600*/  ISETP.LT.OR P1, PT, R139, 0x52, P1 ;  /* 0x000000528b00780c */ /* 0x000fe40000f21670 */
[----:B------:R-:W-:Y:S02]  /*17610*/  @P0 LOP3.LUT R22, R22, 0x40000000, RZ, 0xfc, !PT ;  /* 0x4000000016160812 */ /* 0x000fe400078efcff */
[----:B------:R-:W-:-:S02]  /*17620*/  ISETP.GT.AND P0, PT, R138, RZ, P3 ;  /* 0x000000ff8a00720c */ /* 0x000fc40001f04270 */
[----:B------:R-:W-:Y:S02]  /*17630*/  FSEL R64, R64, -INF , !P2 ;  /* 0xff80000040407808 */ /* 0x000fe40005000000 */
[----:B------:R-:W-:Y:S01]  /*17640*/  FSEL R24, R65, -INF , !P1 ;  /* 0xff80000041187808 */ /* 0x000fe20004800000 */
[----:B------:R-:W-:Y:S01]  /*17650*/  IMAD.U32 R65, RZ, RZ, UR40 ;  /* 0x00000028ff417e24 */ /* 0x000fe2000f8e00ff */
[C---:B------:R-:W-:Y:S02]  /*17660*/  ISETP.GT.AND P2, PT, R138.reuse, 0x58, P3 ;  /* 0x000000588a00780c */ /* 0x040fe40001f44270 */
[----:B------:R-:W-:Y:S02]  /*17670*/  ISETP.GT.AND P1, PT, R138, 0x59, P3 ;  /* 0x000000598a00780c */ /* 0x000fe40001f24270 */
[C---:B------:R-:W-:Y:S02]  /*17680*/  ISETP.LT.OR P2, PT, R139.reuse, 0x59, P2 ;  /* 0x000000598b00780c */ /* 0x040fe40001741670 */
[----:B------:R-:W-:-:S02]  /*17690*/  ISETP.LT.OR P1, PT, R139, 0x5a, P1 ;  /* 0x0000005a8b00780c */ /* 0x000fc40000f21670 */
[----:B------:R-:W-:Y:S02]  /*176a0*/  LOP3.LUT R22, R22, 0xfffffff7, RZ, 0xc0, !PT ;  /* 0xfffffff716167812 */ /* 0x000fe400078ec0ff */
[----:B0-----:R-:W-:Y:S02]  /*176b0*/  FMNMX.FTZ R13, R13, R25, !PT ;  /* 0x000000190d0d7209 */ /* 0x001fe40007810000 */
[----:B------:R-:W-:Y:S02]  /*176c0*/  FSEL R68, R68, -INF , !P2 ;  /* 0xff80000044447808 */ /* 0x000fe40005000000 */
[----:B------:R-:W-:Y:S01]  /*176d0*/  FSEL R69, R69, -INF , !P1 ;  /* 0xff80000045457808 */ /* 0x000fe20004800000 */
[----:B------:R-:W0:Y:S01]  /*176e0*/  SHFL.BFLY PT, R25, R13, 0x1, 0x1f ;  /* 0x0c201f000d197f89 */ /* 0x000e2200000e0000 */
[C---:B------:R-:W-:Y:S02]  /*176f0*/  ISETP.GT.AND P2, PT, R138.reuse, 0x60, P3 ;  /* 0x000000608a00780c */ /* 0x040fe40001f44270 */
[----:B------:R-:W-:-:S02]  /*17700*/  ISETP.GT.AND P1, PT, R138, 0x61, P3 ;  /* 0x000000618a00780c */ /* 0x000fc40001f24270 */
[----:B------:R-:W-:Y:S02]  /*17710*/  @P0 LOP3.LUT R22, R22, 0x8, RZ, 0xfc, !PT ;  /* 0x0000000816160812 */ /* 0x000fe400078efcff */
[----:B------:R-:W-:Y:S02]  /*17720*/  ISETP.GT.AND P0, PT, R138, 0x79, P3 ;  /* 0x000000798a00780c */ /* 0x000fe40001f04270 */
[C---:B------:R-:W-:Y:S02]  /*17730*/  ISETP.LT.OR P2, PT, R139.reuse, 0x61, P2 ;  /* 0x000000618b00780c */ /* 0x040fe40001741670 */
[----:B------:R-:W-:Y:S02]  /*17740*/  ISETP.LT.OR P1, PT, R139, 0x62, P1 ;  /* 0x000000628b00780c */ /* 0x000fe40000f21670 */
[----:B------:R-:W-:Y:S02]  /*17750*/  FSEL R70, R70, -INF , !P2 ;  /* 0xff80000046467808 */ /* 0x000fe40005000000 */
[----:B------:R-:W-:-:S02]  /*17760*/  FSEL R71, R71, -INF , !P1 ;  /* 0xff80000047477808 */ /* 0x000fc40004800000 */
[C---:B------:R-:W-:Y:S02]  /*17770*/  ISETP.GT.AND P4, PT, R138.reuse, 0x68, P3 ;  /* 0x000000688a00780c */ /* 0x040fe40001f84270 */
[C---:B------:R-:W-:Y:S02]  /*17780*/  ISETP.GT.AND P5, PT, R138.reuse, 0x69, P3 ;  /* 0x000000698a00780c */ /* 0x040fe40001fa4270 */
[C---:B------:R-:W-:Y:S02]  /*17790*/  ISETP.GT.AND P6, PT, R138.reuse, 0x70, P3 ;  /* 0x000000708a00780c */ /* 0x040fe40001fc4270 */
[C---:B------:R-:W-:Y:S02]  /*177a0*/  ISETP.GT.AND P2, PT, R138.reuse, 0x71, P3 ;  /* 0x000000718a00780c */ /* 0x040fe40001f44270 */
[----:B------:R-:W-:Y:S02]  /*177b0*/  ISETP.GT.AND P1, PT, R138, 0x78, P3 ;  /* 0x000000788a00780c */ /* 0x000fe40001f24270 */
[----:B------:R-:W-:-:S02]  /*177c0*/  LOP3.LUT P3, RZ, R22, 0x8, RZ, 0xc0, !PT ;  /* 0x0000000816ff7812 */ /* 0x000fc4000786c0ff */
[----:B------:R-:W-:Y:S02]  /*177d0*/  LOP3.LUT R22, R22, 0xfffffffd, RZ, 0xc0, !PT ;  /* 0xfffffffd16167812 */ /* 0x000fe400078ec0ff */
[----:B0-----:R-:W-:Y:S02]  /*177e0*/  FMNMX.FTZ R13, R13, R25, !PT ;  /* 0x000000190d0d7209 */ /* 0x001fe40007810000 */
[----:B------:R-:W-:Y:S02]  /*177f0*/  @P0 LOP3.LUT R22, R22, 0x2, RZ, 0xfc, !PT ;  /* 0x0000000216160812 */ /* 0x000fe400078efcff */
[----:B------:R-:W-:Y:S01]  /*17800*/  ISETP.LT.OR P0, PT, R139, 0x69, P4 ;  /* 0x000000698b00780c */ /* 0x000fe20002701670 */
[----:B------:R-:W-:-:S01]  /*17810*/  FFMA.FTZ R86, R13, R65, -8 ;  /* 0xc10000000d567423 */ /* 0x000fc20000010041 */
[C---:B------:R-:W-:Y:S02]  /*17820*/  LOP3.LUT P4, RZ, R22.reuse, 0x2, RZ, 0xc0, !PT ;  /* 0x0000000216ff7812 */ /* 0x040fe4000788c0ff */
[----:B------:R-:W-:-:S02]  /*17830*/  LOP3.LUT R22, R22, 0xffffffef, RZ, 0xc0, !PT ;  /* 0xffffffef16167812 */ /* 0x000fc400078ec0ff */
[C---:B------:R-:W-:Y:S02]  /*17840*/  ISETP.LT.OR P3, PT, R139.reuse, 0x1, P3 ;  /* 0x000000018b00780c */ /* 0x040fe40001f61670 */
[C---:B------:R-:W-:Y:S02]  /*17850*/  ISETP.LT.OR P6, PT, R139.reuse, 0x71, P6 ;  /* 0x000000718b00780c */ /* 0x040fe400037c1670 */
[----:B------:R-:W-:Y:S02]  /*17860*/  ISETP.LT.OR P2, PT, R139, 0x72, P2 ;  /* 0x000000728b00780c */ /* 0x000fe40001741670 */
[----:B------:R-:W-:Y:S02]  /*17870*/  FSEL R77, R77, -INF , !P6 ;  /* 0xff8000004d4d7808 */ /* 0x000fe40007000000 */
[----:B------:R-:W-:Y:S02]  /*17880*/  @P0 LOP3.LUT R22, R22, 0x10, RZ, 0xfc, !PT ;  /* 0x0000001016160812 */ /* 0x000fe400078efcff */
[----:B------:R-:W-:-:S02]  /*17890*/  ISETP.LT.OR P0, PT, R139, 0x6a, P5 ;  /* 0x0000006a8b00780c */ /* 0x000fc40002f01670 */
[C---:B------:R-:W-:Y:S02]  /*178a0*/  FSETP.NEU.FTZ.AND P5, PT, R13.reuse, -INF , PT ;  /* 0xff8000000d00780b */ /* 0x040fe40003fbd000 */
[----:B------:R-:W-:Y:S02]  /*178b0*/  FSEL R76, R76, -INF , !P0 ;  /* 0xff8000004c4c7808 */ /* 0x000fe40004000000 */
[----:B------:R-:W-:Y:S02]  /*178c0*/  FSEL R25, R13, RZ, P5 ;  /* 0x000000ff0d197208 */ /* 0x000fe40002800000 */
[----:B------:R-:W-:Y:S02]  /*178d0*/  FSEL R86, R86, RZ, P5 ;  /* 0x000000ff56567208 */ /* 0x000fe40002800000 */
[----:B------:R-:W-:Y:S01]  /*178e0*/  LOP3.LUT P5, RZ, R22, 0x10, RZ, 0xc0, !PT ;  /* 0x0000001016ff7812 */ /* 0x000fe200078ac0ff */
[----:B------:R-:W-:-:S01]  /*178f0*/  FADD.FTZ R20, -R25, R20 ;  /* 0x0000001419147221 */ /* 0x000fc20000010100 */
[----:B------:R-:W-:Y:S01]  /*17900*/  FSEL R25, R12, -INF , !P3 ;  /* 0xff8000000c197808 */ /* 0x000fe20005800000 */
        /* <DEDUP_REMOVED lines=49> */
[-C--:B------:R-:W-:Y:S01]  /*17c20*/  FFMA.FTZ R85, R85, R65.reuse, -R86 ;  /* 0x0000004155557223 */ /* 0x080fe20000010856 */
[----:B------:R-:W-:Y:S01]  /*17c30*/  FMUL.FTZ R20, R20, R65 ;  /* 0x0000004114147220 */ /* 0x000fe20000410000 */
[----:B------:R-:W-:Y:S01]  /*17c40*/  FMNMX.FTZ R12, R48, R12, !PT ;  /* 0x0000000c300c7209 */ /* 0x000fe20007810000 */
[----:B------:R-:W-:Y:S01]  /*17c50*/  MUFU.EX2 R46, R46 ;  /* 0x0000002e002e7308 */ /* 0x000fe20000000800 */
[----:B------:R-:W-:-:S02]  /*17c60*/  ISETP.NE.AND P5, PT, R87, 0x3, PT ;  /* 0x000000035700780c */ /* 0x000fc40003fa5270 */
[----:B------:R-:W-:Y:S02]  /*17c70*/  FMNMX.FTZ R12, R49, R12, !PT ;  /* 0x0000000c310c7209 */ /* 0x000fe40007810000 */
[----:B------:R-:W-:Y:S02]  /*17c80*/  LOP3.LUT P0, RZ, R22, 0x40000000, RZ, 0xc0, !PT ;  /* 0x4000000016ff7812 */ /* 0x000fe4000780c0ff */
        /* <DEDUP_REMOVED lines=28> */
[----:B------:R-:W-:-:S05]  /*17e50*/  FMNMX.FTZ R12, R82, R12, !PT ;  /* 0x0000000c520c7209 */ /* 0x000fca0007810000 */
[----:B------:R-:W0:Y:S01]  /*17e60*/  SHFL.BFLY PT, R83, R12, 0x2, 0x1f ;  /* 0x0c401f000c537f89 */ /* 0x000e2200000e0000 */
        /* <DEDUP_REMOVED lines=161> */
.L_x_1308:
        /* <DEDUP_REMOVED lines=101> */
[----:B-1----:R-:W-:Y:S05]  /*18ed0*/  @P1 BRA `(.L_x_1309) ;  /* 0xffffffc8002c1947 */ /* 0x002fea000383ffff */
.L_x_1289:
[----:B------:R-:W-:Y:S05]  /*18ee0*/  BSYNC B0 ;  /* 0x0000000000007941 */ /* 0x000fea0003800000 */
.L_x_1288:
[----:B------:R-:W-:Y:S01]  /*18ef0*/  IMAD.U32 R21, RZ, RZ, UR38 ;  /* 0x00000026ff157e24 */ /* 0x000fe2000f8e00ff */
[----:B------:R-:W-:Y:S06]  /*18f00*/  BAR.ARV 0x8, 0x200 ;  /* 0x0208000000007b1d */ /* 0x000fec0000002000 */
[----:B------:R-:W-:-:S13]  /*18f10*/  ISETP.NE.AND P1, PT, R21, 0x3, PT ;  /* 0x000000031500780c */ /* 0x000fda0003f25270 */
[----:B------:R-:W-:Y:S05]  /*18f20*/  @!P1 BRA `(.L_x_1310) ;  /* 0x0000000000049947 */ /* 0x000fea0003800000 */
[----:B------:R-:W-:Y:S01]  /*18f30*/  BPT.TRAP 0x1 ;  /* 0x000000040000795c */ /* 0x000fe20000300000 */
.L_x_1310:
[----:B------:R-:W-:Y:S01]  /*18f40*/  IMAD R5, R17, 0x8, R16 ;  /* 0x0000000811057824 */ /* 0x000fe200078e0210 */
[----:B------:R-:W-:-:S04]  /*18f50*/  SHF.L.U32 R0, R19, 0x1f, RZ ;  /* 0x0000001f13007819 */ /* 0x000fc800000006ff */
[----:B------:R1:W2:Y:S01]  /*18f60*/  SYNCS.PHASECHK.TRANS64.TRYWAIT P0, [R5+URZ+0x19c50], R0 ;  /* 0x019c5000050075a7 */ /* 0x0002a2000800017f */
[----:B------:R-:W-:Y:S05]  /*18f70*/  @!P1 BRA `(.L_x_1311) ;  /* 0x0000000000049947 */ /* 0x000fea0003800000 */
[----:B------:R-:W-:Y:S01]  /*18f80*/  BPT.TRAP 0x1 ;  /* 0x000000040000795c */ /* 0x000fe20000300000 */
.L_x_1311:
[----:B------:R-:W-:Y:S04]  /*18f90*/  BSSY B0, `(.L_x_1312) ;  /* 0x0000004000007945 */ /* 0x000fe80003800000 */
[----:B--2---:R-:W-:Y:S05]  /*18fa0*/  @P0 BRA `(.L_x_1313) ;  /* 0x0000000000080947 */ /* 0x004fea0003800000 */
[----:B------:R-:W2:Y:S02]  /*18fb0*/  SYNCS.PHASECHK.TRANS64.TRYWAIT P0, [R5+URZ+0x19c50], R0 ;  /* 0x019c5000050075a7 */ /* 0x000ea4000800017f */
[----:B--2---:R-:W-:Y:S05]  /*18fc0*/  @!P0 BRA `(.L_x_1314) ;  /* 0x000000a400588947 */ /* 0x004fea0003800000 */
.L_x_1313:
[----:B------:R-:W-:Y:S05]  /*18fd0*/  BSYNC B0 ;  /* 0x0000000000007941 */ /* 0x000fea0003800000 */
.L_x_1312:
[----:B------:R-:W3:Y:S01]  /*18fe0*/  LDL.LU R14, [R1+0x4c] ;  /* 0x00004c00010e7983 */ /* 0x000ee20000300800 */
[----:B------:R-:W-:-:S03]  /*18ff0*/  ULDC.64 UR4, c[0x0][0x9a0] ;  /* 0x0002680000047ab9 */ /* 0x000fc60000000a00 */
[----:B------:R-:W4:Y:S01]  /*19000*/  LDL.LU R2, [R1+0x48] ;  /* 0x0000480001027983 */ /* 0x000f220000300800 */
[----:B------:R-:W-:Y:S01]  /*19010*/  VIADD R16, R16, 0x3000 ;  /* 0x0000300010107836 */ /* 0x000fe20000000000 */
[----:B------:R-:W-:Y:S01]  /*19020*/  ISETP.NE.U32.AND P0, PT, RZ, UR4, PT ;  /* 0x00000004ff007c0c */ /* 0x000fe2000bf05070 */
[----:B------:R-:W-:Y:S01]  /*19030*/  IMAD.MOV.U32 R7, RZ, RZ, 0x40000040 ;  /* 0x40000040ff077424 */ /* 0x000fe200078e00ff */
[----:B------:R-:W-:Y:S02]  /*19040*/  WARPGROUP.ARRIVE ;  /* 0x00000000000079c5 */ /* 0x000fe40000000000 */
[----:B------:R-:W-:Y:S02]  /*19050*/  SHF.R.U32.HI R16, RZ, 0x4, R16 ;  /* 0x00000004ff107819 */ /* 0x000fe40000011610 */
[----:B------:R-:W-:Y:S02]  /*19060*/  R2UR UR7, R7 ;  /* 0x00000000070772ca */ /* 0x000fe400000e0000 */
[----:B------:R-:W-:-:S02]  /*19070*/  LOP3.LUT R16, R16, 0x3fff, RZ, 0xc0, !PT ;  /* 0x00003fff10107812 */ /* 0x000fc400078ec0ff */
[----:B------:R-:W-:Y:S02]  /*19080*/  ISETP.NE.AND.EX P0, PT, RZ, UR5, PT, P0 ;  /* 0x00000005ff007c0c */ /* 0x000fe4000bf05300 */
[----:B------:R-:W-:-:S05]  /*19090*/  LOP3.LUT R16, R16, 0x10000, RZ, 0xfc, !PT ;  /* 0x0001000010107812 */ /* 0x000fca00078efcff */
[----:B------:R-:W-:-:S05]  /*190a0*/  IMAD R6, R17, 0x300, R16 ;  /* 0x0000030011067824 */ /* 0x000fca00078e0210 */
[----:B------:R-:W-:Y:S01]  /*190b0*/  R2UR UR6, R6 ;  /* 0x00000000060672ca */ /* 0x000fe200000e0000 */
[----:B------:R-:W1:Y:S08]  /*190c0*/  @P0 LDC.64 R10, c[0x0][0x9c8] ;  /* 0x00027200ff0a0b82 */ /* 0x000e700000000a00 */
[----:B------:R-:W5:Y:S04]  /*190d0*/  @P0 LDC.64 R8, c[0x0][0x9d0] ;  /* 0x00027400ff080b82 */ /* 0x000f680000000a00 */
[----:B------:R-:W-:Y:S03]  /*190e0*/  QGMMA.64x96x32.F32.E4M3.E4M3 R88, R148, gdesc[UR4], R88, gsb0 ;  /* 0x0160000494587df3 */ /* 0x000fe60008000858 */
[----:B------:R-:W-:-:S02]  /*190f0*/  WARPGROUP.DEPBAR.LE gsb0, 0x0 ;  /* 0x00008000000079c5 */ /* 0x000fc40000010000 */
[----:B------:R-:W-:Y:S01]  /*19100*/  WARPGROUP.ARRIVE ;  /* 0x00000000000079c5 */ /* 0x000fe20000000000 */
[----:B---3--:R-:W-:-:S05]  /*19110*/  @P0 SHF.R.S32.HI R15, RZ, 0x1f, R14 ;  /* 0x0000001fff0f0819 */ /* 0x008fca000001140e */
[----:B-12---:R-:W-:Y:S01]  /*19120*/  @P0 IMAD R0, R15, R10, RZ ;  /* 0x0000000a0f000224 */ /* 0x006fe200078e02ff */
[----:B----4-:R-:W-:-:S03]  /*19130*/  @P0 SHF.R.S32.HI R15, RZ, 0x1f, R2 ;  /* 0x0000001fff0f0819 */ /* 0x010fc60000011402 */
[C---:B------:R-:W-:Y:S02]  /*19140*/  @P0 IMAD R7, R14.reuse, R11, R0 ;  /* 0x0000000b0e070224 */ /* 0x040fe400078e0200 */
[----:B------:R-:W-:-:S04]  /*19150*/  @P0 IMAD.WIDE.U32 R10, R14, R10, RZ ;  /* 0x0000000a0e0a0225 */ /* 0x000fc800078e00ff */
[-C--:B-----5:R-:W-:Y:S02]  /*19160*/  @P0 IMAD R0, R15, R8.reuse, RZ ;  /* 0x000000080f000224 */ /* 0x0a0fe400078e02ff */
[----:B------:R-:W-:Y:S02]  /*19170*/  @P0 IMAD.IADD R11, R11, 0x1, R7 ;  /* 0x000000010b0b0824 */ /* 0x000fe400078e0207 */
[C---:B------:R-:W-:Y:S02]  /*19180*/  @P0 IMAD R7, R2.reuse, R9, R0 ;  /* 0x0000000902070224 */ /* 0x040fe400078e0200 */
[----:B------:R-:W-:-:S04]  /*19190*/  @P0 IMAD.WIDE.U32 R8, R2, R8, R10 ;  /* 0x0000000802080225 */ /* 0x000fc800078e000a */
[----:B------:R-:W-:Y:S01]  /*191a0*/  @P0 IMAD.IADD R7, R9, 0x1, R7 ;  /* 0x0000000109070824 */ /* 0x000fe200078e0207 */
[----:B------:R-:W-:Y:S01]  /*191b0*/  @P0 LEA R10, P1, R8, UR4, 0x2 ;  /* 0x00000004080a0c11 */ /* 0x000fe2000f8210ff */
[----:B------:R-:W-:-:S03]  /*191c0*/  IMAD.MOV.U32 R14, RZ, RZ, 0x3f800000 ;  /* 0x3f800000ff0e7424 */ /* 0x000fc600078e00ff */
[----:B------:R-:W-:-:S05]  /*191d0*/  @P0 LEA.HI.X R11, R8, UR5, R7, 0x2, P1 ;  /* 0x00000005080b0c11 */ /* 0x000fca00088f1407 */
[----:B------:R1:W2:Y:S01]  /*191e0*/  @P0 LDG.E R14, desc[UR42][R10.64] ;  /* 0x0000002a0a0e0981 */ /* 0x0002a2000c1e1900 */
[----:B------:R-:W-:Y:S02]  /*191f0*/  VIADD R8, R6, 0x2 ;  /* 0x0000000206087836 */ /* 0x000fe40000000000 */
[----:B------:R-:W-:Y:S01]  /*19200*/  IMAD.MOV.U32 R9, RZ, RZ, 0x40000040 ;  /* 0x40000040ff097424 */ /* 0x000fe200078e00ff */
[----:B------:R-:W3:Y:S01]  /*19210*/  SHFL.BFLY PT, R2, R3, 0x2, 0x1f ;  /* 0x0c401f0003027f89 */ /* 0x000ee200000e0000 */
[----:B------:R-:W-:Y:S01]  /*19220*/  IMAD.MOV.U32 R7, RZ, RZ, 0x40000040 ;  /* 0x40000040ff077424 */ /* 0x000fe200078e00ff */
[----:B------:R-:W-:Y:S01]  /*19230*/  R2UR UR6, R8 ;  /* 0x00000000080672ca */ /* 0x000fe200000e0000 */
[C---:B------:R-:W-:Y:S01]  /*19240*/  VIADD R8, R6.reuse, 0x4 ;  /* 0x0000000406087836 */ /* 0x040fe20000000000 */
[----:B------:R-:W-:Y:S01]  /*19250*/  R2UR UR7, R9 ;  /* 0x00000000090772ca */ /* 0x000fe200000e0000 */
[----:B------:R-:W-:Y:S02]  /*19260*/  IMAD.MOV.U32 R9, RZ, RZ, 0x40000040 ;  /* 0x40000040ff097424 */ /* 0x000fe400078e00ff */
[----:B------:R-:W-:-:S02]  /*19270*/  VIADD R6, R6, 0x6 ;  /* 0x0000000606067836 */ /* 0x000fc40000000000 */
[----:B------:R-:W-:-:S05]  /*19280*/  IMAD.U32 R20, RZ, RZ, UR38 ;  /* 0x00000026ff147e24 */ /* 0x000fca000f8e00ff */
[----:B------:R-:W-:-:S03]  /*19290*/  ISETP.NE.AND P3, PT, R20, 0x3, PT ;  /* 0x000000031400780c */ /* 0x000fc60003f65270 */
[----:B------:R-:W-:Y:S01]  /*192a0*/  QGMMA.64x96x32.F32.E4M3.E4M3 R88, R144, gdesc[UR4], R88, gsb0 ;  /* 0x0160000490587df3 */ /* 0x000fe20008000858 */
[----:B------:R-:W-:Y:S02]  /*192b0*/  R2UR UR6, R8 ;  /* 0x00000000080672ca */ /* 0x000fe400000e0000 */
[----:B------:R-:W-:Y:S02]  /*192c0*/  R2UR UR7, R9 ;  /* 0x00000000090772ca */ /* 0x000fe400000e0000 */
[----:B------:R-:W4:Y:S01]  /*192d0*/  SHFL.BFLY PT, R9, R4, 0x2, 0x1f ;  /* 0x0c401f0004097f89 */ /* 0x000f2200000e0000 */
[----:B---3--:R-:W-:-:S01]  /*192e0*/  FADD.FTZ R2, R2, R3 ;  /* 0x0000000302027221 */ /* 0x008fc20000010000 */
[----:B------:R-:W-:Y:S02]  /*192f0*/  IMAD.MOV.U32 R3, RZ, RZ, RZ ;  /* 0x000000ffff037224 */ /* 0x000fe400078e00ff */
[----:B----4-:R-:W-:-:S05]  /*19300*/  FADD.FTZ R9, R9, R4 ;  /* 0x0000000409097221 */ /* 0x010fca0000010000 */
[----:B------:R-:W1:Y:S02]  /*19310*/  SHFL.BFLY PT, R0, R9, 0x1, 0x1f ;  /* 0x0c201f0009007f89 */ /* 0x000e6400000e0000 */
[----:B-1----:R-:W-:-:S01]  /*19320*/  FADD.FTZ R10, R9, R0 ;  /* 0x00000000090a7221 */ /* 0x002fc20000010000 */
[----:B------:R-:W-:Y:S02]  /*19330*/  IMAD.MOV.U32 R9, RZ, RZ, RZ ;  /* 0x000000ffff097224 */ /* 0x000fe400078e00ff */
[----:B------:R-:W-:Y:S02]  /*19340*/  IMAD.MOV.U32 R0, RZ, RZ, -0x800000 ;  /* 0xff800000ff007424 */ /* 0x000fe400078e00ff */
[----:B------:R-:W-:-:S13]  /*19350*/  FSETP.NE.FTZ.AND P0, PT, R10, RZ, PT ;  /* 0x000000ff0a00720b */ /* 0x000fda0003f15000 */
[----:B------:R-:W-:Y:S01]  /*19360*/  @P0 MUFU.RCP R3, R10 ;  /* 0x0000000a00030308 */ /* 0x000fe20000001000 */
[----:B------:R-:W-:Y:S02]  /*19370*/  WARPGROUP.DEPBAR.LE gsb0, 0x0 ;  /* 0x00008000000079c5 */ /* 0x000fe40000010000 */
[----:B------:R-:W-:-:S06]  /*19380*/  WARPGROUP.ARRIVE ;  /* 0x00000000000079c5 */ /* 0x000fcc0000000000 */
[----:B------:R-:W-:Y:S01]  /*19390*/  QGMMA.64x96x32.F32.E4M3.E4M3 R88, R140, gdesc[UR4], R88, gsb0 ;  /* 0x016000048c587df3 */ /* 0x000fe20008000858 */
[----:B------:R-:W-:Y:S01]  /*193a0*/  R2UR UR6, R6 ;  /* 0x00000000060672ca */ /* 0x000fe200000e0000 */
[----:B------:R-:W-:Y:S01]  /*193b0*/  FMUL.FTZ R6, R10, 0.00390625 ;  /* 0x3b8000000a067820 */ /* 0x000fe20000410000 */
[----:B------:R-:W-:Y:S02]  /*193c0*/  R2UR UR7, R7 ;  /* 0x00000000070772ca */ /* 0x000fe400000e0000 */
[----:B------:R-:W1:Y:S02]  /*193d0*/  SHFL.BFLY PT, R7, R2, 0x1, 0x1f ;  /* 0x0c201f0002077f89 */ /* 0x000e6400000e0000 */
[----:B------:R-:W-:-:S13]  /*193e0*/  FSETP.NE.FTZ.AND P1, PT, R6, RZ, PT ;  /* 0x000000ff0600720b */ /* 0x000fda0003f35000 */
[----:B------:R-:W3:Y:S01]  /*193f0*/  @P1 MUFU.LG2 R6, R6 ;  /* 0x0000000600061308 */ /* 0x000ee20000000c00 */
[----:B------:R-:W-:Y:S01]  /*19400*/  @P1 FMUL.FTZ R4, R65, 0.69314718246459960938 ;  /* 0x3f31721841041820 */ /* 0x000fe20000410000 */
[----:B-1----:R-:W-:Y:S01]  /*19410*/  FADD.FTZ R15, R2, R7 ;  /* 0x00000007020f7221 */ /* 0x002fe20000010000 */
[----:B------:R-:W-:-:S03]  /*19420*/  IMAD.MOV.U32 R2, RZ, RZ, -0x800000 ;  /* 0xff800000ff027424 */ /* 0x000fc600078e00ff */
[C---:B------:R-:W-:Y:S01]  /*19430*/  FMUL.FTZ R8, R15.reuse, 0.00390625 ;  /* 0x3b8000000f087820 */ /* 0x040fe20000410000 */
[----:B------:R-:W-:Y:S01]  /*19440*/  FSETP.NE.FTZ.AND P0, PT, R15, RZ, PT ;  /* 0x000000ff0f00720b */ /* 0x000fe20003f15000 */
[----:B---3--:R-:W-:-:S03]  /*19450*/  @P1 FMUL.FTZ R7, R6, 0.69314718246459960938 ;  /* 0x3f31721806071820 */ /* 0x008fc60000410000 */
[----:B------:R-:W-:Y:S01]  /*19460*/  FSETP.NE.FTZ.AND P2, PT, R8, RZ, PT ;  /* 0x000000ff0800720b */ /* 0x000fe20003f55000 */
[----:B------:R-:W-:-:S08]  /*19470*/  @P1 FFMA.FTZ R0, R4, R13, R7 ;  /* 0x0000000d04001223 */ /* 0x000fd00000010007 */
        /* <DEDUP_REMOVED lines=13> */
.L_x_1315:
        /* <DEDUP_REMOVED lines=59> */
[----:B------:R-:W-:-:S04]  /*19900*/  SEL R4, RZ, 0x1, P1 ;  /* 0x00000001ff047807 */ /* 0x000fc80000800000 */
[----:B------:R-:W-:-:S07]  /*19910*/  LOP3.LUT R19, R19, R4, RZ, 0x3c, !PT ;  /* 0x0000000413137212 */ /* 0x000fce00078e3cff */
.L_x_1202:
[----:B------:R-:W2:Y:S08]  /*19920*/  S2UR UR4, SR_CgaCtaId ;  /* 0x00000000000479c3 */ /* 0x000eb00000008800 */
[----:B------:R-:W-:Y:S01]  /*19930*/  BAR.SYNC.DEFER_BLOCKING 0x5, 0x200 ;  /* 0x0148000000007b1d */ /* 0x000fe20000010000 */
[----:B------:R-:W-:-:S05]  /*19940*/  MOV R16, 0x400 ;  /* 0x0000040000107802 */ /* 0x000fca0000000f00 */
[----:B------:R-:W-:Y:S01]  /*19950*/  BSSY B0, `(.L_x_1316) ;  /* 0x000021d000007945 */ /* 0x000fe20003800000 */
[----:B--2---:R-:W-:-:S05]  /*19960*/  IMAD.U32 R4, RZ, RZ, UR4 ;  /* 0x00000004ff047e24 */ /* 0x004fca000f8e00ff */
[----:B------:R-:W-:Y:S01]  /*19970*/  LEA R16, R4, R16, 0x18 ;  /* 0x0000001004107211 */ /* 0x000fe200078ec0ff */
[----:B------:R-:W-:Y:S04]  /*19980*/  STL [R1+0x18], R4 ;  /* 0x0000180401007387 */ /* 0x000fe80000100800 */
[----:B------:R-:W2:Y:S04]  /*19990*/  LDS.128 R40, [R16+0x19cd0] ;  /* 0x019cd00010287984 */ /* 0x000ea80000000c00 */
[----:B--2---:R2:W-:Y:S04]  /*199a0*/  STL.64 [R1+0x40], R40 ;  /* 0x0000402801007387 */ /* 0x0045e80000100a00 */
[----:B------:R2:W-:Y:S01]  /*199b0*/  STL.64 [R1+0x48], R42 ;  /* 0x0000482a01007387 */ /* 0x0005e20000100a00 */
[----:B------:R-:W-:Y:S06]  /*199c0*/  BAR.ARV 0x4, 0x200 ;  /* 0x0108000000007b1d */ /* 0x000fec0000002000 */
[----:B------:R-:W-:Y:S05]  /*199d0*/  @P0 BRA `(.L_x_1317) ;  /* 0x0000001400c80947 */ /* 0x000fea0003800000 */
[----:B-1---5:R-:W1:Y:S01]  /*199e0*/  S2R R24, SR_TID.X ;  /* 0x0000000000187919 */ /* 0x022e620000002100 */
[----:B------:R-:W-:Y:S01]  /*199f0*/  ULDC.64 UR4, c[0x4][0x38] ;  /* 0x01000e0000047ab9 */ /* 0x000fe20000000a00 */
[----:B------:R-:W3:Y:S04]  /*19a00*/  LDL R37, [R1+0x7c] ;  /* 0x00007c0001257983 */ /* 0x000ee80000100800 */
[----:B------:R-:W4:Y:S01]  /*19a10*/  LDL R59, [R1+0x54] ;  /* 0x00005400013b7983 */ /* 0x000f220000100800 */
[----:B------:R-:W0:Y:S01]  /*19a20*/  S2R R35, SR_SWINHI ;  /* 0x0000000000237919 */ /* 0x000e220000002f00 */
[----:B------:R-:W-:Y:S02]  /*19a30*/  F2FP.BF16.F32.PACK_AB R126, R126, R25 ;  /* 0x000000197e7e723e */ /* 0x000fe400000010ff */
[----:B------:R-:W-:Y:S01]  /*19a40*/  F2FP.BF16.F32.PACK_AB R15, R15, R96 ;  /* 0x000000600f0f723e */ /* 0x000fe200000010ff */
[----:B------:R-:W4:Y:S01]  /*19a50*/  LDL R61, [R1+0x30] ;  /* 0x00003000013d7983 */ /* 0x000f220000100800 */
[----:B------:R-:W-:-:S02]  /*19a60*/  F2FP.BF16.F32.PACK_AB R8, R8, R97 ;  /* 0x000000610808723e */ /* 0x000fc400000010ff */
[----:B------:R-:W-:Y:S01]  /*19a70*/  F2FP.BF16.F32.PACK_AB R9, R9, R112 ;  /* 0x000000700909723e */ /* 0x000fe200000010ff */
[----:B------:R-:W4:Y:S01]  /*19a80*/  LDL R55, [R1+0x10] ;  /* 0x0000100001377983 */ /* 0x000f220000100800 */
[----:B------:R-:W-:Y:S02]  /*19a90*/  F2FP.BF16.F32.PACK_AB R12, R12, R113 ;  /* 0x000000710c0c723e */ /* 0x000fe400000010ff */
[----:B------:R-:W-:Y:S01]  /*19aa0*/  F2FP.BF16.F32.PACK_AB R3, R92, R3 ;  /* 0x000000035c03723e */ /* 0x000fe200000010ff */
[----:B------:R-:W4:Y:S01]  /*19ab0*/  LDL R57, [R1+0x50] ;  /* 0x0000500001397983 */ /* 0x000f220000100800 */
[----:B-1----:R-:W-:-:S05]  /*19ac0*/  IMAD.SHL.U32 R4, R24, 0x4, RZ ;  /* 0x0000000418047824 */ /* 0x002fca00078e00ff */
        /* <DEDUP_REMOVED lines=8> */
[----:B------:R-:W-:Y:S02]  /*19b50*/  F2FP.BF16.F32.PACK_AB R127, R127, R28 ;  /* 0x0000001c7f7f723e */ /* 0x000fe400000010ff */
[----:B------:R-:W-:Y:S02]  /*19b60*/  F2FP.BF16.F32.PACK_AB R29, R110, R29 ;  /* 0x0000001d6e1d723e */ /* 0x000fe400000010ff */
[----:B------:R-:W-:Y:S02]  /*19b70*/  F2FP.BF16.F32.PACK_AB R32, R111, R32 ;  /* 0x000000206f20723e */ /* 0x000fe400000010ff */
[----:B-1----:R-:W-:-:S02]  /*19b80*/  LOP3.LUT P0, R4, R24, 0x3, RZ, 0xc0, !PT ;  /* 0x0000000318047812 */ /* 0x002fc4000780c0ff */
[----:B------:R-:W-:Y:S02]  /*19b90*/  MOV R24, R16 ;  /* 0x0000001000187202 */ /* 0x000fe40000000f00 */
[----:B0-----:R-:W-:Y:S02]  /*19ba0*/  MOV R25, R35 ;  /* 0x0000002300197202 */ /* 0x001fe40000000f00 */
[----:B------:R-:W-:Y:S02]  /*19bb0*/  ISETP.EQ.OR P0, PT, R4, 0x3, !P0 ;  /* 0x000000030400780c */ /* 0x000fe40004702670 */
[----:B------:R-:W-:Y:S02]  /*19bc0*/  F2FP.BF16.F32.PACK_AB R27, R118, R27 ;  /* 0x0000001b761b723e */ /* 0x000fe400000010ff */
[----:B------:R-:W-:Y:S02]  /*19bd0*/  SEL R38, R15, R8, P0 ;  /* 0x000000080f267207 */ /* 0x000fe40000000000 */
[----:B--2---:R-:W-:-:S02]  /*19be0*/  SEL R40, R8, R15, P0 ;  /* 0x0000000f08287207 */ /* 0x004fc40000000000 */
[----:B------:R-:W-:Y:S02]  /*19bf0*/  SEL R46, R9, R12, P0 ;  /* 0x0000000c092e7207 */ /* 0x000fe40000000000 */
[----:B------:R-:W-:Y:S02]  /*19c00*/  SEL R48, R12, R9, P0 ;  /* 0x000000090c307207 */ /* 0x000fe40000000000 */
[----:B------:R-:W-:Y:S02]  /*19c10*/  SEL R4, R3, R6, P0 ;  /* 0x0000000603047207 */ /* 0x000fe40000000000 */
[----:B------:R-:W-:Y:S02]  /*19c20*/  SEL R28, R6, R3, P0 ;  /* 0x00000003061c7207 */ /* 0x000fe40000000000 */
[----:B------:R-:W-:Y:S02]  /*19c30*/  SEL R42, R7, R10, P0 ;  /* 0x0000000a072a7207 */ /* 0x000fe40000000000 */
[----:B------:R-:W-:-:S02]  /*19c40*/  SEL R44, R10, R7, P0 ;  /* 0x000000070a2c7207 */ /* 0x000fc40000000000 */
[----:B------:R-:W-:Y:S02]  /*19c50*/  F2FP.BF16.F32.PACK_AB R30, R119, R30 ;  /* 0x0000001e771e723e */ /* 0x000fe400000010ff */
[----:B------:R-:W-:Y:S02]  /*19c60*/  F2FP.BF16.F32.PACK_AB R11, R11, R120 ;  /* 0x000000780b0b723e */ /* 0x000fe400000010ff */
[----:B------:R-:W-:Y:S02]  /*19c70*/  F2FP.BF16.F32.PACK_AB R14, R14, R121 ;  /* 0x000000790e0e723e */ /* 0x000fe400000010ff */
[----:B------:R-:W-:Y:S02]  /*19c80*/  SEL R62, R29, R32, P0 ;  /* 0x000000201d3e7207 */ /* 0x000fe40000000000 */
[----:B------:R-:W-:Y:S02]  /*19c90*/  SEL R64, R27, R30, P0 ;  /* 0x0000001e1b407207 */ /* 0x000fe40000000000 */
[----:B------:R-:W-:-:S02]  /*19ca0*/  SEL R50, R11, R14, P0 ;  /* 0x0000000e0b327207 */ /* 0x000fc40000000000 */
[----:B------:R-:W-:Y:S02]  /*19cb0*/  SEL R52, R14, R11, P0 ;  /* 0x0000000b0e347207 */ /* 0x000fe40000000000 */
[----:B------:R-:W-:Y:S02]  /*19cc0*/  SEL R32, R32, R29, P0 ;  /* 0x0000001d20207207 */ /* 0x000fe40000000000 */
[----:B------:R-:W-:Y:S02]  /*19cd0*/  SEL R30, R30, R27, P0 ;  /* 0x0000001b1e1e7207 */ /* 0x000fe40000000000 */
        /* <DEDUP_REMOVED lines=14> */
[----:B------:R-:W-:-:S02]  /*19dc0*/  SEL R68, R21, R26, P0 ;  /* 0x0000001a15447207 */ /* 0x000fc40000000000 */
[----:B------:R-:W-:Y:S02]  /*19dd0*/  SEL R26, R26, R21, P0 ;  /* 0x000000151a1a7207 */ /* 0x000fe40000000000 */
[----:B------:R-:W-:Y:S02]  /*19de0*/  SEL R66, R126, R127, P0 ;  /* 0x0000007f7e427207 */ /* 0x000fe40000000000 */
[----:B------:R-:W-:Y:S01]  /*19df0*/  SEL R126, R127, R126, P0 ;  /* 0x0000007e7f7e7207 */ /* 0x000fe20000000000 */
[----:B---3--:R-:W-:-:S03]  /*19e00*/  IMAD.WIDE R8, R37, 0x2, R24 ;  /* 0x0000000225087825 */ /* 0x008fc600078e0218 */
[C---:B------:R-:W-:Y:S02]  /*19e10*/  LOP3.LUT R3, R8.reuse, 0x180, RZ, 0xc0, !PT ;  /* 0x0000018008037812 */ /* 0x040fe400078ec0ff */
[----:B------:R-:W-:Y:S02]  /*19e20*/  IADD3 R10, P5, R8, 0x20, RZ ;  /* 0x00000020080a7810 */ /* 0x000fe40007fbe0ff */
[----:B------:R-:W-:Y:S02]  /*19e30*/  SHF.R.U64 R3, R3, 0x3, RZ ;  /* 0x0000000303037819 */ /* 0x000fe400000012ff */
[----:B------:R-:W-:Y:S02]  /*19e40*/  LOP3.LUT R6, R10, 0x180, RZ, 0xc0, !PT ;  /* 0x000001800a067812 */ /* 0x000fe400078ec0ff */
[C---:B------:R-:W-:Y:S02]  /*19e50*/  IADD3 R14, P4, R8.reuse, 0x3000, RZ ;  /* 0x00003000080e7810 */ /* 0x040fe40007f9e0ff */
[----:B------:R-:W-:-:S02]  /*19e60*/  IADD3 R27, P3, R8, 0x3020, RZ ;  /* 0x00003020081b7810 */ /* 0x000fc40007f7e0ff */
[C---:B------:R-:W-:Y:S02]  /*19e70*/  IADD3 R29, P2, R8.reuse, 0x6000, RZ ;  /* 0x00006000081d7810 */ /* 0x040fe40007f5e0ff */
[----:B------:R-:W-:Y:S02]  /*19e80*/  IADD3 R70, P1, R8, 0x6020, RZ ;  /* 0x0000602008467810 */ /* 0x000fe40007f3e0ff */
[----:B------:R-:W-:Y:S02]  /*19e90*/  LOP3.LUT R8, R3, R8, RZ, 0x3c, !PT ;  /* 0x0000000803087212 */ /* 0x000fe400078e3cff */
[----:B------:R-:W-:-:S04]  /*19ea0*/  SHF.R.U64 R3, R6, 0x3, RZ ;  /* 0x0000000306037819 */ /* 0x000fc800000012ff */
[----:B------:R-:W-:Y:S02]  /*19eb0*/  LOP3.LUT R12, R3, R10, RZ, 0x3c, !PT ;  /* 0x0000000a030c7212 */ /* 0x000fe400078e3cff */
[----:B------:R-:W-:Y:S02]  /*19ec0*/  LOP3.LUT R3, R14, 0x180, RZ, 0xc0, !PT ;  /* 0x000001800e037812 */ /* 0x000fe400078ec0ff */
[----:B------:R-:W-:Y:S02]  /*19ed0*/  LOP3.LUT R10, R29, 0x180, RZ, 0xc0, !PT ;  /* 0x000001801d0a7812 */ /* 0x000fe400078ec0ff */
[----:B------:R-:W-:Y:S02]  /*19ee0*/  SHF.R.U64 R3, R3, 0x3, RZ ;  /* 0x0000000303037819 */ /* 0x000fe400000012ff */
[----:B------:R-:W-:Y:S01]  /*19ef0*/  SHF.R.U64 R10, R10, 0x3, RZ ;  /* 0x000000030a0a7819 */ /* 0x000fe200000012ff */
[--C-:B------:R-:W-:Y:S01]  /*19f00*/  IMAD.X R15, RZ, RZ, R9.reuse, P4 ;  /* 0x000000ffff0f7224 */ /* 0x100fe200020e0609 */
[----:B------:R-:W-:Y:S01]  /*19f10*/  LOP3.LUT R14, R3, R14, RZ, 0x3c, !PT ;  /* 0x0000000e030e7212 */ /* 0x000fe200078e3cff */
[--C-:B------:R-:W-:Y:S01]  /*19f20*/  IMAD.X R11, RZ, RZ, R9.reuse, P2 ;  /* 0x000000ffff0b7224 */ /* 0x100fe200010e0609 */
[----:B------:R-:W-:Y:S01]  /*19f30*/  LOP3.LUT R10, R10, R29, RZ, 0x3c, !PT ;  /* 0x0000001d0a0a7212 */ /* 0x000fe200078e3cff */
[--C-:B------:R-:W-:Y:S01]  /*19f40*/  IMAD.X R13, RZ, RZ, R9.reuse, P5 ;  /* 0x000000ffff0d7224 */ /* 0x100fe200028e0609 */
[----:B------:R-:W-:Y:S01]  /*19f50*/  LOP3.LUT R6, R27, 0x180, RZ, 0xc0, !PT ;  /* 0x000001801b067812 */ /* 0x000fe200078ec0ff */
[--C-:B------:R-:W-:Y:S01]  /*19f60*/  IMAD.X R21, RZ, RZ, R9.reuse, P3 ;  /* 0x000000ffff157224 */ /* 0x100fe200018e0609 */
[----:B------:R-:W-:Y:S01]  /*19f70*/  LOP3.LUT R31, R70, 0x180, RZ, 0xc0, !PT ;  /* 0x00000180461f7812 */ /* 0x000fe200078ec0ff */
[----:B------:R-:W-:Y:S01]  /*19f80*/  IMAD.X R7, RZ, RZ, R9, P1 ;  /* 0x000000ffff077224 */ /* 0x000fe200008e0609 */
[----:B----4-:R-:W-:-:S02]  /*19f90*/  LOP3.LUT R3, R5, 0x2, RZ, 0x3c, !PT ;  /* 0x0000000205037812 */ /* 0x010fc400078e3cff */
[----:B------:R-:W-:Y:S01]  /*19fa0*/  MOV R53, R8 ;  /* 0x0000000800357202 */ /* 0x000fe20000000f00 */
[----:B------:R-:W-:Y:S01]  /*19fb0*/  SHFL.IDX PT, R38, R38, R5, 0x1c1f ;  /* 0x001c1f0526267589 */ /* 0x000fe200000e0000 */
[----:B------:R-:W-:Y:S02]  /*19fc0*/  MOV R49, R14 ;  /* 0x0000000e00317202 */ /* 0x000fe40000000f00 */
[----:B------:R-:W-:Y:S01]  /*19fd0*/  MOV R45, R10 ;  /* 0x0000000a002d7202 */ /* 0x000fe20000000f00 */
[----:B------:R-:W-:Y:S01]  /*19fe0*/  SHFL.IDX PT, R8, R4, R5, 0x1c1f ;  /* 0x001c1f0504087589 */ /* 0x000fe200000e0000 */
[----:B------:R-:W-:-:S03]  /*19ff0*/  MOV R51, R12 ;  /* 0x0000000c00337202 */ /* 0x000fc60000000f00 */
[----:B------:R-:W0:Y:S01]  /*1a000*/  SHFL.IDX PT, R9, R28, R3, 0x1c1f ;  /* 0x001c1f031c097589 */ /* 0x000e2200000e0000 */
[----:B------:R-:W-:-:S03]  /*1a010*/  SHF.R.U64 R6, R6, 0x3, RZ ;  /* 0x0000000306067819 */ /* 0x000fc600000012ff */
[----:B------:R-:W1:Y:S01]  /*1a020*/  SHFL.IDX PT, R11, R40, R3, 0x1c1f ;  /* 0x001c1f03280b7589 */ /* 0x000e6200000e0000 */
[----:B------:R-:W-:-:S03]  /*1a030*/  SHF.R.U64 R31, R31, 0x3, RZ ;  /* 0x000000031f1f7819 */ /* 0x000fc600000012ff */
[----:B------:R-:W-:Y:S04]  /*1a040*/  SHFL.IDX PT, R58, R58, R5, 0x1c1f ;  /* 0x001c1f053a3a7589 */ /* 0x000fe800000e0000 */
[----:B------:R2:W3:Y:S04]  /*1a050*/  SHFL.IDX PT, R15, R36, R3, 0x1c1f ;  /* 0x001c1f03240f7589 */ /* 0x0004e800000e0000 */
[----:B------:R-:W-:Y:S04]  /*1a060*/  SHFL.IDX PT, R42, R42, R5, 0x1c1f ;  /* 0x001c1f052a2a7589 */ /* 0x000fe800000e0000 */
[----:B------:R-:W4:Y:S04]  /*1a070*/  SHFL.IDX PT, R13, R44, R3, 0x1c1f ;  /* 0x001c1f032c0d7589 */ /* 0x000f2800000e0000 */
[----:B------:R-:W-:Y:S04]  /*1a080*/  SHFL.IDX PT, R60, R60, R5, 0x1c1f ;  /* 0x001c1f053c3c7589 */ /* 0x000fe800000e0000 */
[----:B------:R-:W4:Y:S04]  /*1a090*/  SHFL.IDX PT, R33, R34, R3, 0x1c1f ;  /* 0x001c1f0322217589 */ /* 0x000f2800000e0000 */
[----:B------:R-:W-:Y:S04]  /*1a0a0*/  SHFL.IDX PT, R62, R62, R5, 0x1c1f ;  /* 0x001c1f053e3e7589 */ /* 0x000fe800000e0000 */
[----:B------:R-:W4:Y:S01]  /*1a0b0*/  SHFL.IDX PT, R35, R32, R3, 0x1c1f ;  /* 0x001c1f0320237589 */ /* 0x000f2200000e0000 */
[----:B------:R-:W-:Y:S01]  /*1a0c0*/  LOP3.LUT R20, R6, R27, RZ, 0x3c, !PT ;  /* 0x0000001b06147212 */ /* 0x000fe200078e3cff */
[----:B--2---:R-:W2:Y:S01]  /*1a0d0*/  LDC R36, c[0x0][0xbe8] ;  /* 0x0002fa00ff247b82 */ /* 0x004ea20000000800 */
[----:B------:R-:W-:Y:S01]  /*1a0e0*/  LOP3.LUT R6, R31, R70, RZ, 0x3c, !PT ;  /* 0x000000461f067212 */ /* 0x000fe200078e3cff */
[----:B------:R-:W-:Y:S04]  /*1a0f0*/  SHFL.IDX PT, R46, R46, R5, 0x1c1f ;  /* 0x001c1f052e2e7589 */ /* 0x000fe800000e0000 */
[----:B------:R-:W-:Y:S04]  /*1a100*/  SHFL.IDX PT, R50, R50, R5, 0x1c1f ;  /* 0x001c1f0532327589 */ /* 0x000fe800000e0000 */
[----:B------:R-:W-:Y:S04]  /*1a110*/  SHFL.IDX PT, R54, R54, R5, 0x1c1f ;  /* 0x001c1f0536367589 */ /* 0x000fe800000e0000 */
[----:B------:R-:W-:Y:S04]  /*1a120*/  SHFL.IDX PT, R64, R64, R5, 0x1c1f ;  /* 0x001c1f0540407589 */ /* 0x000fe800000e0000 */
[----:B------:R-:W-:Y:S04]  /*1a130*/  SHFL.IDX PT, R66, R66, R5, 0x1c1f ;  /* 0x001c1f0542427589 */ /* 0x000fe800000e0000 */
[----:B------:R3:W-:Y:S04]  /*1a140*/  SHFL.IDX PT, R68, R68, R5, 0x1c1f ;  /* 0x001c1f0544447589 */ /* 0x0007e800000e0000 */
[----:B------:R-:W2:Y:S04]  /*1a150*/  SHFL.IDX PT, R27, R48, R3, 0x1c1f ;  /* 0x001c1f03301b7589 */ /* 0x000ea800000e0000 */
[----:B------:R-:W2:Y:S04]  /*1a160*/  SHFL.IDX PT, R29, R52, R3, 0x1c1f ;  /* 0x001c1f03341d7589 */ /* 0x000ea800000e0000 */
[----:B------:R-:W2:Y:S04]  /*1a170*/  SHFL.IDX PT, R31, R56, R3, 0x1c1f ;  /* 0x001c1f03381f7589 */ /* 0x000ea800000e0000 */
[----:B------:R-:W2:Y:S04]  /*1a180*/  SHFL.IDX PT, R37, R30, R3, 0x1c1f ;  /* 0x001c1f031e257589 */ /* 0x000ea800000e0000 */
[----:B------:R-:W2:Y:S04]  /*1a190*/  SHFL.IDX PT, R39, R126, R3, 0x1c1f ;  /* 0x001c1f037e277589 */ /* 0x000ea800000e0000 */
[----:B------:R-:W2:Y:S01]  /*1a1a0*/  SHFL.IDX PT, R41, R26, R3, 0x1c1f ;  /* 0x001c1f031a297589 */ /* 0x000ea200000e0000 */
[----:B------:R-:W-:-:S02]  /*1a1b0*/  MOV R43, R6 ;  /* 0x00000006002b7202 */ /* 0x000fc40000000f00 */
[----:B0-----:R-:W-:Y:S02]  /*1a1c0*/  SEL R4, R8, R9, P0 ;  /* 0x0000000908047207 */ /* 0x001fe40000000000 */
[----:B------:R-:W-:Y:S02]  /*1a1d0*/  SEL R6, R9, R8, P0 ;  /* 0x0000000809067207 */ /* 0x000fe40000000000 */
[----:B------:R-:W-:Y:S02]  /*1a1e0*/  MOV R47, R20 ;  /* 0x00000014002f7202 */ /* 0x000fe40000000f00 */
[----:B-1----:R-:W-:Y:S01]  /*1a1f0*/  SEL R8, R38, R11, P0 ;  /* 0x0000000b26087207 */ /* 0x002fe20000000000 */
[----:B------:R-:W0:Y:S01]  /*1a200*/  LDC.64 R20, c[0x0][0xc00] ;  /* 0x00030000ff147b82 */ /* 0x000e220000000a00 */
[----:B------:R-:W-:Y:S02]  /*1a210*/  SEL R10, R11, R38, P0 ;  /* 0x000000260b0a7207 */ /* 0x000fe40000000000 */
[----:B---3--:R-:W-:-:S02]  /*1a220*/  SEL R5, R58, R15, P0 ;  /* 0x0000000f3a057207 */ /* 0x008fc40000000000 */
[----:B------:R-:W-:-:S03]  /*1a230*/  SEL R7, R15, R58, P0 ;  /* 0x0000003a0f077207 */ /* 0x000fc60000000000 */
[----:B------:R-:W-:Y:S01]  /*1a240*/  BAR.SYNC.DEFER_BLOCKING 0x1, 0x180 ;  /* 0x0046000000007b1d */ /* 0x000fe20000010000 */
[----:B----4-:R-:W-:Y:S02]  /*1a250*/  SEL R12, R42, R13, P0 ;  /* 0x0000000d2a0c7207 */ /* 0x010fe40000000000 */
[----:B------:R-:W-:Y:S02]  /*1a260*/  SEL R14, R13, R42, P0 ;  /* 0x0000002a0d0e7207 */ /* 0x000fe40000000000 */
[----:B------:R-:W-:Y:S02]  /*1a270*/  SEL R9, R60, R33, P0 ;  /* 0x000000213c097207 */ /* 0x000fe40000000000 */
[----:B------:R-:W-:Y:S02]  /*1a280*/  SEL R11, R33, R60, P0 ;  /* 0x0000003c210b7207 */ /* 0x000fe40000000000 */
[----:B------:R-:W-:Y:S02]  /*1a290*/  SEL R13, R62, R35, P0 ;  /* 0x000000233e0d7207 */ /* 0x000fe40000000000 */
[----:B------:R-:W-:-:S02]  /*1a2a0*/  SEL R15, R35, R62, P0 ;  /* 0x0000003e230f7207 */ /* 0x000fc40000000000 */
[----:B------:R-:W-:-:S04]  /*1a2b0*/  ISETP.NE.U32.AND P2, PT, RZ, UR4, PT ;  /* 0x00000004ff007c0c */ /* 0x000fc8000bf45070 */
[----:B------:R-:W-:Y:S01]  /*1a2c0*/  ISETP.NE.AND.EX P2, PT, RZ, UR5, PT, P2 ;  /* 0x00000005ff007c0c */ /* 0x000fe2000bf45320 */
[----:B------:R-:W-:Y:S01]  /*1a2d0*/  ULDC.64 UR4, c[0x0][0xc08] ;  /* 0x0003020000047ab9 */ /* 0x000fe20000000a00 */
[----:B------:R2:W-:Y:S04]  /*1a2e0*/  STSM.16.M88.4 [R53], R4 ;  /* 0x0000000435007844 */ /* 0x0005e80000000200 */
[----:B------:R1:W-:Y:S04]  /*1a2f0*/  STSM.16.M88.4 [R51], R8 ;  /* 0x0000000833007844 */ /* 0x0003e80000000200 */
[----:B------:R3:W-:Y:S01]  /*1a300*/  STSM.16.M88.4 [R49], R12 ;  /* 0x0000000c31007844 */ /* 0x0007e20000000200 */
[----:B--2---:R-:W-:-:S02]  /*1a310*/  SEL R4, R46, R27, P0 ;  /* 0x0000001b2e047207 */ /* 0x004fc40000000000 */
[----:B------:R-:W-:Y:S02]  /*1a320*/  SEL R6, R27, R46, P0 ;  /* 0x0000002e1b067207 */ /* 0x000fe40000000000 */
[----:B-1----:R-:W-:Y:S02]  /*1a330*/  SEL R8, R50, R29, P0 ;  /* 0x0000001d32087207 */ /* 0x002fe40000000000 */
[----:B------:R-:W-:Y:S02]  /*1a340*/  SEL R10, R29, R50, P0 ;  /* 0x000000321d0a7207 */ /* 0x000fe40000000000 */
[----:B---3--:R-:W-:Y:S02]  /*1a350*/  SEL R12, R54, R31, P0 ;  /* 0x0000001f360c7207 */ /* 0x008fe40000000000 */
[----:B------:R-:W-:Y:S02]  /*1a360*/  SEL R14, R31, R54, P0 ;  /* 0x000000361f0e7207 */ /* 0x000fe40000000000 */
[----:B------:R-:W-:-:S02]  /*1a370*/  SEL R5, R64, R37, P0 ;  /* 0x0000002540057207 */ /* 0x000fc40000000000 */
[----:B------:R-:W-:Y:S02]  /*1a380*/  SEL R7, R37, R64, P0 ;  /* 0x0000004025077207 */ /* 0x000fe40000000000 */
[----:B------:R-:W-:Y:S02]  /*1a390*/  SEL R9, R66, R39, P0 ;  /* 0x0000002742097207 */ /* 0x000fe40000000000 */
[----:B------:R-:W-:Y:S02]  /*1a3a0*/  SEL R11, R39, R66, P0 ;  /* 0x00000042270b7207 */ /* 0x000fe40000000000 */
[----:B------:R-:W-:Y:S02]  /*1a3b0*/  SEL R13, R68, R41, P0 ;  /* 0x00000029440d7207 */ /* 0x000fe40000000000 */
[----:B------:R-:W-:Y:S02]  /*1a3c0*/  SEL R15, R41, R68, P0 ;  /* 0x00000044290f7207 */ /* 0x000fe40000000000 */
[----:B------:R-:W-:-:S04]  /*1a3d0*/  ISETP.NE.U32.AND P0, PT, RZ, UR4, PT ;  /* 0x00000004ff007c0c */ /* 0x000fc8000bf05070 */
[----:B------:R-:W-:Y:S01]  /*1a3e0*/  ISETP.NE.AND.EX P0, PT, RZ, UR5, PT, P0 ;  /* 0x00000005ff007c0c */ /* 0x000fe2000bf05300 */
[----:B0-----:R-:W-:Y:S01]  /*1a3f0*/  IMAD.WIDE R26, R59, 0x4, R20 ;  /* 0x000000043b1a7825 */ /* 0x001fe200078e0214 */
[----:B------:R0:W-:Y:S04]  /*1a400*/  STSM.16.M88.4 [R47], R4 ;  /* 0x000000042f007844 */ /* 0x0001e80000000200 */
[----:B------:R1:W-:Y:S07]  /*1a410*/  STSM.16.M88.4 [R45], R8 ;  /* 0x000000082d007844 */ /* 0x0003ee0000000200 */
[----:B------:R-:W0:Y:S01]  /*1a420*/  @P0 LDC.64 R20, c[0x0][0xc08] ;  /* 0x00030200ff140b82 */ /* 0x000e220000000a00 */
[----:B------:R2:W-:Y:S01]  /*1a430*/  STSM.16.M88.4 [R43], R12 ;  /* 0x0000000c2b007844 */ /* 0x0005e20000000200 */
[----:B------:R-:W-:Y:S01]  /*1a440*/  ULDC UR4, c[0x0][0xa88] ;  /* 0x0002a20000047ab9 */ /* 0x000fe20000000800 */
[----:B------:R-:W-:-:S05]  /*1a450*/  IMAD.MOV.U32 R3, RZ, RZ, RZ ;  /* 0x000000ffff037224 */ /* 0x000fca00078e00ff */
[----:B------:R-:W-:Y:S01]  /*1a460*/  BAR.SYNC.DEFER_BLOCKING 0x1, 0x180 ;  /* 0x0046000000007b1d */ /* 0x000fe20000010000 */
[----:B------:R-:W-:Y:S02]  /*1a470*/  IMAD.U32 R39, RZ, RZ, UR4 ;  /* 0x00000004ff277e24 */ /* 0x000fe4000f8e00ff */
[----:B0-----:R-:W-:-:S03]  /*1a480*/  @P0 IMAD.WIDE R4, R59, 0x4, R20 ;  /* 0x000000043b040825 */ /* 0x001fc600078e0214 */
[----:B------:R0:W5:Y:S04]  /*1a490*/  @P2 LDG.E R3, desc[UR42][R26.64] ;  /* 0x0000002a1a032981 */ /* 0x000168000c1e1900 */
[----:B------:R0:W5:Y:S01]  /*1a4a0*/  @P0 LDG.E R39, desc[UR42][R4.64] ;  /* 0x0000002a04270981 */ /* 0x000162000c1e1900 */
[----:B------:R-:W-:-:S13]  /*1a4b0*/  ISETP.NE.AND P1, PT, R36, 0x1, PT ;  /* 0x000000012400780c */ /* 0x000fda0003f25270 */
[----:B------:R-:W3:Y:S08]  /*1a4c0*/  @P1 LDC R6, c[0x0][0xbec] ;  /* 0x0002fb00ff061b82 */ /* 0x000ef00000000800 */
[----:B-1----:R-:W1:Y:S01]  /*1a4d0*/  @P1 LDC R9, c[0x0][0xbf0] ;  /* 0x0002fc00ff091b82 */ /* 0x002e620000000800 */
[----:B--2---:R-:W-:Y:S01]  /*1a4e0*/  IMAD.IADD R13, R61, 0x1, R55 ;  /* 0x000000013d0d7824 */ /* 0x004fe200078e0237 */
[----:B------:R-:W-:-:S03]  /*1a4f0*/  SHF.R.S32.HI R37, RZ, 0x1f, R57 ;  /* 0x0000001fff257819 */ /* 0x000fc60000011439 */
[----:B------:R-:W-:Y:S02]  /*1a500*/  IMAD.MOV.U32 R7, RZ, RZ, R13 ;  /* 0x000000ffff077224 */ /* 0x000fe400078e000d */
[----:B---3--:R-:W-:Y:S01]  /*1a510*/  @P1 IMAD.HI.U32 R6, R13, R6, RZ ;  /* 0x000000060d061227 */ /* 0x008fe200078e00ff */
[----:B0-----:R-:W-:Y:S06]  /*1a520*/  @P0 BRA `(.L_x_1318) ;  /* 0x0000000000100947 */ /* 0x001fec0003800000 */
[----:B------:R-:W-:Y:S05]  /*1a530*/  @!P2 BRA `(.L_x_1318) ;  /* 0x00000000000ca947 */ /* 0x000fea0003800000 */
[----:B------:R-:W2:Y:S04]  /*1a540*/  LDG.E R4, desc[UR42][R26.64] ;  /* 0x0000002a1a047981 */ /* 0x000ea8000c1e1900 */
[----:B-----5:R-:W2:Y:S02]  /*1a550*/  LDG.E R39, desc[UR42][R26.64+0x4] ;  /* 0x0000042a1a277981 */ /* 0x020ea4000c1e1900 */
[----:B--2---:R-:W-:-:S07]  /*1a560*/  IMAD.IADD R39, R39, 0x1, -R4 ;  /* 0x0000000127277824 */ /* 0x004fce00078e0a04 */
.L_x_1318:
[----:B------:R-:W2:Y:S01]  /*1a570*/  LDL R50, [R1+0x3c] ;  /* 0x00003c0001327983 */ /* 0x000ea20000100800 */
[----:B------:R-:W-:-:S03]  /*1a580*/  ULDC.64 UR4, c[0x0][0xb90] ;  /* 0x0002e40000047ab9 */ /* 0x000fc60000000a00 */
[----:B------:R-:W3:Y:S01]  /*1a590*/  LDL R14, [R1+0x78] ;  /* 0x00007800010e7983 */ /* 0x000ee20000100800 */
[----:B------:R-:W0:Y:S01]  /*1a5a0*/  S2R R4, SR_TID.X ;  /* 0x0000000000047919 */ /* 0x000e220000002100 */
[----:B------:R-:W4:Y:S01]  /*1a5b0*/  S2R R15, SR_TID.X ;  /* 0x00000000000f7919 */ /* 0x000f220000002100 */
[--C-:B-----5:R-:W-:Y:S01]  /*1a5c0*/  SHF.R.S32.HI R21, RZ, 0x1f, R3.reuse ;  /* 0x0000001fff157819 */ /* 0x120fe20000011403 */
[----:B------:R-:W-:Y:S01]  /*1a5d0*/  IMAD.MOV.U32 R20, RZ, RZ, R3 ;  /* 0x000000ffff147224 */ /* 0x000fe200078e0003 */
[----:B-1----:R-:W-:Y:S02]  /*1a5e0*/  @P1 SHF.R.U32.HI R7, RZ, R9, R6 ;  /* 0x00000009ff071219 */ /* 0x002fe40000011606 */
[----:B------:R-:W-:Y:S01]  /*1a5f0*/  SHF.R.S32.HI R38, RZ, 0x1f, R59 ;  /* 0x0000001fff267819 */ /* 0x000fe2000001143b */
[----:B------:R-:W-:Y:S01]  /*1a600*/  IMAD R39, R39, R36, RZ ;  /* 0x0000002427277224 */ /* 0x000fe200078e02ff */
[----:B------:R1:W5:Y:S01]  /*1a610*/  LDL R49, [R1+0x84] ;  /* 0x0000840001317983 */ /* 0x0003620000100800 */
[----:B------:R-:W1:Y:S03]  /*1a620*/  @P1 LDC R45, c[0x0][0xbec] ;  /* 0x0002fb00ff2d1b82 */ /* 0x000e660000000800 */
[----:B------:R0:W5:Y:S02]  /*1a630*/  LDL R48, [R1+0x5c] ;  /* 0x00005c0001307983 */ /* 0x0001640000100800 */
[----:B0-----:R-:W-:-:S05]  /*1a640*/  VIADD R47, R4, 0xffffff80 ;  /* 0xffffff80042f7836 */ /* 0x001fca0000000000 */
[----:B------:R-:W-:-:S04]  /*1a650*/  SHF.R.S32.HI R51, RZ, 0x1f, R47 ;  /* 0x0000001fff337819 */ /* 0x000fc8000001142f */
[----:B------:R-:W-:Y:S01]  /*1a660*/  LEA.HI R51, R51, R47, RZ, 0x2 ;  /* 0x0000002f33337211 */ /* 0x000fe200078f10ff */
[----:B------:R-:W-:-:S03]  /*1a670*/  IMAD R4, R37, UR4, RZ ;  /* 0x0000000425047c24 */ /* 0x000fc6000f8e02ff */
[----:B------:R-:W-:Y:S01]  /*1a680*/  SHF.R.S32.HI R51, RZ, 0x2, R51 ;  /* 0x00000002ff337819 */ /* 0x000fe20000011433 */
[C---:B------:R-:W-:Y:S02]  /*1a690*/  IMAD R11, R57.reuse, UR5, R4 ;  /* 0x00000005390b7c24 */ /* 0x040fe4000f8e0204 */
[----:B------:R-:W-:Y:S01]  /*1a6a0*/  IMAD.WIDE.U32 R4, R57, UR4, R20 ;  /* 0x0000000439047c25 */ /* 0x000fe2000f8e0014 */
[----:B------:R-:W-:Y:S01]  /*1a6b0*/  SEL R38, R38, RZ, !P2 ;  /* 0x000000ff26267207 */ /* 0x000fe20005000000 */
[----:B------:R-:W-:Y:S01]  /*1a6c0*/  ULDC.64 UR4, c[0x0][0xb98] ;  /* 0x0002e60000047ab9 */ /* 0x000fe20000000a00 */
[----:B------:R-:W-:Y:S01]  /*1a6d0*/  SEL R20, R59, RZ, !P2 ;  /* 0x000000ff3b147207 */ /* 0x000fe20005000000 */
[----:B------:R-:W-:Y:S02]  /*1a6e0*/  IMAD.IADD R5, R5, 0x1, R11 ;  /* 0x0000000105057824 */ /* 0x000fe400078e020b */
[----:B------:R-:W-:Y:S02]  /*1a6f0*/  IMAD R11, R38, UR4, RZ ;  /* 0x00000004260b7c24 */ /* 0x000fe4000f8e02ff */
[----:B------:R-:W-:-:S04]  /*1a700*/  IMAD.WIDE.U32 R4, R20, UR4, R4 ;  /* 0x0000000414047c25 */ /* 0x000fc8000f8e0004 */
[----:B------:R-:W-:Y:S01]  /*1a710*/  IMAD R10, R20, UR5, R11 ;  /* 0x00000005140a7c24 */ /* 0x000fe2000f8e020b */
[----:B------:R-:W-:Y:S01]  /*1a720*/  SHF.R.S32.HI R11, RZ, 0x1f, R7 ;  /* 0x0000001fff0b7819 */ /* 0x000fe20000011407 */
[----:B------:R-:W-:Y:S01]  /*1a730*/  ULDC.64 UR4, c[0x0][0xb88] ;  /* 0x0002e20000047ab9 */ /* 0x000fe20000000a00 */
[----:B------:R-:W-:Y:S01]  /*1a740*/  IADD3 R4, P0, R7, R4, RZ ;  /* 0x0000000407047210 */ /* 0x000fe20007f1e0ff */
[----:B----4-:R-:W-:-:S03]  /*1a750*/  VIADD R30, R15, 0xffffff80 ;  /* 0xffffff800f1e7836 */ /* 0x010fc60000000000 */
[----:B------:R-:W-:Y:S02]  /*1a760*/  IADD3.X R5, R11, R5, R10, P0, !PT ;  /* 0x000000050b057210 */ /* 0x000fe400007fe40a */
        /* <DEDUP_REMOVED lines=9> */
[----:B--2---:R-:W-:-:S04]  /*1a800*/  IMAD R9, R51, 0x20, R50 ;  /* 0x0000002033097824 */ /* 0x004fc800078e0232 */
[----:B------:R-:W-:-:S04]  /*1a810*/  IMAD.WIDE R24, R9, 0x2, R24 ;  /* 0x0000000209187825 */ /* 0x000fc800078e0218 */
[----:B------:R-:W-:-:S04]  /*1a820*/  IMAD.MOV R9, RZ, RZ, -R7 ;  /* 0x000000ffff097224 */ /* 0x000fc800078e0a07 */
[----:B------:R-:W-:-:S05]  /*1a830*/  IMAD R9, R36, R9, R13 ;  /* 0x0000000924097224 */ /* 0x000fca00078e020d */
[----:B------:R-:W-:Y:S01]  /*1a840*/  SHF.R.S32.HI R6, RZ, 0x1f, R9 ;  /* 0x0000001fff067819 */ /* 0x000fe20000011409 */
[----:B------:R-:W-:-:S04]  /*1a850*/  IMAD.WIDE.U32 R4, R9, UR4, R4 ;  /* 0x0000000409047c25 */ /* 0x000fc8000f8e0004 */
[----:B------:R-:W-:-:S04]  /*1a860*/  IMAD R6, R6, UR4, RZ ;  /* 0x0000000406067c24 */ /* 0x000fc8000f8e02ff */
[----:B------:R-:W-:Y:S01]  /*1a870*/  IMAD R7, R9, UR5, R6 ;  /* 0x0000000509077c24 */ /* 0x000fe2000f8e0206 */
[----:B------:R-:W-:Y:S02]  /*1a880*/  ULDC.64 UR4, c[0x0][0xb50] ;  /* 0x0002d40000047ab9 */ /* 0x000fe40000000a00 */
[----:B------:R-:W-:Y:S01]  /*1a890*/  LEA R6, P0, R4, UR4, 0x2 ;  /* 0x0000000404067c11 */ /* 0x000fe2000f8010ff */
[----:B------:R-:W-:-:S05]  /*1a8a0*/  IMAD.IADD R5, R5, 0x1, R7 ;  /* 0x0000000105057824 */ /* 0x000fca00078e0207 */
[----:B------:R-:W-:Y:S01]  /*1a8b0*/  LEA.HI.X R10, R4, UR5, R5, 0x2, P0 ;  /* 0x00000005040a7c11 */ /* 0x000fe200080f1405 */
[----:B------:R-:W-:Y:S01]  /*1a8c0*/  SHFL.IDX PT, R40, R6, RZ, 0x1c1f ;  /* 0x001c1fff06287589 */ /* 0x000fe200000e0000 */
[----:B------:R-:W-:Y:S01]  /*1a8d0*/  IADD3 R13, P2, R24, 0x1800, RZ ;  /* 0x00001800180d7810 */ /* 0x000fe20007f5e0ff */
[----:B---3--:R-:W-:Y:S01]  /*1a8e0*/  IMAD.IADD R14, R14, 0x1, R55 ;  /* 0x000000010e0e7824 */ /* 0x008fe200078e0237 */
[----:B------:R-:W-:Y:S01]  /*1a8f0*/  ULDC.64 UR4, c[0x0][0xaa0] ;  /* 0x0002a80000047ab9 */ /* 0x000fe20000000a00 */
[----:B------:R-:W2:Y:S01]  /*1a900*/  SHFL.IDX PT, R41, R10, RZ, 0x1c1f ;  /* 0x001c1fff0a297589 */ /* 0x000ea200000e0000 */
[----:B------:R-:W-:Y:S01]  /*1a910*/  LOP3.LUT P0, RZ, R15, 0x3, RZ, 0xc0, !PT ;  /* 0x000000030fff7812 */ /* 0x000fe2000780c0ff */
[----:B------:R-:W-:-:S03]  /*1a920*/  IMAD.X R9, RZ, RZ, R25, P2 ;  /* 0x000000ffff097224 */ /* 0x000fc600010e0619 */
[----:B------:R-:W-:-:S13]  /*1a930*/  ISETP.GE.OR P2, PT, R14, R39, P0 ;  /* 0x000000270e00720c */ /* 0x000fda0000746670 */
[----:B--2---:R2:W-:Y:S02]  /*1a940*/  @!P2 ST.E desc[UR42][R40.64], R0 ;  /* 0x000000002800a985 */ /* 0x0045e4000c10192a */
[----:B--2---:R-:W-:Y:S02]  /*1a950*/  IMAD R0, R46, 0x60, R51 ;  /* 0x000000602e007824 */ /* 0x004fe400078e0233 */
[----:B------:R-:W-:Y:S04]  /*1a960*/  SHFL.IDX PT, R42, R6, 0x1, 0x1c1f ;  /* 0x003c1f00062a7f89 */ /* 0x000fe800000e0000 */
[----:B------:R-:W2:Y:S01]  /*1a970*/  SHFL.IDX PT, R43, R10, 0x1, 0x1c1f ;  /* 0x003c1f000a2b7f89 */ /* 0x000ea200000e0000 */
[----:B------:R-:W-:Y:S01]  /*1a980*/  VIADD R4, R14, 0x8 ;  /* 0x000000080e047836 */ /* 0x000fe20000000000 */
[----:B------:R-:W3:Y:S02]  /*1a990*/  @P1 LDC R41, c[0x0][0xbf0] ;  /* 0x0002fc00ff291b82 */ /* 0x000ee40000000800 */
[----:B------:R0:W5:Y:S02]  /*1a9a0*/  LDL R46, [R1+0x60] ;  /* 0x00006000012e7983 */ /* 0x0001640000100800 */
[----:B------:R-:W-:Y:S01]  /*1a9b0*/  ISETP.GE.OR P0, PT, R4, R39, P0 ;  /* 0x000000270400720c */ /* 0x000fe20000706670 */
[----:B------:R-:W-:Y:S01]  /*1a9c0*/  IMAD R44, R21, UR4, RZ ;  /* 0x00000004152c7c24 */ /* 0x000fe2000f8e02ff */
[----:B------:R-:W-:-:S03]  /*1a9d0*/  LOP3.LUT R8, R13, 0x180, RZ, 0xc0, !PT ;  /* 0x000001800d087812 */ /* 0x000fc600078ec0ff */
[----:B------:R-:W-:Y:S01]  /*1a9e0*/  IMAD R21, R3, UR5, R44 ;  /* 0x0000000503157c24 */ /* 0x000fe2000f8e022c */
[----:B------:R-:W-:Y:S01]  /*1a9f0*/  SHF.R.U64 R8, R8, 0x3, RZ ;  /* 0x0000000308087819 */ /* 0x000fe200000012ff */
[----:B------:R-:W-:Y:S01]  /*1aa00*/  IMAD.IADD R40, R55, 0x1, R0 ;  /* 0x0000000137287824 */ /* 0x000fe200078e0200 */
[----:B------:R-:W-:Y:S02]  /*1aa10*/  IADD3 R27, P5, R24, 0x4800, RZ ;  /* 0x00004800181b7810 */ /* 0x000fe40007fbe0ff */
[----:B------:R-:W-:-:S03]  /*1aa20*/  LOP3.LUT R8, R8, R13, RZ, 0x3c, !PT ;  /* 0x0000000d08087212 */ /* 0x000fc600078e3cff */
[----:B--2---:R2:W-:Y:S01]  /*1aa30*/  @!P0 ST.E desc[UR42][R42.64], R2 ;  /* 0x000000022a008985 */ /* 0x0045e2000c10192a */
[C---:B------:R-:W-:Y:S02]  /*1aa40*/  IADD3 R13, P6, R24.reuse, 0x3000, RZ ;  /* 0x00003000180d7810 */ /* 0x040fe40007fde0ff */
[----:B------:R-:W-:Y:S01]  /*1aa50*/  IADD3 R29, P4, R24, 0x6000, RZ ;  /* 0x00006000181d7810 */ /* 0x000fe20007f9e0ff */
[----:B-1----:R-:W-:-:S04]  /*1aa60*/  @P1 IMAD.HI.U32 R0, R40, R45, RZ ;  /* 0x0000002d28001227 */ /* 0x002fc800078e00ff */
[----:B--2---:R-:W-:Y:S01]  /*1aa70*/  IMAD.WIDE.U32 R2, R3, UR4, RZ ;  /* 0x0000000403027c25 */ /* 0x004fe2000f8e00ff */
[----:B------:R-:W-:Y:S01]  /*1aa80*/  ULDC.64 UR4, c[0x0][0xae8] ;  /* 0x0002ba0000047ab9 */ /* 0x000fe20000000a00 */
[----:B------:R-:W-:Y:S01]  /*1aa90*/  IADD3 R7, P3, R24, 0x7800, RZ ;  /* 0x0000780018077810 */ /* 0x000fe20007f7e0ff */
[----:B------:R-:W5:Y:S01]  /*1aaa0*/  LD.E.128 R8, desc[UR42][R8.64] ;  /* 0x0000002a08087980 */ /* 0x000f62000c101d00 */
[----:B------:R-:W-:Y:S02]  /*1aab0*/  IMAD.IADD R3, R3, 0x1, R21 ;  /* 0x0000000103037824 */ /* 0x000fe400078e0215 */
[----:B------:R-:W-:Y:S02]  /*1aac0*/  IMAD R37, R37, UR4, RZ ;  /* 0x0000000425257c24 */ /* 0x000fe4000f8e02ff */
[----:B------:R-:W-:Y:S01]  /*1aad0*/  IMAD.WIDE.U32 R2, R57, UR4, R2 ;  /* 0x0000000439027c25 */ /* 0x000fe2000f8e0002 */
[----:B------:R-:W-:-:S03]  /*1aae0*/  LOP3.LUT R12, R13, 0x180, RZ, 0xc0, !PT ;  /* 0x000001800d0c7812 */ /* 0x000fc600078ec0ff */
[----:B------:R-:W-:Y:S01]  /*1aaf0*/  IMAD R37, R57, UR5, R37 ;  /* 0x0000000539257c24 */ /* 0x000fe2000f8e0225 */
[----:B------:R-:W-:Y:S01]  /*1ab00*/  LOP3.LUT R26, R27, 0x180, RZ, 0xc0, !PT ;  /* 0x000001801b1a7812 */ /* 0x000fe200078ec0ff */
[----:B------:R-:W-:Y:S01]  /*1ab10*/  ULDC.64 UR4, c[0x0][0xaf0] ;  /* 0x0002bc0000047ab9 */ /* 0x000fe20000000a00 */
[----:B------:R-:W-:Y:S01]  /*1ab20*/  LOP3.LUT R28, R29, 0x180, RZ, 0xc0, !PT ;  /* 0x000001801d1c7812 */ /* 0x000fe200078ec0ff */
[----:B------:R-:W-:Y:S01]  /*1ab30*/  IMAD.IADD R3, R3, 0x1, R37 ;  /* 0x0000000103037824 */ /* 0x000fe200078e0225 */
[----:B------:R-:W-:Y:S01]  /*1ab40*/  LOP3.LUT R5, R24, 0x180, RZ, 0xc0, !PT ;  /* 0x0000018018057812 */ /* 0x000fe200078ec0ff */
[----:B------:R-:W-:Y:S01]  /*1ab50*/  IMAD.MOV.U32 R37, RZ, RZ, R40 ;  /* 0x000000ffff257224 */ /* 0x000fe200078e0028 */
[----:B------:R-:W-:Y:S01]  /*1ab60*/  LOP3.LUT R6, R7, 0x180, RZ, 0xc0, !PT ;  /* 0x0000018007067812 */ /* 0x000fe200078ec0ff */
[----:B------:R-:W-:Y:S01]  /*1ab70*/  IMAD R21, R38, UR4, RZ ;  /* 0x0000000426157c24 */ /* 0x000fe2000f8e02ff */
[----:B---3--:R-:W-:Y:S02]  /*1ab80*/  @P1 SHF.R.U32.HI R37, RZ, R41, R0 ;  /* 0x00000029ff251219 */ /* 0x008fe40000011600 */
[----:B------:R-:W-:-:S02]  /*1ab90*/  SHF.R.U64 R12, R12, 0x3, RZ ;  /* 0x000000030c0c7819 */ /* 0x000fc400000012ff */
[----:B------:R-:W-:Y:S02]  /*1aba0*/  SHF.R.U64 R26, R26, 0x3, RZ ;  /* 0x000000031a1a7819 */ /* 0x000fe400000012ff */
[----:B------:R-:W-:Y:S02]  /*1abb0*/  SHF.R.U64 R28, R28, 0x3, RZ ;  /* 0x000000031c1c7819 */ /* 0x000fe400000012ff */
[----:B------:R-:W-:Y:S01]  /*1abc0*/  SHF.R.U64 R5, R5, 0x3, RZ ;  /* 0x0000000305057819 */ /* 0x000fe200000012ff */
[----:B------:R-:W-:Y:S01]  /*1abd0*/  IMAD R41, R20, UR5, R21 ;  /* 0x0000000514297c24 */ /* 0x000fe2000f8e0215 */
[----:B------:R-:W-:Y:S01]  /*1abe0*/  SHF.R.U64 R6, R6, 0x3, RZ ;  /* 0x0000000306067819 */ /* 0x000fe200000012ff */
[----:B------:R-:W-:Y:S01]  /*1abf0*/  IMAD.WIDE.U32 R20, R20, UR4, R2 ;  /* 0x0000000414147c25 */ /* 0x000fe2000f8e0002 */
[--C-:B------:R-:W-:Y:S01]  /*1ac00*/  SHF.R.S32.HI R0, RZ, 0x1f, R37.reuse ;  /* 0x0000001fff007819 */ /* 0x100fe20000011425 */
[----:B------:R-:W-:Y:S01]  /*1ac10*/  ULDC.64 UR4, c[0x0][0xae0] ;  /* 0x0002b80000047ab9 */ /* 0x000fe20000000a00 */
[----:B------:R-:W-:Y:S01]  /*1ac20*/  LOP3.LUT R12, R12, R13, RZ, 0x3c, !PT ;  /* 0x0000000d0c0c7212 */ /* 0x000fe200078e3cff */
[----:B------:R-:W-:Y:S01]  /*1ac30*/  IMAD.MOV R3, RZ, RZ, -R37 ;  /* 0x000000ffff037224 */ /* 0x000fe200078e0a25 */
[----:B------:R-:W-:Y:S01]  /*1ac40*/  LOP3.LUT R26, R26, R27, RZ, 0x3c, !PT ;  /* 0x0000001b1a1a7212 */ /* 0x000fe200078e3cff */
[--C-:B------:R-:W-:Y:S01]  /*1ac50*/  IMAD.X R13, RZ, RZ, R25.reuse, P6 ;  /* 0x000000ffff0d7224 */ /* 0x100fe200030e0619 */
[----:B------:R-:W-:Y:S01]  /*1ac60*/  LOP3.LUT R28, R28, R29, RZ, 0x3c, !PT ;  /* 0x0000001d1c1c7212 */ /* 0x000fe200078e3cff */
[--C-:B------:R-:W-:Y:S01]  /*1ac70*/  IMAD.X R27, RZ, RZ, R25.reuse, P5 ;  /* 0x000000ffff1b7224 */ /* 0x100fe200028e0619 */
[----:B------:R-:W-:Y:S01]  /*1ac80*/  LOP3.LUT R4, R5, R24, RZ, 0x3c, !PT ;  /* 0x0000001805047212 */ /* 0x000fe200078e3cff */
[--C-:B------:R-:W-:Y:S01]  /*1ac90*/  IMAD.X R29, RZ, RZ, R25.reuse, P4 ;  /* 0x000000ffff1d7224 */ /* 0x100fe200020e0619 */
[----:B------:R-:W-:Y:S01]  /*1aca0*/  LOP3.LUT R32, R6, R7, RZ, 0x3c, !PT ;  /* 0x0000000706207212 */ /* 0x000fe200078e3cff */
[--C-:B------:R-:W-:Y:S01]  /*1acb0*/  IMAD.X R33, RZ, RZ, R25.reuse, P3 ;  /* 0x000000ffff217224 */ /* 0x100fe200018e0619 */
[----:B------:R-:W5:Y:S01]  /*1acc0*/  LD.E.128 R12, desc[UR42][R12.64] ;  /* 0x0000002a0c0c7980 */ /* 0x000f62000c101d00 */
[----:B------:R-:W-:-:S02]  /*1acd0*/  IMAD.MOV.U32 R5, RZ, RZ, R25 ;  /* 0x000000ffff057224 */ /* 0x000fc400078e0019 */
[----:B------:R-:W-:Y:S01]  /*1ace0*/  IMAD.IADD R21, R21, 0x1, R41 ;  /* 0x0000000115157824 */ /* 0x000fe200078e0229 */
[----:B------:R-:W5:Y:S01]  /*1acf0*/  LD.E.128 R24, desc[UR42][R26.64] ;  /* 0x0000002a1a187980 */ /* 0x000f62000c101d00 */
[----:B------:R-:W-:Y:S02]  /*1ad00*/  IMAD R0, R0, UR4, RZ ;  /* 0x0000000400007c24 */ /* 0x000fe4000f8e02ff */
[----:B------:R-:W-:Y:S01]  /*1ad10*/  IMAD R41, R36, R3, R40 ;  /* 0x0000000324297224 */ /* 0x000fe200078e0228 */
[----:B------:R-:W5:Y:S01]  /*1ad20*/  LD.E.128 R4, desc[UR42][R4.64] ;  /* 0x0000002a04047980 */ /* 0x000f62000c101d00 */
[----:B------:R-:W-:-:S03]  /*1ad30*/  IMAD R43, R37, UR5, R0 ;  /* 0x00000005252b7c24 */ /* 0x000fc6000f8e0200 */
[----:B------:R-:W5:Y:S01]  /*1ad40*/  LD.E.128 R28, desc[UR42][R28.64] ;  /* 0x0000002a1c1c7980 */ /* 0x000f62000c101d00 */
[----:B------:R-:W-:-:S03]  /*1ad50*/  SHF.R.S32.HI R0, RZ, 0x1f, R41 ;  /* 0x0000001fff007819 */ /* 0x000fc60000011429 */
[----:B------:R-:W5:Y:S01]  /*1ad60*/  LD.E.128 R32, desc[UR42][R32.64] ;  /* 0x0000002a20207980 */ /* 0x000f62000c101d00 */
[----:B------:R-:W-:Y:S01]  /*1ad70*/  IMAD.WIDE.U32 R2, R37, UR4, R20 ;  /* 0x0000000425027c25 */ /* 0x000fe2000f8e0014 */
[----:B------:R-:W-:Y:S01]  /*1ad80*/  ULDC.64 UR4, c[0x0][0xad8] ;  /* 0x0002b60000047ab9 */ /* 0x000fe20000000a00 */
        /* <DEDUP_REMOVED lines=8> */
[----:B------:R-:W-:Y:S02]  /*1ae10*/  IMAD.IADD R44, R51, 0x1, R55 ;  /* 0x00000001332c7824 */ /* 0x000fe400078e0237 */
[C---:B------:R-:W-:Y:S02]  /*1ae20*/  IMAD R21, R41.reuse, UR5, R0 ;  /* 0x0000000529157c24 */ /* 0x040fe4000f8e0200 */
[----:B------:R-:W-:Y:S01]  /*1ae30*/  IMAD.WIDE.U32 R2, R41, UR4, R2 ;  /* 0x0000000429027c25 */ /* 0x000fe2000f8e0002 */
[----:B------:R-:W-:Y:S01]  /*1ae40*/  ISETP.GE.AND P0, PT, R44, R39, PT ;  /* 0x000000272c00720c */ /* 0x000fe20003f06270 */
[----:B------:R-:W-:Y:S02]  /*1ae50*/  ULDC.64 UR4, c[0x0][0xa80] ;  /* 0x0002a00000047ab9 */ /* 0x000fe40000000a00 */
        /* <DEDUP_REMOVED lines=15> */
[----:B------:R-:W-:Y:S02]  /*1af50*/  @!P2 LEA R40, P4, R46, R20, 0x1 ;  /* 0x000000142e28a211 */ /* 0x000fe400078808ff */
[----:B--2---:R-:W-:Y:S01]  /*1af60*/  @!P0 IMAD.WIDE R2, R50, 0x2, R20 ;  /* 0x0000000232028825 */ /* 0x004fe200078e0214 */
[-C--:B------:R-:W-:Y:S02]  /*1af70*/  @!P1 LEA.HI.X R37, R48, R21.reuse, R49, 0x1, P3 ;  /* 0x0000001530259211 */ /* 0x080fe400018f0c31 */
[----:B------:R-:W-:Y:S02]  /*1af80*/  @!P2 LEA.HI.X R41, R46, R21, R47, 0x1, P4 ;  /* 0x000000152e29a211 */ /* 0x000fe400020f0c2f */
[----:B------:R3:W-:Y:S04]  /*1af90*/  @!P0 ST.E.128 desc[UR42][R2.64], R4 ;  /* 0x0000000402008985 */ /* 0x0007e8000c101d2a */
[----:B------:R3:W-:Y:S04]  /*1afa0*/  @!P1 ST.E.128 desc[UR42][R36.64], R12 ;  /* 0x0000000c24009985 */ /* 0x0007e8000c101d2a */
[----:B------:R3:W-:Y:S02]  /*1afb0*/  @!P2 ST.E.128 desc[UR42][R40.64], R28 ;  /* 0x0000001c2800a985 */ /* 0x0007e4000c101d2a */
.L_x_1320:
[----:B------:R-:W-:Y:S05]  /*1afc0*/  BSYNC B1 ;  /* 0x0000000000017941 */ /* 0x000fea0003800000 */
.L_x_1319:
[----:B0-----:R-:W-:Y:S01]  /*1afd0*/  VIADD R0, R44, 0x60 ;  /* 0x000000602c007836 */ /* 0x001fe20000000000 */
[----:B---3-5:R0:W3:Y:S04]  /*1afe0*/  SHFL.IDX PT, R5, R42, 0x1, 0x1c1f ;  /* 0x003c1f002a057f89 */ /* 0x0280e800000e0000 */
[----:B------:R-:W-:Y:S01]  /*1aff0*/  ISETP.GE.AND P0, PT, R0, R39, PT ;  /* 0x000000270000720c */ /* 0x000fe20003f06270 */
[----:B------:R0:W4:-:S12]  /*1b000*/  SHFL.IDX PT, R4, R38, 0x1, 0x1c1f ;  /* 0x003c1f0026047f89 */ /* 0x00011800000e0000 */
[----:B0-----:R-:W-:Y:S05]  /*1b010*/  @P0 BRA `(.L_x_1321) ;  /* 0x0000000800c00947 */ /* 0x001fea0003800000 */
[----:B------:R-:W-:Y:S02]  /*1b020*/  ULDC UR4, c[0x0][0xac8] ;  /* 0x0002b20000047ab9 */ /* 0x000fe40000000800 */
[----:B------:R-:W-:Y:S02]  /*1b030*/  ISETP.GE.AND P2, PT, R48, UR4, PT ;  /* 0x0000000430007c0c */ /* 0x000fe4000bf46270 */
[----:B------:R-:W-:-:S11]  /*1b040*/  ISETP.GE.AND P1, PT, R50, UR4, PT ;  /* 0x0000000432007c0c */ /* 0x000fd6000bf26270 */
[----:B----4-:R-:W-:Y:S02]  /*1b050*/  @!P2 LEA R6, P0, R48, R4, 0x1 ;  /* 0x000000043006a211 */ /* 0x010fe400078008ff */
[----:B---3--:R-:W-:Y:S02]  /*1b060*/  @!P1 IMAD.WIDE R2, R50, 0x2, R4 ;  /* 0x0000000232029825 */ /* 0x008fe400078e0204 */
        /* <DEDUP_REMOVED lines=9> */
.L_x_1317:
[----:B------:R-:W3:Y:S01]  /*1b100*/  LDL R9, [R1+0x54] ;  /* 0x0000540001097983 */ /* 0x000ee20000100800 */
[----:B------:R-:W-:Y:S01]  /*1b110*/  ULDC.64 UR4, c[0x0][0xc00] ;  /* 0x0003000000047ab9 */ /* 0x000fe20000000a00 */
[----:B------:R-:W3:Y:S01]  /*1b120*/  LDC.64 R2, c[0x0][0xc00] ;  /* 0x00030000ff027b82 */ /* 0x000ee20000000a00 */
[----:B------:R-:W-:Y:S01]  /*1b130*/  ISETP.NE.U32.AND P0, PT, RZ, UR4, PT ;  /* 0x00000004ff007c0c */ /* 0x000fe2000bf05070 */
[----:B------:R-:W-:-:S03]  /*1b140*/  IMAD.MOV.U32 R6, RZ, RZ, RZ ;  /* 0x000000ffff067224 */ /* 0x000fc600078e00ff */
[----:B------:R-:W-:Y:S01]  /*1b150*/  ISETP.NE.AND.EX P0, PT, RZ, UR5, PT, P0 ;  /* 0x00000005ff007c0c */ /* 0x000fe2000bf05300 */
[----:B------:R-:W-:Y:S02]  /*1b160*/  ULDC.64 UR4, c[0x0][0xc08] ;  /* 0x0003020000047ab9 */ /* 0x000fe40000000a00 */
[----:B------:R-:W-:Y:S01]  /*1b170*/  ISETP.NE.U32.AND P1, PT, RZ, UR4, PT ;  /* 0x00000004ff007c0c */ /* 0x000fe2000bf25070 */
[----:B------:R-:W4:Y:S03]  /*1b180*/  LDC R25, c[0x0][0xbe8] ;  /* 0x0002fa00ff197b82 */ /* 0x000f260000000800 */
[----:B------:R-:W-:-:S13]  /*1b190*/  ISETP.NE.AND.EX P1, PT, RZ, UR5, PT, P1 ;  /* 0x00000005ff007c0c */ /* 0x000fda000bf25310 */
[----:B-1----:R-:W1:Y:S01]  /*1b1a0*/  @P1 LDC.64 R4, c[0x0][0xc08] ;  /* 0x00030200ff041b82 */ /* 0x002e620000000a00 */
[----:B------:R-:W-:Y:S02]  /*1b1b0*/  ULDC UR4, c[0x0][0xa88] ;  /* 0x0002a20000047ab9 */ /* 0x000fe40000000800 */
[----:B------:R-:W-:Y:S01]  /*1b1c0*/  IMAD.U32 R0, RZ, RZ, UR4 ;  /* 0x00000004ff007e24 */ /* 0x000fe2000f8e00ff */
[----:B------:R-:W0:Y:S01]  /*1b1d0*/  S2R R8, SR_TID.X ;  /* 0x0000000000087919 */ /* 0x000e220000002100 */
[----:B---3--:R-:W-:-:S04]  /*1b1e0*/  IMAD.WIDE R2, R9, 0x4, R2 ;  /* 0x0000000409027825 */ /* 0x008fc800078e0202 */
[----:B-1----:R-:W-:Y:S01]  /*1b1f0*/  @P1 IMAD.WIDE R4, R9, 0x4, R4 ;  /* 0x0000000409041825 */ /* 0x002fe200078e0204 */
[----:B------:R1:W5:Y:S04]  /*1b200*/  @P0 LDG.E R6, desc[UR42][R2.64] ;  /* 0x0000002a02060981 */ /* 0x000368000c1e1900 */
[----:B------:R1:W5:Y:S01]  /*1b210*/  @P1 LDG.E R0, desc[UR42][R4.64] ;  /* 0x0000002a04001981 */ /* 0x000362000c1e1900 */
[----:B----4-:R-:W-:Y:S01]  /*1b220*/  ISETP.NE.AND P2, PT, R25, 0x1, PT ;  /* 0x000000011900780c */ /* 0x010fe20003f45270 */
[----:B0-----:R-:W-:Y:S01]  /*1b230*/  VIADD R30, R8, 0xffffff80 ;  /* 0xffffff80081e7836 */ /* 0x001fe20000000000 */
[----:B------:R-:W-:-:S04]  /*1b240*/  SHF.R.S32.HI R7, RZ, 0x1f, R9 ;  /* 0x0000001fff077819 */ /* 0x000fc80000011409 */
[----:B------:R-:W-:-:S07]  /*1b250*/  ISETP.GE.AND P3, PT, R30, 0xc0, PT ;  /* 0x000000c01e00780c */ /* 0x000fce0003f66270 */
[----:B------:R-:W0:Y:S01]  /*1b260*/  @P2 LDC R27, c[0x0][0xbec] ;  /* 0x0002fb00ff1b2b82 */ /* 0x000e220000000800 */
[----:B-1----:R-:W-:Y:S05]  /*1b270*/  @P1 BRA `(.L_x_1322) ;  /* 0x0000000000101947 */ /* 0x002fea0003800000 */
[----:B------:R-:W-:Y:S05]  /*1b280*/  @!P0 BRA `(.L_x_1322) ;  /* 0x00000000000c8947 */ /* 0x000fea0003800000 */
[----:B------:R-:W3:Y:S04]  /*1b290*/  LDG.E R5, desc[UR42][R2.64] ;  /* 0x0000002a02057981 */ /* 0x000ee8000c1e1900 */
[----:B-----5:R-:W3:Y:S02]  /*1b2a0*/  LDG.E R0, desc[UR42][R2.64+0x4] ;  /* 0x0000042a02007981 */ /* 0x020ee4000c1e1900 */
[----:B---3--:R-:W-:-:S07]  /*1b2b0*/  IMAD.IADD R0, R0, 0x1, -R5 ;  /* 0x0000000100007824 */ /* 0x008fce00078e0a05 */
.L_x_1322:
[----:B------:R-:W3:Y:S04]  /*1b2c0*/  LDL R29, [R1+0x50] ;  /* 0x00005000011d7983 */ /* 0x000ee80000100800 */
[----:B------:R1:W5:Y:S01]  /*1b2d0*/  LDL R28, [R1+0x10] ;  /* 0x00001000011c7983 */ /* 0x0003620000100800 */
[----:B------:R-:W-:Y:S01]  /*1b2e0*/  BSSY B1, `(.L_x_1323) ;  /* 0x000002c000017945 */ /* 0x000fe20003800000 */
[----:B------:R-:W-:Y:S02]  /*1b2f0*/  SEL R13, R9, RZ, !P0 ;  /* 0x000000ff090d7207 */ /* 0x000fe40004000000 */
[----:B------:R-:W-:Y:S02]  /*1b300*/  SEL R12, R7, RZ, !P0 ;  /* 0x000000ff070c7207 */ /* 0x000fe40004000000 */
[----:B-----5:R-:W-:-:S02]  /*1b310*/  SHF.R.S32.HI R11, RZ, 0x1f, R6 ;  /* 0x0000001fff0b7819 */ /* 0x020fc40000011406 */
[----:B---3--:R-:W-:Y:S01]  /*1b320*/  SHF.R.S32.HI R10, RZ, 0x1f, R29 ;  /* 0x0000001fff0a7819 */ /* 0x008fe2000001141d */
[----:B-1----:R-:W-:Y:S06]  /*1b330*/  @P3 BRA `(.L_x_1324) ;  /* 0x0000000000983947 */ /* 0x002fec0003800000 */
[----:B------:R-:W1:Y:S01]  /*1b340*/  LDC R9, c[0x0][0xbe8] ;  /* 0x0002fa00ff097b82 */ /* 0x000e620000000800 */
[----:B------:R-:W-:Y:S01]  /*1b350*/  IADD3 R8, R28, -0x80, R8 ;  /* 0xffffff801c087810 */ /* 0x000fe20007ffe008 */
[----:B-1----:R-:W-:-:S05]  /*1b360*/  IMAD R2, R0, R9, RZ ;  /* 0x0000000900027224 */ /* 0x002fca00078e02ff */
        /* <DEDUP_REMOVED lines=9> */
[----:B------:R-:W1:Y:S01]  /*1b400*/  @P0 LDC R15, c[0x0][0xbec] ;  /* 0x0002fb00ff0f0b82 */ /* 0x000e620000000800 */
[----:B------:R-:W-:Y:S01]  /*1b410*/  IMAD R7, R29, UR5, R7 ;  /* 0x000000051d077c24 */ /* 0x000fe2000f8e0207 */
[----:B------:R-:W-:-:S03]  /*1b420*/  ULDC.64 UR4, c[0x0][0xb98] ;  /* 0x0002e60000047ab9 */ /* 0x000fc60000000a00 */
[----:B------:R-:W-:-:S03]  /*1b430*/  IMAD.IADD R3, R3, 0x1, R7 ;  /* 0x0000000103037824 */ /* 0x000fc600078e0207 */
[----:B------:R-:W3:Y:S01]  /*1b440*/  @P0 LDC R21, c[0x0][0xbf0] ;  /* 0x0002fc00ff150b82 */ /* 0x000ee20000000800 */
[----:B------:R-:W-:-:S04]  /*1b450*/  IMAD.WIDE.U32 R2, R13, UR4, R2 ;  /* 0x000000040d027c25 */ /* 0x000fc8000f8e0002 */
[----:B-1----:R-:W-:-:S05]  /*1b460*/  @P0 IMAD.HI.U32 R4, R8, R15, RZ ;  /* 0x0000000f08040227 */ /* 0x002fca00078e00ff */
[----:B---3--:R-:W-:Y:S01]  /*1b470*/  @P0 SHF.R.U32.HI R5, RZ, R21, R4 ;  /* 0x00000015ff050219 */ /* 0x008fe20000011604 */
        /* <DEDUP_REMOVED lines=18> */
.L_x_1324:
[----:B------:R-:W-:Y:S05]  /*1b5a0*/  BSYNC B1 ;  /* 0x0000000000017941 */ /* 0x000fea0003800000 */
.L_x_1323:
[----:B------:R3:W5:Y:S04]  /*1b5b0*/  LDL R14, [R1+0x60] ;  /* 0x00006000010e7983 */ /* 0x0007680000100800 */
[----:B------:R3:W5:Y:S04]  /*1b5c0*/  LDL R15, [R1+0x80] ;  /* 0x00008000010f7983 */ /* 0x0007680000100800 */
[----:B------:R3:W5:Y:S04]  /*1b5d0*/  LDL R20, [R1+0x5c] ;  /* 0x00005c0001147983 */ /* 0x0007680000100800 */
[----:B------:R3:W5:Y:S04]  /*1b5e0*/  LDL R21, [R1+0x84] ;  /* 0x0000840001157983 */ /* 0x0007680000100800 */
[----:B------:R3:W5:Y:S01]  /*1b5f0*/  LDL R24, [R1+0x3c] ;  /* 0x00003c0001187983 */ /* 0x0007620000100800 */
[--C-:B-1----:R-:W-:Y:S01]  /*1b600*/  SHF.R.S32.HI R4, RZ, 0x1f, R30.reuse ;  /* 0x0000001fff047819 */ /* 0x102fe2000001141e */
[----:B------:R-:W1:Y:S01]  /*1b610*/  @P2 LDC R9, c[0x0][0xbf0] ;  /* 0x0002fc00ff092b82 */ /* 0x000e620000000800 */
        /* <DEDUP_REMOVED lines=15> */
[----:B------:R-:W-:Y:S02]  /*1b710*/  IMAD.IADD R8, R28, 0x1, R6 ;  /* 0x000000011c087824 */ /* 0x000fe400078e0206 */
[----:B------:R-:W-:-:S02]  /*1b720*/  IMAD R7, R29, UR5, R4 ;  /* 0x000000051d077c24 */ /* 0x000fc4000f8e0204 */
[----:B0-----:R-:W-:-:S04]  /*1b730*/  @P2 IMAD.HI.U32 R4, R8, R27, RZ ;  /* 0x0000001b08042227 */ /* 0x001fc800078e00ff */
[----:B------:R-:W-:Y:S01]  /*1b740*/  IMAD.WIDE.U32 R2, R29, UR4, R2 ;  /* 0x000000041d027c25 */ /* 0x000fe2000f8e0002 */
[----:B------:R-:W-:-:S03]  /*1b750*/  ULDC.64 UR4, c[0x0][0xaf0] ;  /* 0x0002bc0000047ab9 */ /* 0x000fc60000000a00 */
[----:B------:R-:W-:Y:S01]  /*1b760*/  IMAD.MOV.U32 R5, RZ, RZ, R8 ;  /* 0x000000ffff057224 */ /* 0x000fe200078e0008 */
[----:B-1----:R-:W-:Y:S01]  /*1b770*/  @P2 SHF.R.U32.HI R5, RZ, R9, R4 ;  /* 0x00000009ff052219 */ /* 0x002fe20000011604 */
        /* <DEDUP_REMOVED lines=17> */
[----:B------:R-:W-:Y:S02]  /*1b890*/  IMAD.IADD R0, R26, 0x1, R28 ;  /* 0x000000011a007824 */ /* 0x000fe400078e021c */
[C---:B------:R-:W-:Y:S02]  /*1b8a0*/  IMAD R5, R7.reuse, UR5, R4 ;  /* 0x0000000507057c24 */ /* 0x040fe4000f8e0204 */
[----:B------:R-:W-:Y:S01]  /*1b8b0*/  IMAD.WIDE.U32 R2, R7, UR4, R2 ;  /* 0x0000000407027c25 */ /* 0x000fe2000f8e0002 */
[----:B------:R-:W-:Y:S01]  /*1b8c0*/  ISETP.GE.AND P0, PT, R0, R25, PT ;  /* 0x000000190000720c */ /* 0x000fe20003f06270 */
[----:B------:R-:W-:-:S02]  /*1b8d0*/  ULDC.64 UR4, c[0x0][0xa80] ;  /* 0x0002a00000047ab9 */ /* 0x000fc40000000a00 */
[----:B------:R-:W-:Y:S01]  /*1b8e0*/  IMAD.IADD R3, R3, 0x1, R5 ;  /* 0x0000000103037824 */ /* 0x000fe200078e0205 */
        /* <DEDUP_REMOVED lines=17> */
.L_x_1326:
[----:B------:R-:W-:Y:S05]  /*1ba00*/  BSYNC B1 ;  /* 0x0000000000017941 */ /* 0x000fea0003800000 */
.L_x_1325:
[----:B------:R-:W-:Y:S01]  /*1ba10*/  VIADD R0, R0, 0x60 ;  /* 0x0000006000007836 */ /* 0x000fe20000000000 */
[----:B-1----:R1:W1:Y:S04]  /*1ba20*/  SHFL.IDX PT, R3, R5, 0x1, 0x1c1f ;  /* 0x003c1f0005037f89 */ /* 0x00226800000e0000 */
[----:B------:R-:W-:Y:S01]  /*1ba30*/  ISETP.GE.AND P0, PT, R0, R25, PT ;  /* 0x000000190000720c */ /* 0x000fe20003f06270 */
[----:B0-----:R0:W0:-:S12]  /*1ba40*/  SHFL.IDX PT, R2, R4, 0x1, 0x1c1f ;  /* 0x003c1f0004027f89 */ /* 0x00101800000e0000 */
[----:B------:R-:W-:Y:S05]  /*1ba50*/  @P0 BRA `(.L_x_1321) ;  /* 0x0000000000300947 */ /* 0x000fea0003800000 */
[----:B------:R-:W-:Y:S02]  /*1ba60*/  ULDC UR4, c[0x0][0xac8] ;  /* 0x0002b20000047ab9 */ /* 0x000fe40000000800 */
[----:B-----5:R-:W-:Y:S02]  /*1ba70*/  ISETP.GE.AND P3, PT, R20, UR4, PT ;  /* 0x0000000414007c0c */ /* 0x020fe4000bf66270 */
[----:B------:R-:W-:Y:S02]  /*1ba80*/  ISETP.GE.AND P4, PT, R14, UR4, PT ;  /* 0x000000040e007c0c */ /* 0x000fe4000bf86270 */
[----:B------:R-:W-:-:S09]  /*1ba90*/  ISETP.GE.AND P2, PT, R24, UR4, PT ;  /* 0x0000000418007c0c */ /* 0x000fd2000bf46270 */
[-C--:B0---4-:R-:W-:Y:S02]  /*1baa0*/  @!P3 LEA R6, P0, R20, R2.reuse, 0x1 ;  /* 0x000000021406b211 */ /* 0x091fe400078008ff */
[----:B------:R-:W-:Y:S02]  /*1bab0*/  @!P4 LEA R8, P1, R14, R2, 0x1 ;  /* 0x000000020e08c211 */ /* 0x000fe400078208ff */
[----:B-1-3--:R-:W-:Y:S01]  /*1bac0*/  @!P2 IMAD.WIDE R4, R24, 0x2, R2 ;  /* 0x000000021804a825 */ /* 0x00afe200078e0202 */
[-C--:B------:R-:W-:Y:S02]  /*1bad0*/  @!P3 LEA.HI.X R7, R20, R3.reuse, R21, 0x1, P0 ;  /* 0x000000031407b211 */ /* 0x080fe400000f0c15 */
[----:B------:R-:W-:Y:S02]  /*1bae0*/  @!P4 LEA.HI.X R9, R14, R3, R15, 0x1, P1 ;  /* 0x000000030e09c211 */ /* 0x000fe400008f0c0f */
[----:B------:R0:W-:Y:S04]  /*1baf0*/  @!P2 ST.E.128 desc[UR42][R4.64], RZ ;  /* 0x000000ff0400a985 */ /* 0x0001e8000c101d2a */
[----:B------:R0:W-:Y:S04]  /*1bb00*/  @!P3 ST.E.128 desc[UR42][R6.64], RZ ;  /* 0x000000ff0600b985 */ /* 0x0001e8000c101d2a */
[----:B------:R0:W-:Y:S02]  /*1bb10*/  @!P4 ST.E.128 desc[UR42][R8.64], RZ ;  /* 0x000000ff0800c985 */ /* 0x0001e4000c101d2a */
.L_x_1321:
[----:B------:R-:W-:Y:S05]  /*1bb20*/  BSYNC B0 ;  /* 0x0000000000007941 */ /* 0x000fea0003800000 */
.L_x_1316:
[----:B------:R-:W2:Y:S01]  /*1bb30*/  LDL R0, [R1+0x4c] ;  /* 0x00004c0001007983 */ /* 0x000ea20000100800 */
[----:B------:R-:W-:Y:S02]  /*1bb40*/  ULDC UR4, c[0x0][0xc3c] ;  /* 0x00030f0000047ab9 */ /* 0x000fe40000000800 */
[----:B--2---:R-:W-:-:S13]  /*1bb50*/  ISETP.GE.AND P0, PT, R0, UR4, PT ;  /* 0x0000000400007c0c */ /* 0x004fda000bf06270 */
[----:B------:R-:W-:Y:S05]  /*1bb60*/  @!P0 BRA `(.L_x_1327) ;  /* 0xfffffe5400988947 */ /* 0x000fea000383ffff */
[----:B------:R-:W-:Y:S05]  /*1bb70*/  BRA `(.L_x_1135) ;  /* 0x0000007000847947 */ /* 0x000fea0003800000 */
.L_x_1133:
        /* <DEDUP_REMOVED lines=16> */
.L_x_1328:
        /* <DEDUP_REMOVED lines=42> */
.L_x_1334:
[----:B------:R-:W-:Y:S01]  /*1bf20*/  UIADD3 UR4, UR4, 0x1f, URZ ;  /* 0x0000001f04047890 */ /* 0x000fe2000fffe03f */
[----:B------:R-:W-:-:S05]  /*1bf30*/  IMAD.U32 R19, RZ, RZ, UR7 ;  /* 0x00000007ff137e24 */ /* 0x000fca000f8e00ff */
        /* <DEDUP_REMOVED lines=10> */
.L_x_1333:
[----:B------:R-:W-:Y:S05]  /*1bfe0*/  BSYNC B0 ;  /* 0x0000000000007941 */ /* 0x000fea0003800000 */
.L_x_1332:
        /* <DEDUP_REMOVED lines=21> */
.L_x_1330:
[----:B------:R-:W-:-:S04]  /*1c140*/  IMAD.IADD R10, R6, 0x1, -R3 ;  /* 0x00000001060a7824 */ /* 0x000fc800078e0a03 */
[----:B------:R-:W-:-:S05]  /*1c150*/  IMAD R2, R7, UR5, R10 ;  /* 0x0000000507027c24 */ /* 0x000fca000f8e020a */
[----:B------:R-:W-:Y:S02]  /*1c160*/  ISETP.GT.AND P0, PT, R2, UR6, PT ;  /* 0x0000000602007c0c */ /* 0x000fe4000bf04270 */
[----:B------:R-:W0:Y:S11]  /*1c170*/  LDC.64 R2, c[0x0][0xc90] ;  /* 0x00032400ff027b82 */ /* 0x000e360000000a00 */
[----:B------:R-:W-:-:S04]  /*1c180*/  VOTE.ANY R11, PT, !P0 ;  /* 0x00000000000b7806 */ /* 0x000fc800040e0100 */
[----:B------:R-:W1:Y:S02]  /*1c190*/  POPC R15, R11 ;  /* 0x0000000b000f7309 */ /* 0x000e640000000000 */
[----:B-1----:R-:W-:-:S04]  /*1c1a0*/  VIADD R19, R15, UR4 ;  /* 0x000000040f137c36 */ /* 0x002fc80008000000 */
[----:B0-----:R-:W-:-:S05]  /*1c1b0*/  IMAD.WIDE R2, R19, 0x4, R2 ;  /* 0x0000000413027825 */ /* 0x001fca00078e0202 */
[----:B------:R-:W2:Y:S01]  /*1c1c0*/  LDG.E R9, desc[UR42][R2.64] ;  /* 0x0000002a02097981 */ /* 0x000ea2000c1e1900 */
[----:B------:R-:W-:-:S03]  /*1c1d0*/  ISETP.NE.AND P0, PT, R11, RZ, PT ;  /* 0x000000ff0b00720c */ /* 0x000fc60003f05270 */
        /* <DEDUP_REMOVED lines=9> */
[----:B------:R-:W-:-:S06]  /*1c270*/  VIADD R16, R15, 0xffffffff ;  /* 0xffffffff0f107836 */ /* 0x000fcc0000000000 */
[----:B------:R0:W1:Y:S02]  /*1c280*/  SHFL.IDX PT, R16, R7, R16, 0x1f ;  /* 0x00001f1007107589 */ /* 0x00006400000e0000 */
.L_x_1335:
[----:B-1----:R-:W-:Y:S01]  /*1c290*/  IMAD R16, R16, UR5, R10 ;  /* 0x0000000510107c24 */ /* 0x002fe2000f8e020a */
[----:B------:R-:W-:Y:S01]  /*1c2a0*/  IABS R10, R6 ;  /* 0x00000006000a7213 */ /* 0x000fe20000000000 */
[----:B------:R-:W-:Y:S02]  /*1c2b0*/  IMAD R11, R11, R8, RZ ;  /* 0x000000080b0b7224 */ /* 0x000fe400078e02ff */
[----:B------:R-:W-:Y:S01]  /*1c2c0*/  IMAD.MOV.U32 R2, RZ, RZ, RZ ;  /* 0x000000ffff027224 */ /* 0x000fe200078e00ff */
[----:B0-----:R-:W-:Y:S01]  /*1c2d0*/  IADD3 R7, -R16, UR6, RZ ;  /* 0x0000000610077c10 */ /* 0x001fe2000fffe1ff */
[----:B------:R-:W-:Y:S02]  /*1c2e0*/  IMAD.MOV R10, RZ, RZ, -R10 ;  /* 0x000000ffff0a7224 */ /* 0x000fe400078e0a0a */
[----:B------:R-:W-:Y:S01]  /*1c2f0*/  IMAD.HI.U32 R2, R3, R11, R2 ;  /* 0x0000000b03027227 */ /* 0x000fe200078e0002 */
[----:B------:R-:W-:-:S05]  /*1c300*/  IABS R3, R7 ;  /* 0x0000000700037213 */ /* 0x000fca0000000000 */
        /* <DEDUP_REMOVED lines=11> */
[----:B------:R-:W-:-:S05]  /*1c3c0*/  @!P1 LOP3.LUT R2, RZ, R6, RZ, 0x33, !PT ;  /* 0x00000006ff029212 */ /* 0x000fca00078e33ff */
[----:B------:R-:W-:Y:S02]  /*1c3d0*/  IMAD R8, R9, R2, RZ ;  /* 0x0000000209087224 */ /* 0x000fe400078e02ff */
[----:B------:R-:W-:Y:S02]  /*1c3e0*/  IMAD.MOV R2, RZ, RZ, -R2 ;  /* 0x000000ffff027224 */ /* 0x000fe400078e0a02 */
[----:B------:R-:W-:Y:S02]  /*1c3f0*/  IMAD.MOV R10, RZ, RZ, -R8 ;  /* 0x000000ffff0a7224 */ /* 0x000fe400078e0a08 */
[----:B------:R-:W-:Y:S02]  /*1c400*/  IMAD R6, R6, R2, R7 ;  /* 0x0000000206067224 */ /* 0x000fe400078e0207 */
[----:B------:R-:W-:Y:S01]  /*1c410*/  IMAD.MOV.U32 R2, RZ, RZ, RZ ;  /* 0x000000ffff027224 */ /* 0x000fe200078e00ff */
[----:B------:R-:W-:-:S04]  /*1c420*/  VIADDMNMX R9, R10, UR5, R9, PT ;  /* 0x000000050a097c46 */ /* 0x000fc8000b800109 */
[----:B------:R-:W-:-:S04]  /*1c430*/  IABS R10, R9 ;  /* 0x00000009000a7213 */ /* 0x000fc80000000000 */
[----:B------:R-:W0:Y:S08]  /*1c440*/  I2F.RP R11, R10 ;  /* 0x0000000a000b7306 */ /* 0x000e300000209400 */
[----:B0-----:R-:W0:Y:S02]  /*1c450*/  MUFU.RCP R11, R11 ;  /* 0x0000000b000b7308 */ /* 0x001e240000001000 */
[----:B0-----:R-:W-:Y:S01]  /*1c460*/  VIADD R3, R11, 0xffffffe ;  /* 0x0ffffffe0b037836 */ /* 0x001fe20000000000 */
[----:B------:R-:W-:-:S05]  /*1c470*/  IABS R11, R9 ;  /* 0x00000009000b7213 */ /* 0x000fca0000000000 */
[----:B------:R-:W0:Y:S02]  /*1c480*/  F2I.FTZ.U32.TRUNC.NTZ R3, R3 ;  /* 0x0000000300037305 */ /* 0x000e24000021f000 */
[----:B0-----:R-:W-:-:S04]  /*1c490*/  IMAD.MOV R13, RZ, RZ, -R3 ;  /* 0x000000ffff0d7224 */ /* 0x001fc800078e0a03 */
[----:B------:R-:W-:-:S04]  /*1c4a0*/  IMAD R7, R13, R10, RZ ;  /* 0x0000000a0d077224 */ /* 0x000fc800078e02ff */
[----:B------:R-:W-:Y:S01]  /*1c4b0*/  IMAD.HI.U32 R2, R3, R7, R2 ;  /* 0x0000000703027227 */ /* 0x000fe200078e0002 */
[----:B------:R-:W-:-:S03]  /*1c4c0*/  IABS R7, R6 ;  /* 0x0000000600077213 */ /* 0x000fc60000000000 */
[----:B------:R-:W-:Y:S02]  /*1c4d0*/  IMAD.MOV R3, RZ, RZ, -R11 ;  /* 0x000000ffff037224 */ /* 0x000fe400078e0a0b */
        /* <DEDUP_REMOVED lines=8> */
[----:B------:R-:W-:Y:S01]  /*1c560*/  ISETP.GE.AND P2, PT, R3, RZ, PT ;  /* 0x000000ff0300720c */ /* 0x000fe20003f46270 */
[----:B------:R-:W-:-:S06]  /*1c570*/  IMAD.IADD R3, R6, 0x1, R8 ;  /* 0x0000000106037824 */ /* 0x000fcc00078e0208 */
[----:B------:R-:W-:-:S06]  /*1c580*/  @P0 VIADD R2, R2, 0x1 ;  /* 0x0000000102020836 */ /* 0x000fcc0000000000 */
[----:B------:R-:W-:Y:S01]  /*1c590*/  @!P2 IMAD.MOV R2, RZ, RZ, -R2 ;  /* 0x000000ffff02a224 */ /* 0x000fe200078e0a02 */
[----:B------:R-:W-:Y:S01]  /*1c5a0*/  @!P1 LOP3.LUT R2, RZ, R9, RZ, 0x33, !PT ;  /* 0x00000009ff029212 */ /* 0x000fe200078e33ff */
[----:B------:R-:W-:-:S03]  /*1c5b0*/  IMAD.MOV R9, RZ, RZ, -R9 ;  /* 0x000000ffff097224 */ /* 0x000fc600078e0a09 */
[----:B------:R-:W-:Y:S01]  /*1c5c0*/  LOP3.LUT R17, RZ, R2, RZ, 0x33, !PT ;  /* 0x00000002ff117212 */ /* 0x000fe200078e33ff */
[----:B------:R-:W-:-:S04]  /*1c5d0*/  IMAD R18, R2, R9, R3 ;  /* 0x0000000902127224 */ /* 0x000fc800078e0203 */
[----:B------:R-:W-:Y:S01]  /*1c5e0*/  IMAD.IADD R17, R4, 0x1, R17 ;  /* 0x0000000104117824 */ /* 0x000fe200078e0211 */
[----:B------:R-:W-:Y:S06]  /*1c5f0*/  BRA `(.L_x_1336) ;  /* 0x00000000000c7947 */ /* 0x000fec0003800000 */
.L_x_1331:
[----:B------:R-:W-:Y:S02]  /*1c600*/  IMAD.MOV.U32 R17, RZ, RZ, RZ ;  /* 0x000000ffff117224 */ /* 0x000fe400078e00ff */
[----:B------:R-:W-:Y:S02]  /*1c610*/  IMAD.U32 R16, RZ, RZ, UR6 ;  /* 0x00000006ff107e24 */ /* 0x000fe4000f8e00ff */
[----:B------:R-:W-:-:S07]  /*1c620*/  IMAD.MOV.U32 R18, RZ, RZ, RZ ;  /* 0x000000ffff127224 */ /* 0x000fce00078e00ff */
.L_x_1336:
[----:B------:R-:W-:-:S13]  /*1c630*/  ISETP.NE.AND P0, PT, R5, RZ, PT ;  /* 0x000000ff0500720c */ /* 0x000fda0003f05270 */
[----:B------:R-:W0:Y:S01]  /*1c640*/  @!P0 S2R R3, SR_CgaCtaId ;  /* 0x0000000000038919 */ /* 0x000e220000008800 */
[----:B------:R-:W-:-:S04]  /*1c650*/  @!P0 MOV R2, 0x400 ;  /* 0x0000040000028802 */ /* 0x000fc80000000f00 */
[----:B0-----:R-:W-:-:S05]  /*1c660*/  @!P0 LEA R2, R3, R2, 0x18 ;  /* 0x0000000203028211 */ /* 0x001fca00078ec0ff */
[----:B------:R1:W-:Y:S01]  /*1c670*/  @!P0 STS.128 [R2+0x19cd0], R16 ;  /* 0x019cd01002008388 */ /* 0x0003e20000000c00 */
[----:B------:R-:W-:Y:S06]  /*1c680*/  BAR.ARV 0x5, 0x200 ;  /* 0x0148000000007b1d */ /* 0x000fec0000002000 */
.L_x_1329:
        /* <DEDUP_REMOVED lines=23> */
[----:B------:R-:W-:Y:S01]  /*1c800*/  LOP3.LUT P0, RZ, R12, 0x4, RZ, 0xc0, !PT ;  /* 0x000000040cff7812 */ /* 0x000fe2000780c0ff */
[----:B------:R-:W-:Y:S01]  /*1c810*/  IMAD.SHL.U32 R6, R10, 0x10, RZ ;  /* 0x000000100a067824 */ /* 0x000fe200078e00ff */
[----:B------:R-:W-:Y:S01]  /*1c820*/  LOP3.LUT R3, R4, 0x360, RZ, 0xc0, !PT ;  /* 0x0000036004037812 */ /* 0x000fe200078ec0ff */
[----:B------:R-:W-:Y:S01]  /*1c830*/  IMAD.SHL.U32 R8, R12, 0x2, RZ ;  /* 0x000000020c087824 */ /* 0x000fe200078e00ff */
[----:B------:R-:W-:Y:S01]  /*1c840*/  LOP3.LUT R7, R2, 0x60, RZ, 0xc0, !PT ;  /* 0x0000006002077812 */ /* 0x000fe200078ec0ff */
[----:B------:R-:W-:Y:S01]  /*1c850*/  IMAD.SHL.U32 R11, R12, 0x4, RZ ;  /* 0x000000040c0b7824 */ /* 0x000fe200078e00ff */
        /* <DEDUP_REMOVED lines=17> */
[----:B------:R-:W-:Y:S01]  /*1c970*/  LOP3.LUT R8, R9, R8, RZ, 0xfc, !PT ;  /* 0x0000000809087212 */ /* 0x000fe200078efcff */
[----:B------:R0:W-:Y:S01]  /*1c980*/  STL [R1+0x10], R3 ;  /* 0x0000100301007387 */ /* 0x0001e20000100800 */
[----:B------:R-:W-:Y:S02]  /*1c990*/  SHF.R.U32.HI R4, RZ, 0x1, R10 ;  /* 0x00000001ff047819 */ /* 0x000fe4000001160a */
[----:B------:R-:W-:Y:S01]  /*1c9a0*/  LOP3.LUT R2, R2, 0x10, RZ, 0xc0, !PT ;  /* 0x0000001002027812 */ /* 0x000fe200078ec0ff */
[----:B------:R1:W-:Y:S01]  /*1c9b0*/  STL [R1+0x8], R0 ;  /* 0x0000080001007387 */ /* 0x0003e20000100800 */
        /* <DEDUP_REMOVED lines=10> */
.L_x_1469:
[----:B------:R-:W-:Y:S05]  /*1ca60*/  YIELD ;  /* 0x0000000000007946 */ /* 0x000fea0003800000 */
[----:B------:R-:W-:Y:S01]  /*1ca70*/  ULDC.64 UR4, c[0x0][0xa28] ;  /* 0x00028a0000047ab9 */ /* 0x000fe20000000a00 */
[----:B------:R-:W-:Y:S02]  /*1ca80*/  CS2R R6, SRZ ;  /* 0x0000000000067805 */ /* 0x000fe4000001ff00 */
[----:B------:R-:W-:Y:S01]  /*1ca90*/  ISETP.NE.U32.AND P0, PT, RZ, UR4, PT ;  /* 0x00000004ff007c0c */ /* 0x000fe2000bf05070 */
[----:B0-----:R-:W0:Y:S01]  /*1caa0*/  LDC.64 R8, c[0x0][0xa00] ;  /* 0x00028000ff087b82 */ /* 0x001e220000000a00 */
[----:B------:R-:W-:Y:S01]  /*1cab0*/  ULDC.64 UR6, c[0x0][0xa08] ;  /* 0x0002820000067ab9 */ /* 0x000fe20000000a00 */
[----:B------:R-:W-:Y:S01]  /*1cac0*/  ULDC.64 UR8, c[0x0][0xa10] ;  /* 0x0002840000087ab9 */ /* 0x000fe20000000a00 */
[----:B------:R-:W-:Y:S01]  /*1cad0*/  ISETP.NE.AND.EX P0, PT, RZ, UR5, PT, P0 ;  /* 0x00000005ff007c0c */ /* 0x000fe2000bf05300 */
[----:B------:R-:W-:-:S04]  /*1cae0*/  ULDC.64 UR4, c[0x0][0xa18] ;  /* 0x0002860000047ab9 */ /* 0x000fc80000000a00 */
[----:B-1----:R-:W1:Y:S08]  /*1caf0*/  LDC.64 R4, c[0x0][0xa08] ;  /* 0x00028200ff047b82 */ /* 0x002e700000000a00 */
[----:B------:R-:W2:Y:S02]  /*1cb00*/  @P0 LDC.64 R2, c[0x0][0xa28] ;  /* 0x00028a00ff020b82 */ /* 0x000ea40000000a00 */
[----:B--2---:R-:W-:-:S05]  /*1cb10*/  @P0 IMAD.WIDE R2, R19, 0x4, R2 ;  /* 0x0000000413020825 */ /* 0x004fca00078e0202 */
[----:B------:R2:W5:Y:S01]  /*1cb20*/  @P0 LDG.E R7, desc[UR42][R2.64] ;  /* 0x0000002a02070981 */ /* 0x000562000c1e1900 */
[----:B------:R-:W-:Y:S01]  /*1cb30*/  ISETP.NE.U32.AND P0, PT, RZ, UR4, PT ;  /* 0x00000004ff007c0c */ /* 0x000fe2000bf05070 */
[----:B0-----:R-:W-:Y:S01]  /*1cb40*/  IMAD.WIDE R8, R19, 0x4, R8 ;  /* 0x0000000413087825 */ /* 0x001fe200078e0208 */
[----:B------:R-:W-:Y:S02]  /*1cb50*/  ISETP.NE.U32.AND P2, PT, RZ, UR6, PT ;  /* 0x00000006ff007c0c */ /* 0x000fe4000bf45070 */
[----:B------:R-:W-:Y:S01]  /*1cb60*/  ISETP.NE.AND.EX P0, PT, RZ, UR5, PT, P0 ;  /* 0x00000005ff007c0c */ /* 0x000fe2000bf05300 */
[----:B------:R-:W-:Y:S01]  /*1cb70*/  ULDC.64 UR4, c[0x0][0xa00] ;  /* 0x0002800000047ab9 */ /* 0x000fe20000000a00 */
[----:B------:R-:W-:Y:S01]  /*1cb80*/  ISETP.NE.U32.AND P4, PT, RZ, UR8, PT ;  /* 0x00000008ff007c0c */ /* 0x000fe2000bf85070 */
[----:B------:R-:W-:Y:S01]  /*1cb90*/  IMAD.MOV.U32 R11, RZ, RZ, RZ ;  /* 0x000000ffff0b7224 */ /* 0x000fe200078e00ff */
[----:B------:R-:W-:Y:S01]  /*1cba0*/  ISETP.NE.U32.AND P1, PT, RZ, UR4, PT ;  /* 0x00000004ff007c0c */ /* 0x000fe2000bf25070 */
[----:B--2---:R-:W0:Y:S01]  /*1cbb0*/  LDC.64 R2, c[0x0][0xa10] ;  /* 0x00028400ff027b82 */ /* 0x004e220000000a00 */
[----:B------:R-:W-:-:S02]  /*1cbc0*/  IMAD.MOV.U32 R0, RZ, RZ, RZ ;  /* 0x000000ffff007224 */ /* 0x000fc400078e00ff */
[----:B------:R-:W-:Y:S01]  /*1cbd0*/  ISETP.NE.AND.EX P3, PT, RZ, UR5, PT, P1 ;  /* 0x00000005ff007c0c */ /* 0x000fe2000bf65310 */
[----:B-1----:R-:W-:-:S04]  /*1cbe0*/  IMAD.WIDE R4, R19, 0x4, R4 ;  /* 0x0000000413047825 */ /* 0x002fc800078e0204 */
[----:B------:R-:W1:Y:S01]  /*1cbf0*/  @P0 LDC.64 R12, c[0x0][0xa18] ;  /* 0x00028600ff0c0b82 */ /* 0x000e620000000a00 */
[----:B------:R-:W-:Y:S01]  /*1cc00*/  ULDC UR4, c[0x0][0x288] ;  /* 0x0000a20000047ab9 */ /* 0x000fe20000000800 */
[----:B------:R-:W-:Y:S02]  /*1cc10*/  ISETP.NE.AND.EX P1, PT, RZ, UR7, PT, P2 ;  /* 0x00000007ff007c0c */ /* 0x000fe4000bf25320 */
[----:B------:R-:W-:-:S04]  /*1cc20*/  ISETP.NE.AND.EX P2, PT, RZ, UR9, PT, P4 ;  /* 0x00000009ff007c0c */ /* 0x000fc8000bf45340 */
[----:B------:R-:W2:Y:S07]  /*1cc30*/  @P3 LDG.E R6, desc[UR42][R8.64] ;  /* 0x0000002a08063981 */ /* 0x000eae000c1e1900 */
[----:B------:R3:W5:Y:S01]  /*1cc40*/  @P1 LDG.E R11, desc[UR42][R4.64] ;  /* 0x0000002a040b1981 */ /* 0x000762000c1e1900 */
[----:B0-----:R-:W-:-:S05]  /*1cc50*/  IMAD.WIDE R2, R19, 0x4, R2 ;  /* 0x0000000413027825 */ /* 0x001fca00078e0202 */
[----:B------:R3:W5:Y:S01]  /*1cc60*/  @P2 LDG.E R0, desc[UR42][R2.64] ;  /* 0x0000002a02002981 */ /* 0x000762000c1e1900 */
[----:B-1----:R-:W-:-:S03]  /*1cc70*/  @P0 IMAD.WIDE R12, R19, 0x4, R12 ;  /* 0x00000004130c0825 */ /* 0x002fc600078e020c */
[----:B--2---:R0:W-:Y:S02]  /*1cc80*/  STL [R1+0x20], R6 ;  /* 0x0000200601007387 */ /* 0x0041e40000100800 */
[----:B0-----:R-:W-:Y:S01]  /*1cc90*/  IMAD.U32 R6, RZ, RZ, UR4 ;  /* 0x00000004ff067e24 */ /* 0x001fe2000f8e00ff */
[----:B------:R-:W-:-:S05]  /*1cca0*/  ULDC.64 UR4, c[0x0][0x418] ;  /* 0x0001060000047ab9 */ /* 0x000fca0000000a00 */
[----:B------:R-:W2:Y:S01]  /*1ccb0*/  @P0 LDG.E R6, desc[UR42][R12.64] ;  /* 0x0000002a0c060981 */ /* 0x000ea2000c1e1900 */
[----:B------:R-:W-:-:S03]  /*1ccc0*/  UISETP.NE.U32.AND UP0, UPT, UR4, URZ, UPT ;  /* 0x0000003f0400728c */ /* 0x000fc6000bf05070 */
[----:B------:R-:W-:Y:S01]  /*1ccd0*/  ULDC UR4, c[0x0][0x424] ;  /* 0x0001090000047ab9 */ /* 0x000fe20000000800 */
[----:B------:R-:W-:-:S03]  /*1cce0*/  UISETP.NE.AND.EX UP0, UPT, UR5, URZ, UPT, UP0 ;  /* 0x0000003f0500728c */ /* 0x000fc6000bf05300 */
[----:B------:R-:W-:Y:S01]  /*1ccf0*/  ULDC UR5, c[0x0][0x2f0] ;  /* 0x0000bc0000057ab9 */ /* 0x000fe20000000800 */
[----:B------:R-:W-:-:S04]  /*1cd00*/  USEL UR4, UR4, 0x1, UP0 ;  /* 0x0000000104047887 */ /* 0x000fc80008000000 */
[----:B------:R-:W-:-:S03]  /*1cd10*/  UIMAD UR4, UR4, UR5, URZ ;  /* 0x00000005040472a4 */ /* 0x000fc6000f8e023f */
[----:B------:R-:W-:-:S03]  /*1cd20*/  ULDC UR5, c[0x0][0x348] ;  /* 0x0000d20000057ab9 */ /* 0x000fc60000000800 */
[----:B------:R-:W-:Y:S01]  /*1cd30*/  IMAD.U32 R10, RZ, RZ, UR4 ;  /* 0x00000004ff0a7e24 */ /* 0x000fe2000f8e00ff */
[----:B--2---:R0:W-:Y:S01]  /*1cd40*/  STL [R1+0x18], R6 ;  /* 0x0000180601007387 */ /* 0x0041e20000100800 */
[----:B------:R-:W-:Y:S02]  /*1cd50*/  IMAD.MOV.U32 R13, RZ, RZ, R6 ;  /* 0x000000ffff0d7224 */ /* 0x000fe400078e0006 */
[----:B0-----:R-:W-:Y:S01]  /*1cd60*/  IMAD.U32 R6, RZ, RZ, UR5 ;  /* 0x00000005ff067e24 */ /* 0x001fe2000f8e00ff */
[----:B---3--:R-:W-:Y:S06]  /*1cd70*/  @P0 BRA `(.L_x_1338) ;  /* 0x0000000000140947 */ /* 0x008fec0003800000 */
[----:B------:R-:W-:Y:S05]  /*1cd80*/  @!P3 BRA `(.L_x_1338) ;  /* 0x000000000010b947 */ /* 0x000fea0003800000 */
[----:B------:R-:W2:Y:S04]  /*1cd90*/  LDG.E R12, desc[UR42][R8.64] ;  /* 0x0000002a080c7981 */ /* 0x000ea8000c1e1900 */
[----:B------:R-:W2:Y:S02]  /*1cda0*/  LDG.E R8, desc[UR42][R8.64+0x4] ;  /* 0x0000042a08087981 */ /* 0x000ea4000c1e1900 */
[----:B--2---:R-:W-:-:S05]  /*1cdb0*/  IMAD.IADD R13, R8, 0x1, -R12 ;  /* 0x00000001080d7824 */ /* 0x004fca00078e0a0c */
[----:B------:R0:W-:Y:S02]  /*1cdc0*/  STL [R1+0x18], R13 ;  /* 0x0000180d01007387 */ /* 0x0001e40000100800 */
.L_x_1338:
[----:B-----5:R-:W-:Y:S01]  /*1cdd0*/  IMAD.IADD R8, R11, 0x1, R7 ;  /* 0x000000010b087824 */ /* 0x020fe200078e0207 */
[----:B------:R-:W-:Y:S02]  /*1cde0*/  ULDC.64 UR4, c[0x0][0xa20] ;  /* 0x0002880000047ab9 */ /* 0x000fe40000000a00 */
[----:B------:R-:W-:Y:S02]  /*1cdf0*/  ISETP.NE.U32.AND P0, PT, RZ, UR4, PT ;  /* 0x00000004ff007c0c */ /* 0x000fe4000bf05070 */
[----:B------:R1:W-:Y:S02]  /*1ce00*/  STL [R1+0x4], R8 ;  /* 0x0000040801007387 */ /* 0x0003e40000100800 */
[----:B------:R-:W-:-:S13]  /*1ce10*/  ISETP.NE.AND.EX P0, PT, RZ, UR5, PT, P0 ;  /* 0x00000005ff007c0c */ /* 0x000fda000bf05300 */
[----:B-1----:R-:W-:Y:S05]  /*1ce20*/  @!P0 BRA `(.L_x_1339) ;  /* 0x0000000000108947 */ /* 0x002fea0003800000 */
[----:B------:R-:W1:Y:S02]  /*1ce30*/  LDC.64 R4, c[0x0][0xa20] ;  /* 0x00028800ff047b82 */ /* 0x000e640000000a00 */
[----:B-1----:R-:W-:-:S05]  /*1ce40*/  IMAD.WIDE R4, R19, 0x4, R4 ;  /* 0x0000000413047825 */ /* 0x002fca00078e0204 */
[----:B------:R1:W5:Y:S01]  /*1ce50*/  LDG.E R10, desc[UR42][R4.64] ;  /* 0x0000002a040a7981 */ /* 0x000362000c1e1900 */
[----:B------:R-:W-:Y:S05]  /*1ce60*/  BRA `(.L_x_1340) ;  /* 0x0000000000107947 */ /* 0x000fea0003800000 */
.L_x_1339:
[----:B------:R-:W-:Y:S05]  /*1ce70*/  @!P1 BRA `(.L_x_1340) ;  /* 0x00000000000c9947 */ /* 0x000fea0003800000 */
[----:B------:R-:W2:Y:S04]  /*1ce80*/  LDG.E R10, desc[UR42][R4.64] ;  /* 0x0000002a040a7981 */ /* 0x000ea8000c1e1900 */
[----:B------:R-:W2:Y:S02]  /*1ce90*/  LDG.E R4, desc[UR42][R4.64+0x4] ;  /* 0x0000042a04047981 */ /* 0x000ea4000c1e1900 */
[----:B--2---:R-:W-:-:S07]  /*1cea0*/  IMAD.IADD R10, R4, 0x1, -R10 ;  /* 0x00000001040a7824 */ /* 0x004fce00078e0a0a */
.L_x_1340:
[----:B-1----:R-:W2:Y:S04]  /*1ceb0*/  @P2 LDG.E R4, desc[UR42][R2.64] ;  /* 0x0000002a02042981 */ /* 0x002ea8000c1e1900 */
[----:B------:R1:W2:Y:S01]  /*1cec0*/  @P2 LDG.E R5, desc[UR42][R2.64+0x4] ;  /* 0x0000042a02052981 */ /* 0x0002a2000c1e1900 */
[----:B------:R-:W-:Y:S02]  /*1ced0*/  IMAD R12, R17, 0xc0, RZ ;  /* 0x000000c0110c7824 */ /* 0x000fe400078e02ff */
[----:B-----5:R-:W-:Y:S02]  /*1cee0*/  IMAD.IADD R7, R10, 0x1, -R7 ;  /* 0x000000010a077824 */ /* 0x020fe400078e0a07 */
[----:B------:R-:W-:Y:S01]  /*1cef0*/  VIADD R10, R12, 0xbf ;  /* 0x000000bf0c0a7836 */ /* 0x000fe20000000000 */
[----:B------:R3:W-:Y:S01]  /*1cf00*/  STL [R1+0x14], R12 ;  /* 0x0000140c01007387 */ /* 0x0007e20000100800 */
[----:B-1----:R-:W1:Y:S02]  /*1cf10*/  LDC R2, c[0x0][0x448] ;  /* 0x00011200ff027b82 */ /* 0x002e640000000800 */
[----:B-1----:R-:W-:-:S13]  /*1cf20*/  ISETP.NE.AND P1, PT, R2, 0x1, PT ;  /* 0x000000010200780c */ /* 0x002fda0003f25270 */
[----:B------:R-:W1:Y:S08]  /*1cf30*/  @P1 LDC R3, c[0x0][0x44c] ;  /* 0x00011300ff031b82 */ /* 0x000e700000000800 */
[----:B------:R-:W4:Y:S01]  /*1cf40*/  @P1 LDC R2, c[0x0][0x450] ;  /* 0x00011400ff021b82 */ /* 0x000f220000000800 */
[----:B-1----:R-:W-:-:S05]  /*1cf50*/  @P1 IMAD.HI.U32 R3, R10, R3, RZ ;  /* 0x000000030a031227 */ /* 0x002fca00078e00ff */
[----:B----4-:R-:W-:Y:S01]  /*1cf60*/  @P1 SHF.R.U32.HI R10, RZ, R2, R3 ;  /* 0x00000002ff0a1219 */ /* 0x010fe20000011603 */
[----:B--2---:R-:W-:-:S04]  /*1cf70*/  @P2 IMAD.IADD R6, R5, 0x1, -R4 ;  /* 0x0000000105062824 */ /* 0x004fc800078e0a04 */
[----:B------:R-:W-:-:S04]  /*1cf80*/  IMAD.IADD R9, R7, 0x1, R6 ;  /* 0x0000000107097824 */ /* 0x000fc800078e0206 */
[C---:B------:R-:W-:Y:S01]  /*1cf90*/  VIADD R20, R9.reuse, 0x7f ;  /* 0x0000007f09147836 */ /* 0x040fe20000000000 */
[----:B------:R-:W-:-:S04]  /*1cfa0*/  IADD3 R8, R9, 0x1, -R13 ;  /* 0x0000000109087810 */ /* 0x000fc80007ffe80d */
[----:B------:R-:W-:Y:S01]  /*1cfb0*/  SHF.R.S32.HI R2, RZ, 0x1f, R20 ;  /* 0x0000001fff027819 */ /* 0x000fe20000011414 */
[----:B------:R-:W-:-:S03]  /*1cfc0*/  IMAD.IADD R10, R8, 0x1, R10 ;  /* 0x00000001080a7824 */ /* 0x000fc600078e020a */
[----:B------:R-:W-:Y:S02]  /*1cfd0*/  LEA.HI R20, R2, R20, RZ, 0x7 ;  /* 0x0000001402147211 */ /* 0x000fe400078f38ff */
[----:B------:R-:W1:Y:S02]  /*1cfe0*/  LDC.64 R2, c[0x0][0x9e0] ;  /* 0x00027800ff027b82 */ /* 0x000e640000000a00 */
[----:B------:R-:W-:Y:S02]  /*1cff0*/  SHF.R.S32.HI R20, RZ, 0x7, R20 ;  /* 0x00000007ff147819 */ /* 0x000fe40000011414 */
[----:B-1----:R-:W-:Y:S01]  /*1d000*/  ISETP.GE.AND P3, PT, R3, 0x1, PT ;  /* 0x000000010300780c */ /* 0x002fe20003f66270 */
[----:B------:R-:W-:-:S12]  /*1d010*/  IMAD.IADD R2, R10, 0x1, R2 ;  /* 0x000000010a027824 */ /* 0x000fd800078e0202 */
[----:B---3--:R-:W-:Y:S05]  /*1d020*/  @!P3 BRA `(.L_x_1341) ;  /* 0x000000000048b947 */ /* 0x008fea0003800000 */
        /* <DEDUP_REMOVED lines=11> */
.L_x_1343:
[----:B------:R-:W-:-:S13]  /*1d0e0*/  ISETP.NE.AND P0, PT, R3, 0x1, PT ;  /* 0x000000010300780c */ /* 0x000fda0003f05270 */
[----:B------:R-:W1:Y:S02]  /*1d0f0*/  @P0 LDC.64 R4, c[0x0][0x9e8] ;  /* 0x00027a00ff040b82 */ /* 0x000e640000000a00 */
[----:B-1----:R-:W-:-:S05]  /*1d100*/  @P0 IMAD.HI.U32 R4, R11, R4, RZ ;  /* 0x000000040b040227 */ /* 0x002fca00078e00ff */
[----:B------:R-:W-:-:S07]  /*1d110*/  @P0 SHF.R.U32.HI R11, RZ, R5, R4 ;  /* 0x00000005ff0b0219 */ /* 0x000fce0000011604 */
.L_x_1344:
[----:B------:R-:W-:Y:S05]  /*1d120*/  BSYNC B0 ;  /* 0x0000000000007941 */ /* 0x000fea0003800000 */
.L_x_1342:
[----:B------:R-:W-:-:S05]  /*1d130*/  IMAD R11, R11, R3, R3 ;  /* 0x000000030b0b7224 */ /* 0x000fca00078e0203 */
[----:B------:R-:W-:-:S07]  /*1d140*/  VIMNMX R2, R2, R11, PT ;  /* 0x0000000b02027248 */ /* 0x000fce0003fe0100 */
.L_x_1341:
[----:B------:R-:W1:Y:S01]  /*1d150*/  @P1 LDC R5, c[0x0][0x44c] ;  /* 0x00011300ff051b82 */ /* 0x000e620000000800 */
[----:B------:R-:W-:Y:S01]  /*1d160*/  IMAD.MOV.U32 R4, RZ, RZ, R12 ;  /* 0x000000ffff047224 */ /* 0x000fe200078e000c */
[----:B------:R-:W-:Y:S01]  /*1d170*/  ULDC UR4, c[0x0][0x9dc] ;  /* 0x0002770000047ab9 */ /* 0x000fe20000000800 */
[----:B------:R-:W-:-:S05]  /*1d180*/  IMAD.IADD R17, R9, 0x1, -R13 ;  /* 0x0000000109117824 */ /* 0x000fca00078e0a0d */
[----:B------:R-:W2:Y:S01]  /*1d190*/  @P1 LDC R10, c[0x0][0x450] ;  /* 0x00011400ff0a1b82 */ /* 0x000ea20000000800 */
[----:B-1----:R-:W-:-:S05]  /*1d1a0*/  @P1 IMAD.HI.U32 R5, R12, R5, RZ ;  /* 0x000000050c051227 */ /* 0x002fca00078e00ff */
        /* <DEDUP_REMOVED lines=14> */
.L_x_1347:
[----:B------:R-:W-:-:S13]  /*1d290*/  ISETP.NE.AND P0, PT, R3, 0x1, PT ;  /* 0x000000010300780c */ /* 0x000fda0003f05270 */
[----:B------:R-:W1:Y:S02]  /*1d2a0*/  @P0 LDC.64 R4, c[0x0][0x9e8] ;  /* 0x00027a00ff040b82 */ /* 0x000e640000000a00 */
[----:B-1----:R-:W-:-:S05]  /*1d2b0*/  @P0 IMAD.HI.U32 R4, R10, R4, RZ ;  /* 0x000000040a040227 */ /* 0x002fca00078e00ff */
[----:B------:R-:W-:-:S07]  /*1d2c0*/  @P0 SHF.R.U32.HI R10, RZ, R5, R4 ;  /* 0x00000005ff0a0219 */ /* 0x000fce0000011604 */
.L_x_1348:
[----:B------:R-:W-:Y:S05]  /*1d2d0*/  BSYNC B0 ;  /* 0x0000000000007941 */ /* 0x000fea0003800000 */
.L_x_1346:
[----:B------:R-:W-:-:S05]  /*1d2e0*/  IMAD R3, R10, R3, RZ ;  /* 0x000000030a037224 */ /* 0x000fca00078e02ff */
[----:B------:R-:W-:-:S07]  /*1d2f0*/  VIMNMX R9, R9, R3, !PT ;  /* 0x0000000309097248 */ /* 0x000fce0007fe0100 */
.L_x_1345:
[----:B------:R-:W-:Y:S01]  /*1d300*/  VIADD R2, R2, 0x7f ;  /* 0x0000007f02027836 */ /* 0x000fe20000000000 */
[----:B------:R-:W-:Y:S04]  /*1d310*/  BSSY B0, `(.L_x_1349) ;  /* 0x0000157000007945 */ /* 0x000fe80003800000 */
[----:B------:R-:W-:-:S04]  /*1d320*/  SHF.R.S32.HI R3, RZ, 0x1f, R2 ;  /* 0x0000001fff037819 */ /* 0x000fc80000011402 */
[----:B------:R-:W-:Y:S02]  /*1d330*/  LEA.HI R3, R3, R2, RZ, 0x7 ;  /* 0x0000000203037211 */ /* 0x000fe400078f38ff */
[----:B------:R-:W-:Y:S02]  /*1d340*/  SHF.R.S32.HI R2, RZ, 0x1f, R9 ;  /* 0x0000001fff027819 */ /* 0x000fe40000011409 */
[----:B------:R-:W-:Y:S02]  /*1d350*/  SHF.R.S32.HI R3, RZ, 0x7, R3 ;  /* 0x00000007ff037819 */ /* 0x000fe40000011403 */
[----:B------:R-:W-:Y:S02]  /*1d360*/  LEA.HI R2, R2, R9, RZ, 0x7 ;  /* 0x0000000902027211 */ /* 0x000fe400078f38ff */
[----:B------:R-:W-:Y:S02]  /*1d370*/  VIMNMX R3, R20, R3, PT ;  /* 0x0000000314037248 */ /* 0x000fe40003fe0100 */
[----:B------:R-:W-:-:S03]  /*1d380*/  SHF.R.S32.HI R2, RZ, 0x7, R2 ;  /* 0x00000007ff027819 */ /* 0x000fc60000011402 */
[----:B------:R-:W-:Y:S01]  /*1d390*/  IMAD R3, R3, 0x80, -R7 ;  /* 0x0000008003037824 */ /* 0x000fe200078e0a07 */
[----:B------:R-:W-:-:S04]  /*1d3a0*/  VIMNMX R2, RZ, R2, !PT ;  /* 0x00000002ff027248 */ /* 0x000fc80007fe0100 */
[----:B------:R-:W-:Y:S01]  /*1d3b0*/  VIMNMX R3, R3, R6, PT ;  /* 0x0000000603037248 */ /* 0x000fe20003fe0100 */
[----:B------:R-:W-:-:S05]  /*1d3c0*/  IMAD R2, R2, 0x80, -R7 ;  /* 0x0000008002027824 */ /* 0x000fca00078e0a07 */
[----:B------:R-:W-:-:S04]  /*1d3d0*/  VIMNMX R4, RZ, R2, !PT ;  /* 0x00000002ff047248 */ /* 0x000fc80007fe0100 */
[----:B------:R-:W-:Y:S02]  /*1d3e0*/  ISETP.GT.AND P0, PT, R3, R4, PT ;  /* 0x000000040300720c */ /* 0x000fe40003f04270 */
[----:B------:R-:W-:-:S11]  /*1d3f0*/  SHF.R.U32.HI R4, RZ, 0x7, R4 ;  /* 0x00000007ff047819 */ /* 0x000fd60000011604 */
[----:B------:R-:W-:-:S05]  /*1d400*/  @P0 VIADD R2, R3, 0x7f ;  /* 0x0000007f03020836 */ /* 0x000fca0000000000 */
[----:B------:R-:W-:-:S04]  /*1d410*/  @P0 SHF.R.S32.HI R3, RZ, 0x1f, R2 ;  /* 0x0000001fff030819 */ /* 0x000fc80000011402 */
[----:B------:R-:W-:Y:S01]  /*1d420*/  @P0 LEA.HI R2, R3, R2, RZ, 0x7 ;  /* 0x0000000203020211 */ /* 0x000fe200078f38ff */
[----:B------:R-:W-:-:S03]  /*1d430*/  IMAD.MOV.U32 R3, RZ, RZ, R4 ;  /* 0x000000ffff037224 */ /* 0x000fc600078e0004 */
[----:B------:R-:W-:Y:S02]  /*1d440*/  @P0 SHF.R.S32.HI R3, RZ, 0x7, R2 ;  /* 0x00000007ff030819 */ /* 0x000fe40000011402 */
[----:B------:R-:W-:Y:S02]  /*1d450*/  PLOP3.LUT P0, PT, PT, PT, PT, 0x80, 0x0 ;  /* 0x000000000000781c */ /* 0x000fe40003f0f070 */
[----:B------:R-:W-:-:S13]  /*1d460*/  ISETP.GT.AND P1, PT, R3, R4, PT ;  /* 0x000000040300720c */ /* 0x000fda0003f24270 */
        /* <DEDUP_REMOVED lines=8> */
.L_x_1504:
[----:B--2---:R-:W-:Y:S02]  /*1d4f0*/  ISETP.NE.AND P0, PT, R14, RZ, PT ;  /* 0x000000ff0e00720c */ /* 0x004fe40003f05270 */
[----:B------:R-:W-:-:S11]  /*1d500*/  PLOP3.LUT P6, PT, PT, PT, PT, 0x8, 0x0 ;  /* 0x000000000000781c */ /* 0x000fd60003fce170 */
[----:B------:R-:W-:Y:S05]  /*1d510*/  @P0 BRA `(.L_x_1352) ;  /* 0x00000000000c0947 */ /* 0x000fea0003800000 */
[----:B------:R-:W-:-:S03]  /*1d520*/  UMOV UR4, 0xffffffff ;  /* 0xffffffff00047882 */ /* 0x000fc60000000000 */
[----:B------:R-:W-:Y:S05]  /*1d530*/  BRA.DIV UR4, `(.L_x_1353) ;  /* 0x0000006204447947 */ /* 0x000fea000b800000 */
[----:B------:R-:W-:-:S13]  /*1d540*/  ELECT P6, URZ, PT ;  /* 0x00000000003f782f */ /* 0x000fda00038c0000 */
.L_x_1352:
        /* <DEDUP_REMOVED lines=9> */
.L_x_1507:
[----:B------:R-:W-:Y:S05]  /*1d5e0*/  BSYNC B1 ;  /* 0x0000000000017941 */ /* 0x000fea0003800000 */
.L_x_1354:
        /* <DEDUP_REMOVED lines=10> */
.L_x_1508:
[----:B------:R-:W-:Y:S05]  /*1d690*/  BSYNC B2 ;  /* 0x0000000000027941 */ /* 0x000fea0003800000 */
.L_x_1358:
        /* <DEDUP_REMOVED lines=9> */
.L_x_1361:
[----:B------:R-:W-:Y:S05]  /*1d730*/  BSYNC B2 ;  /* 0x0000000000027941 */ /* 0x000fea0003800000 */
.L_x_1360:
        /* <DEDUP_REMOVED lines=8> */
[----:B-1----:R-:W-:Y:S01]  /*1d7c0*/  VIADD R5, R10, 0x19c90 ;  /* 0x00019c900a057836 */ /* 0x002fe20000000000 */
[----:B------:R-:W-:Y:S01]  /*1d7d0*/  UMOV UR6, 0x0 ;  /* 0x0000000000067882 */ /* 0x000fe20000000000 */
[----:B------:R-:W-:Y:S01]  /*1d7e0*/  VIADD R11, R7, 0x13800 ;  /* 0x00013800070b7836 */ /* 0x000fe20000000000 */
[----:B------:R-:W-:-:S09]  /*1d7f0*/  UMOV UR7, 0x12f00000 ;  /* 0x12f0000000077882 */ /* 0x000fd20000000000 */
.L_x_1362:
        /* <DEDUP_REMOVED lines=16> */
.L_x_1363:
        /* <DEDUP_REMOVED lines=16> */
.L_x_1364:
        /* <DEDUP_REMOVED lines=13> */
.L_x_1509:
[----:B------:R-:W-:Y:S05]  /*1dad0*/  BSYNC B2 ;  /* 0x0000000000027941 */ /* 0x000fea0003800000 */
.L_x_1365:
        /* <DEDUP_REMOVED lines=11> */
.L_x_1368:
[----:B------:R-:W-:Y:S05]  /*1db90*/  BSYNC B2 ;  /* 0x0000000000027941 */ /* 0x000fea0003800000 */
.L_x_1367:
        /* <DEDUP_REMOVED lines=8> */
.L_x_1369:
        /* <DEDUP_REMOVED lines=15> */
.L_x_1370:
        /* <DEDUP_REMOVED lines=15> */
.L_x_1371:
        /* <DEDUP_REMOVED lines=10> */
.L_x_1357:
[----:B------:R-:W-:Y:S05]  /*1dea0*/  BSYNC B1 ;  /* 0x0000000000017941 */ /* 0x000fea0003800000 */
.L_x_1356:
        /* <DEDUP_REMOVED lines=9> */
.L_x_1388:
        /* <DEDUP_REMOVED lines=11> */
.L_x_1510:
[----:B------:R-:W-:Y:S05]  /*1dff0*/  BSYNC B2 ;  /* 0x0000000000027941 */ /* 0x000fea0003800000 */
.L_x_1374:
        /* <DEDUP_REMOVED lines=9> */
.L_x_1377:
[----:B------:R-:W-:Y:S05]  /*1e090*/  BSYNC B2 ;  /* 0x0000000000027941 */ /* 0x000fea0003800000 */
.L_x_1376:
        /* <DEDUP_REMOVED lines=11> */
.L_x_1378:
        /* <DEDUP_REMOVED lines=16> */
.L_x_1379:
        /* <DEDUP_REMOVED lines=16> */
.L_x_1380:
        /* <DEDUP_REMOVED lines=13> */
.L_x_1511:
[----:B------:R-:W-:Y:S05]  /*1e420*/  BSYNC B2 ;  /* 0x0000000000027941 */ /* 0x000fea0003800000 */
.L_x_1381:
        /* <DEDUP_REMOVED lines=11> */
.L_x_1384:
[----:B------:R-:W-:Y:S05]  /*1e4e0*/  BSYNC B2 ;  /* 0x0000000000027941 */ /* 0x000fea0003800000 */
.L_x_1383:
        /* <DEDUP_REMOVED lines=8> */
.L_x_1385:
        /* <DEDUP_REMOVED lines=15> */
.L_x_1386:
        /* <DEDUP_REMOVED lines=15> */
.L_x_1387:
        /* <DEDUP_REMOVED lines=10> */
.L_x_1373:
[----:B------:R-:W-:Y:S05]  /*1e7f0*/  BSYNC B1 ;  /* 0x0000000000017941 */ /* 0x000fea0003800000 */
.L_x_1372:
[C---:B------:R-:W-:Y:S01]  /*1e800*/  ISETP.GT.AND P2, PT, R10.reuse, R4, PT ;  /* 0x000000040a00720c */ /* 0x040fe20003f44270 */
[----:B------:R-:W-:Y:S02]  /*1e810*/  VIADD R25, R25, 0x1 ;  /* 0x0000000119197836 */ /* 0x000fe40000000000 */
[----:B------:R-:W-:-:S03]  /*1e820*/  VIADD R10, R10, 0xffffffff ;  /* 0xffffffff0a0a7836 */ /* 0x000fc60000000000 */
[----:B------:R-:W-:-:S04]  /*1e830*/  ISETP.NE.AND P1, PT, R25, 0x2, PT ;  /* 0x000000021900780c */ /* 0x000fc80003f25270 */
[----:B------:R-:W-:Y:S02]  /*1e840*/  SEL R3, RZ, 0x1, P1 ;  /* 0x00000001ff037807 */ /* 0x000fe40000800000 */
[----:B------:R-:W-:Y:S02]  /*1e850*/  SEL R25, R25, RZ, P1 ;  /* 0x000000ff19197207 */ /* 0x000fe40000800000 */
[----:B------:R-:W-:Y:S01]  /*1e860*/  LOP3.LUT R27, R27, R3, RZ, 0x3c, !PT ;  /* 0x000000031b1b7212 */ /* 0x000fe200078e3cff */
[----:B------:R-:W-:Y:S06]  /*1e870*/  @P2 BRA `(.L_x_1388) ;  /* 0xfffffff400b02947 */ /* 0x000fec000383ffff */
.L_x_1350:
[----:B------:R-:W-:Y:S05]  /*1e880*/  BSYNC B0 ;  /* 0x0000000000007941 */ /* 0x000fea0003800000 */
.L_x_1349:
[----:B------:R-:W2:Y:S01]  /*1e890*/  LDL R7, [R1+0x14] ;  /* 0x0000140001077983 */ /* 0x000ea20000100800 */
[----:B------:R-:W3:Y:S01]  /*1e8a0*/  LDC R0, c[0x0][0x448] ;  /* 0x00011200ff007b82 */ /* 0x000ee20000000800 */
[----:B------:R-:W-:Y:S07]  /*1e8b0*/  @!P0 WARPSYNC.ALL ;  /* 0x0000000000008948 */ /* 0x000fee0003800000 */
[----:B------:R-:W-:Y:S01]  /*1e8c0*/  @!P0 BAR.SYNC.DEFER_BLOCKING 0xc, 0x200 ;  /* 0x0308000000008b1d */ /* 0x000fe20000010000 */
[----:B---3--:R-:W-:-:S13]  /*1e8d0*/  ISETP.NE.AND P1, PT, R0, 0x1, PT ;  /* 0x000000010000780c */ /* 0x008fda0003f25270 */
[----:B------:R-:W3:Y:S08]  /*1e8e0*/  @P1 LDC R3, c[0x0][0x44c] ;  /* 0x00011300ff031b82 */ /* 0x000ef00000000800 */
[----:B------:R-:W4:Y:S01]  /*1e8f0*/  @P1 LDC R0, c[0x0][0x450] ;  /* 0x00011400ff001b82 */ /* 0x000f220000000800 */
[----:B--2---:R-:W-:-:S04]  /*1e900*/  VIADD R2, R7, 0xbf ;  /* 0x000000bf07027836 */ /* 0x004fc80000000000 */
[----:B---3--:R-:W-:-:S05]  /*1e910*/  @P1 IMAD.HI.U32 R3, R2, R3, RZ ;  /* 0x0000000302031227 */ /* 0x008fca00078e00ff */
[----:B----4-:R-:W-:-:S05]  /*1e920*/  @P1 SHF.R.U32.HI R2, RZ, R0, R3 ;  /* 0x00000000ff021219 */ /* 0x010fca0000011603 */
[----:B------:R-:W-:Y:S02]  /*1e930*/  IMAD.IADD R8, R8, 0x1, R2 ;  /* 0x0000000108087824 */ /* 0x000fe400078e0202 */
[----:B------:R-:W2:Y:S02]  /*1e940*/  LDC.64 R2, c[0x0][0x9e0] ;  /* 0x00027800ff027b82 */ /* 0x000ea40000000a00 */
[----:B--2---:R-:W-:Y:S01]  /*1e950*/  ISETP.GE.AND P2, PT, R3, 0x1, PT ;  /* 0x000000010300780c */ /* 0x004fe20003f46270 */
[----:B------:R-:W-:-:S12]  /*1e960*/  IMAD.IADD R2, R8, 0x1, R2 ;  /* 0x0000000108027824 */ /* 0x000fd800078e0202 */
[----:B------:R-:W-:Y:S05]  /*1e970*/  @!P2 BRA `(.L_x_1389) ;  /* 0x000000000048a947 */ /* 0x000fea0003800000 */
[C---:B------:R-:W-:Y:S01]  /*1e980*/  ISETP.GT.AND P0, PT, R8.reuse, RZ, PT ;  /* 0x000000ff0800720c */ /* 0x040fe20003f04270 */
[----:B------:R-:W-:Y:S01]  /*1e990*/  BSSY B0, `(.L_x_1390) ;  /* 0x000000e000007945 */ /* 0x000fe20003800000 */
[----:B------:R-:W-:-:S11]  /*1e9a0*/  VIADD R0, R8, 0xffffffff ;  /* 0xffffffff08007836 */ /* 0x000fd60000000000 */
[----:B------:R-:W-:Y:S05]  /*1e9b0*/  @P0 BRA `(.L_x_1391) ;  /* 0x00000000001c0947 */ /* 0x000fea0003800000 */
[----:B------:R-:W-:Y:S01]  /*1e9c0*/  ISETP.NE.AND P0, PT, R3, 0x1, PT ;  /* 0x000000010300780c */ /* 0x000fe20003f05270 */
[----:B------:R-:W-:-:S12]  /*1e9d0*/  IMAD.MOV R0, RZ, RZ, -R8 ;  /* 0x000000ffff007224 */ /* 0x000fd800078e0a08 */
[----:B-1----:R-:W1:Y:S02]  /*1e9e0*/  @P0 LDC.64 R4, c[0x0][0x9e8] ;  /* 0x00027a00ff040b82 */ /* 0x002e640000000a00 */
[----:B-1----:R-:W-:-:S05]  /*1e9f0*/  @P0 IMAD.HI.U32 R4, R0, R4, RZ ;  /* 0x0000000400040227 */ /* 0x002fca00078e00ff */
[----:B------:R-:W-:-:S04]  /*1ea00*/  @P0 SHF.R.U32.HI R0, RZ, R5, R4 ;  /* 0x00000005ff000219 */ /* 0x000fc80000011604 */
[----:B------:R-:W-:Y:S01]  /*1ea10*/  LOP3.LUT R0, RZ, R0, RZ, 0x33, !PT ;  /* 0x00000000ff007212 */ /* 0x000fe200078e33ff */
[----:B------:R-:W-:Y:S06]  /*1ea20*/  BRA `(.L_x_1392) ;  /* 0x0000000000107947 */ /* 0x000fec0003800000 */
.L_x_1391:
[----:B------:R-:W-:-:S13]  /*1ea30*/  ISETP.NE.AND P0, PT, R3, 0x1, PT ;  /* 0x000000010300780c */ /* 0x000fda0003f05270 */
[----:B-1----:R-:W1:Y:S02]  /*1ea40*/  @P0 LDC.64 R4, c[0x0][0x9e8] ;  /* 0x00027a00ff040b82 */ /* 0x002e640000000a00 */
[----:B-1----:R-:W-:-:S05]  /*1ea50*/  @P0 IMAD.HI.U32 R4, R0, R4, RZ ;  /* 0x0000000400040227 */ /* 0x002fca00078e00ff */
[----:B------:R-:W-:-:S07]  /*1ea60*/  @P0 SHF.R.U32.HI R0, RZ, R5, R4 ;  /* 0x00000005ff000219 */ /* 0x000fce0000011604 */
.L_x_1392:
[----:B------:R-:W-:Y:S05]  /*1ea70*/  BSYNC B0 ;  /* 0x0000000000007941 */ /* 0x000fea0003800000 */
.L_x_1390:
[----:B------:R-:W-:-:S05]  /*1ea80*/  IMAD R0, R0, R3, R3 ;  /* 0x0000000300007224 */ /* 0x000fca00078e0203 */
[----:B------:R-:W-:-:S07]  /*1ea90*/  VIMNMX R2, R2, R0, PT ;  /* 0x0000000002027248 */ /* 0x000fce0003fe0100 */
.L_x_1389:
[----:B------:R-:W-:Y:S01]  /*1eaa0*/  VIADD R2, R2, 0x7f ;  /* 0x0000007f02027836 */ /* 0x000fe20000000000 */
[----:B------:R-:W-:Y:S01]  /*1eab0*/  ULDC UR4, c[0x0][0x9dc] ;  /* 0x0002770000047ab9 */ /* 0x000fe20000000800 */
[----:B------:R-:W-:-:S03]  /*1eac0*/  IMAD.MOV.U32 R4, RZ, RZ, R7 ;  /* 0x000000ffff047224 */ /* 0x000fc600078e0007 */
[----:B------:R-:W-:-:S04]  /*1ead0*/  SHF.R.S32.HI R0, RZ, 0x1f, R2 ;  /* 0x0000001fff007819 */ /* 0x000fc80000011402 */
[----:B------:R-:W-:Y:S02]  /*1eae0*/  LEA.HI R0, R0, R2, RZ, 0x7 ;  /* 0x0000000200007211 */ /* 0x000fe400078f38ff */
[----:B------:R-:W2:Y:S02]  /*1eaf0*/  @P1 LDC R2, c[0x0][0x44c] ;  /* 0x00011300ff021b82 */ /* 0x000ea40000000800 */
[----:B------:R-:W-:-:S04]  /*1eb00*/  SHF.R.S32.HI R0, RZ, 0x7, R0 ;  /* 0x00000007ff007819 */ /* 0x000fc80000011400 */
[----:B------:R-:W-:Y:S02]  /*1eb10*/  VIMNMX R6, R20, R0, PT ;  /* 0x0000000014067248 */ /* 0x000fe40003fe0100 */
[----:B------:R-:W3:Y:S03]  /*1eb20*/  @P1 LDC R0, c[0x0][0x450] ;  /* 0x00011400ff001b82 */ /* 0x000ee60000000800 */
[----:B------:R4:W-:Y:S01]  /*1eb30*/  STL [R1+0x28], R6 ;  /* 0x0000280601007387 */ /* 0x0009e20000100800 */
[----:B--2---:R-:W-:-:S05]  /*1eb40*/  @P1 IMAD.HI.U32 R2, R7, R2, RZ ;  /* 0x0000000207021227 */ /* 0x004fca00078e00ff */
[----:B---3--:R-:W-:-:S05]  /*1eb50*/  @P1 SHF.R.U32.HI R4, RZ, R0, R2 ;  /* 0x00000000ff041219 */ /* 0x008fca0000011602 */
[----:B------:R-:W-:-:S04]  /*1eb60*/  IMAD.IADD R2, R17, 0x1, R4 ;  /* 0x0000000111027824 */ /* 0x000fc800078e0204 */
[----:B------:R-:W-:Y:S01]  /*1eb70*/  VIADD R0, R2, -UR4 ;  /* 0x8000000402007c36 */ /* 0x000fe20008000000 */
[----:B----4-:R-:W-:Y:S06]  /*1eb80*/  @!P2 BRA `(.L_x_1393) ;  /* 0x000000000044a947 */ /* 0x010fec0003800000 */
[----:B------:R-:W-:Y:S01]  /*1eb90*/  ISETP.GT.AND P0, PT, R2, -0x1, PT ;  /* 0xffffffff0200780c */ /* 0x000fe20003f04270 */
[----:B------:R-:W-:-:S12]  /*1eba0*/  BSSY B0, `(.L_x_1394) ;  /* 0x000000d000007945 */ /* 0x000fd80003800000 */
[----:B------:R-:W-:Y:S05]  /*1ebb0*/  @P0 BRA `(.L_x_1395) ;  /* 0x00000000001c0947 */ /* 0x000fea0003800000 */
[----:B------:R-:W-:Y:S02]  /*1ebc0*/  ISETP.NE.AND P0, PT, R3, 0x1, PT ;  /* 0x000000010300780c */ /* 0x000fe40003f05270 */
[----:B------:R-:W-:-:S11]  /*1ebd0*/  LOP3.LUT R2, RZ, R2, RZ, 0x33, !PT ;  /* 0x00000002ff027212 */ /* 0x000fd600078e33ff */
[----:B-1----:R-:W1:Y:S02]  /*1ebe0*/  @P0 LDC.64 R4, c[0x0][0x9e8] ;  /* 0x00027a00ff040b82 */ /* 0x002e640000000a00 */
[----:B-1----:R-:W-:-:S05]  /*1ebf0*/  @P0 IMAD.HI.U32 R4, R2, R4, RZ ;  /* 0x0000000402040227 */ /* 0x002fca00078e00ff */
[----:B------:R-:W-:-:S04]  /*1ec00*/  @P0 SHF.R.U32.HI R2, RZ, R5, R4 ;  /* 0x00000005ff020219 */ /* 0x000fc80000011604 */
[----:B------:R-:W-:Y:S01]  /*1ec10*/  LOP3.LUT R2, RZ, R2, RZ, 0x33, !PT ;  /* 0x00000002ff027212 */ /* 0x000fe200078e33ff */
[----:B------:R-:W-:Y:S06]  /*1ec20*/  BRA `(.L_x_1396) ;  /* 0x0000000000107947 */ /* 0x000fec0003800000 */
.L_x_1395:
[----:B------:R-:W-:-:S13]  /*1ec30*/  ISETP.NE.AND P0, PT, R3, 0x1, PT ;  /* 0x000000010300780c */ /* 0x000fda0003f05270 */
[----:B-1----:R-:W1:Y:S02]  /*1ec40*/  @P0 LDC.64 R4, c[0x0][0x9e8] ;  /* 0x00027a00ff040b82 */ /* 0x002e640000000a00 */
[----:B-1----:R-:W-:-:S05]  /*1ec50*/  @P0 IMAD.HI.U32 R4, R2, R4, RZ ;  /* 0x0000000402040227 */ /* 0x002fca00078e00ff */
[----:B------:R-:W-:-:S07]  /*1ec60*/  @P0 SHF.R.U32.HI R2, RZ, R5, R4 ;  /* 0x00000005ff020219 */ /* 0x000fce0000011604 */
.L_x_1396:
[----:B------:R-:W-:Y:S05]  /*1ec70*/  BSYNC B0 ;  /* 0x0000000000007941 */ /* 0x000fea0003800000 */
.L_x_1394:
[----:B------:R-:W-:-:S05]  /*1ec80*/  IMAD R3, R2, R3, RZ ;  /* 0x0000000302037224 */ /* 0x000fca00078e02ff */
[----:B------:R-:W-:-:S07]  /*1ec90*/  VIMNMX R0, R0, R3, !PT ;  /* 0x0000000300007248 */ /* 0x000fce0007fe0100 */
.L_x_1393:
[----:B------:R-:W-:-:S04]  /*1eca0*/  SHF.R.S32.HI R3, RZ, 0x1f, R0 ;  /* 0x0000001fff037819 */ /* 0x000fc80000011400 */
[----:B------:R-:W-:-:S04]  /*1ecb0*/  LEA.HI R3, R3, R0, RZ, 0x7 ;  /* 0x0000000003037211 */ /* 0x000fc800078f38ff */
[----:B------:R-:W-:-:S04]  /*1ecc0*/  SHF.R.S32.HI R3, RZ, 0x7, R3 ;  /* 0x00000007ff037819 */ /* 0x000fc80000011403 */
[----:B------:R-:W-:-:S04]  /*1ecd0*/  VIMNMX R2, RZ, R3, !PT ;  /* 0x00000003ff027248 */ /* 0x000fc80007fe0100 */
[----:B------:R-:W-:Y:S01]  /*1ece0*/  ISETP.GT.AND P0, PT, R6, R2, PT ;  /* 0x000000020600720c */ /* 0x000fe20003f04270 */
[----:B------:R2:W-:-:S12]  /*1ecf0*/  STL [R1], R2 ;  /* 0x0000000201007387 */ /* 0x0005d80000100800 */
[----:B--2---:R-:W-:Y:S05]  /*1ed00*/  @P0 BRA `(.L_x_1397) ;  /* 0x0000000000440947 */ /* 0x004fea0003800000 */
        /* <DEDUP_REMOVED lines=17> */
.L_x_1397:
        /* <DEDUP_REMOVED lines=14> */
[----:B------:R-:W-:Y:S02]  /*1ef00*/  IMAD.U32 R11, RZ, RZ, UR5 ;  /* 0x00000005ff0b7e24 */ /* 0x000fe4000f8e00ff */
[----:B------:R-:W-:Y:S02]  /*1ef10*/  IMAD.MOV.U32 R8, RZ, RZ, 0x70 ;  /* 0x00000070ff087424 */ /* 0x000fe400078e00ff */
[----:B------:R-:W-:Y:S02]  /*1ef20*/  IMAD.MOV.U32 R12, RZ, RZ, 0x1 ;  /* 0x00000001ff0c7424 */ /* 0x000fe400078e00ff */
[----:B0-----:R-:W-:-:S07]  /*1ef30*/  IMAD.MOV.U32 R13, RZ, RZ, RZ ;  /* 0x000000ffff0d7224 */ /* 0x001fce00078e00ff */
[----:B------:R-:W-:-:S07]  /*1ef40*/  LEPC R20, `(.L_x_1400) ;  /* 0x000000001014794e */ /* 0x000fce0000000000 */
[----:B--2---:R-:W-:Y:S05]  /*1ef50*/  CALL.ABS.NOINC R2 ;  /* 0x0000000002007343 */ /* 0x004fea0003c00000 */
.L_x_1400:
[----:B------:R-:W-:Y:S05]  /*1ef60*/  BSYNC B6 ;  /* 0x0000000000067941 */ /* 0x000fea0003800000 */
.L_x_1399:
        /* <DEDUP_REMOVED lines=22> */
.L_x_1402:
[----:B------:R-:W-:Y:S05]  /*1f0d0*/  BSYNC B6 ;  /* 0x0000000000067941 */ /* 0x000fea0003800000 */
.L_x_1401:
        /* <DEDUP_REMOVED lines=20> */
.L_x_1404:
[----:B------:R-:W-:Y:S05]  /*1f220*/  BSYNC B6 ;  /* 0x0000000000067941 */ /* 0x000fea0003800000 */
.L_x_1403:
        /* <DEDUP_REMOVED lines=19> */
.L_x_1406:
[----:B------:R-:W-:Y:S05]  /*1f360*/  BSYNC B6 ;  /* 0x0000000000067941 */ /* 0x000fea0003800000 */
.L_x_1405:
[----:B------:R-:W-:Y:S01]  /*1f370*/  ULDC.64 UR4, c[0x0][0x9f8] ;  /* 0x00027e0000047ab9 */ /* 0x000fe20000000a00 */
[----:B------:R-:W-:Y:S01]  /*1f380*/  IMAD.MOV.U32 R28, RZ, RZ, R19 ;  /* 0x000000ffff1c7224 */ /* 0x000fe200078e0013 */
[----:B------:R-:W-:-:S04]  /*1f390*/  ISETP.NE.U32.AND P0, PT, RZ, UR4, PT ;  /* 0x00000004ff007c0c */ /* 0x000fc8000bf05070 */
[----:B------:R-:W-:Y:S01]  /*1f3a0*/  ISETP.NE.AND.EX P0, PT, RZ, UR5, PT, P0 ;  /* 0x00000005ff007c0c */ /* 0x000fe2000bf05300 */
[----:B------:R-:W-:-:S12]  /*1f3b0*/  ULDC.64 UR4, c[0x0][0xa08] ;  /* 0x0002820000047ab9 */ /* 0x000fd80000000a00 */
[----:B------:R-:W2:Y:S02]  /*1f3c0*/  @P0 LDC.64 R2, c[0x0][0x9f8] ;  /* 0x00027e00ff020b82 */ /* 0x000ea40000000a00 */
[----:B--2---:R-:W-:-:S05]  /*1f3d0*/  @P0 IMAD.WIDE R2, R19, 0x4, R2 ;  /* 0x0000000413020825 */ /* 0x004fca00078e0202 */
[----:B------:R2:W3:Y:S02]  /*1f3e0*/  @P0 LDG.E R28, desc[UR42][R2.64] ;  /* 0x0000002a021c0981 */ /* 0x0004e4000c1e1900 */
[----:B--2---:R-:W2:Y:S02]  /*1f3f0*/  LDC.64 R2, c[0x0][0x418] ;  /* 0x00010600ff027b82 */ /* 0x004ea40000000a00 */
[----:B--2---:R-:W-:Y:S01]  /*1f400*/  LOP3.LUT P0, RZ, R2, UR4, RZ, 0xfc, !PT ;  /* 0x0000000402ff7c12 */ /* 0x004fe2000f80fcff */
[----:B------:R-:W-:-:S03]  /*1f410*/  UMOV UR4, 0xffffffff ;  /* 0xffffffff00047882 */ /* 0x000fc60000000000 */
[----:B------:R-:W-:Y:S02]  /*1f420*/  LOP3.LUT P0, RZ, R3, UR5, RZ, 0xfc, P0 ;  /* 0x0000000503ff7c12 */ /* 0x000fe4000800fcff */
[----:B---3--:R-:W-:Y:S02]  /*1f430*/  SHF.R.S32.HI R29, RZ, 0x1f, R28 ;  /* 0x0000001fff1d7819 */ /* 0x008fe4000001141c */
[----:B------:R-:W-:Y:S01]  /*1f440*/  SEL R17, R28, RZ, !P0 ;  /* 0x000000ff1c117207 */ /* 0x000fe20004000000 */
[----:B------:R-:W-:Y:S08]  /*1f450*/  BRA.DIV UR4, `(.L_x_1407) ;  /* 0x0000004604007947 */ /* 0x000ff0000b800000 */
[----:B------:R-:W2:Y:S02]  /*1f460*/  S2R R0, SR_TID.X ;  /* 0x0000000000007919 */ /* 0x000ea40000002100 */
[----:B--2---:R-:W-:-:S04]  /*1f470*/  SHF.R.U32.HI R0, RZ, 0x5, R0 ;  /* 0x00000005ff007819 */ /* 0x004fc80000011600 */
[----:B------:R-:W-:-:S05]  /*1f480*/  LOP3.LUT R0, R0, 0x3, RZ, 0xc0, !PT ;  /* 0x0000000300007812 */ /* 0x000fca00078ec0ff */
[----:B------:R2:W3:Y:S02]  /*1f490*/  SHFL.IDX PT, R14, R0, RZ, 0x1f ;  /* 0x00001fff000e7589 */ /* 0x0004e400000e0000 */
.L_x_1514:
[----:B---3--:R-:W-:Y:S02]  /*1f4a0*/  ISETP.NE.AND P0, PT, R14, RZ, PT ;  /* 0x000000ff0e00720c */ /* 0x008fe40003f05270 */
[----:B------:R-:W-:Y:S02]  /*1f4b0*/  PLOP3.LUT P1, PT, PT, PT, PT, 0x8, 0x0 ;  /* 0x000000000000781c */ /* 0x000fe40003f2e170 */
[----:B------:R-:W-:-:S11]  /*1f4c0*/  LOP3.LUT R22, R22, 0xfffffffe, RZ, 0xc0, !PT ;  /* 0xfffffffe16167812 */ /* 0x000fd600078ec0ff */
[----:B------:R-:W-:Y:S01]  /*1f4d0*/  @P1 LOP3.LUT R22, R22, 0x1, RZ, 0xfc, !PT ;  /* 0x0000000116161812 */ /* 0x000fe200078efcff */
[----:B------:R-:W-:Y:S06]  /*1f4e0*/  @P0 BRA `(.L_x_1408) ;  /* 0x0000000400a00947 */ /* 0x000fec0003800000 */
[----:B------:R-:W-:-:S03]  /*1f4f0*/  UMOV UR4, 0xffffffff ;  /* 0xffffffff00047882 */ /* 0x000fc60000000000 */
[----:B------:R-:W-:Y:S05]  /*1f500*/  BRA.DIV UR4, `(.L_x_1409) ;  /* 0x0000004604087947 */ /* 0x000fea000b800000 */
[----:B------:R-:W-:-:S13]  /*1f510*/  ELECT P6, URZ, PT ;  /* 0x00000000003f782f */ /* 0x000fda00038c0000 */
.L_x_1517:
[----:B------:R-:W-:Y:S05]  /*1f520*/  @!P6 BRA `(.L_x_1408) ;  /* 0x000000040090e947 */ /* 0x000fea0003800000 */
[----:B--2---:R-:W2:Y:S01]  /*1f530*/  LDL R0, [R1+0x28] ;  /* 0x0000280001007983 */ /* 0x004ea20000100800 */
[----:B------:R-:W-:-:S04]  /*1f540*/  ISETP.NE.U32.AND P0, PT, R2, RZ, PT ;  /* 0x000000ff0200720c */ /* 0x000fc80003f05070 */
[----:B------:R-:W-:Y:S01]  /*1f550*/  ISETP.NE.AND.EX P0, PT, R3, RZ, PT, P0 ;  /* 0x000000ff0300720c */ /* 0x000fe20003f05300 */
[----:B--2---:R-:W-:-:S12]  /*1f560*/  VIADD R0, R0, 0xffffffff ;  /* 0xffffffff00007836 */ /* 0x004fd80000000000 */
[----:B------:R-:W-:Y:S05]  /*1f570*/  @!P0 BRA `(.L_x_1410) ;  /* 0x0000000000448947 */ /* 0x000fea0003800000 */
[----:B------:R-:W2:Y:S01]  /*1f580*/  LDC R7, c[0x0][0x43c] ;  /* 0x00010f00ff077b82 */ /* 0x000ea20000000800 */
[----:B------:R-:W-:Y:S01]  /*1f590*/  ULDC.64 UR4, c[0x0][0x428] ;  /* 0x00010a0000047ab9 */ /* 0x000fe20000000a00 */
[----:B--2---:R-:W-:-:S13]  /*1f5a0*/  ISETP.NE.AND P0, PT, R7, 0x1, PT ;  /* 0x000000010700780c */ /* 0x004fda0003f05270 */
        /* <DEDUP_REMOVED lines=14> */
.L_x_1410:
[----:B------:R-:W-:Y:S01]  /*1f690*/  IMAD R4, R24, 0x8, R23 ;  /* 0x0000000818047824 */ /* 0x000fe200078e0217 */
[----:B--2---:R-:W-:Y:S01]  /*1f6a0*/  SHF.L.U32 R3, R26, 0x1f, RZ ;  /* 0x0000001f1a037819 */ /* 0x004fe200000006ff */
[----:B------:R-:W2:Y:S03]  /*1f6b0*/  S2R R2, SR_TID.X ;  /* 0x0000000000027919 */ /* 0x000ea60000002100 */
[----:B------:R-:W3:Y:S01]  /*1f6c0*/  SYNCS.PHASECHK.TRANS64.TRYWAIT P0, [R4+URZ+0x19c80], R3 ;  /* 0x019c8003040075a7 */ /* 0x000ee2000800017f */
[----:B--2---:R-:W-:-:S04]  /*1f6d0*/  LOP3.LUT R2, R2, 0x7f, RZ, 0xc0, !PT ;  /* 0x0000007f02027812 */ /* 0x004fc800078ec0ff */
[----:B------:R-:W-:Y:S01]  /*1f6e0*/  ISETP.NE.AND P1, PT, R2, RZ, PT ;  /* 0x000000ff0200720c */ /* 0x000fe20003f25270 */
[----:B---3--:R-:W-:-:S12]  /*1f6f0*/  @!P0 BRA `(.L_x_1411) ;  /* 0x0000004000ac8947 */ /* 0x008fd80003800000 */
.L_x_1518:
        /* <DEDUP_REMOVED lines=8> */
.L_x_1412:
[----:B-1----:R-:W3:Y:S01]  /*1f780*/  LDL R5, [R1+0x4] ;  /* 0x0000040001057983 */ /* 0x002ee20000100800 */
        /* <DEDUP_REMOVED lines=15> */
[----:B---3--:R-:W-:-:S05]  /*1f880*/  IMAD R0, R0, 0x80, R5 ;  /* 0x0000008000007824 */ /* 0x008fca00078e0205 */
        /* <DEDUP_REMOVED lines=9> */
[----:B------:R-:W3:Y:S02]  /*1f920*/  SYNCS.PHASECHK.TRANS64.TRYWAIT P0, [R4+URZ+0x19c40], R3 ;  /* 0x019c4003040075a7 */ /* 0x000ee4000800017f */
[----:B-1-3--:R-:W-:Y:S05]  /*1f930*/  @!P0 BRA `(.L_x_1413) ;  /* 0x0000004000308947 */ /* 0x00afea0003800000 */
.L_x_1519:
        /* <DEDUP_REMOVED lines=8> */
.L_x_1414:
        /* <DEDUP_REMOVED lines=19> */
[----:B---3--:R-:W-:Y:S01]  /*1faf0*/  UMOV UR8, UR14 ;  /* 0x0000000e00087c82 */ /* 0x008fe20008000000 */
[----:B------:R-:W-:Y:S01]  /*1fb00*/  UMOV UR10, UR16 ;  /* 0x00000010000a7c82 */ /* 0x000fe20008000000 */
[----:B------:R-:W-:Y:S01]  /*1fb10*/  UMOV UR14, 0x40 ;  /* 0x00000040000e7882 */ /* 0x000fe20000000000 */
[----:B------:R3:W-:Y:S02]  /*1fb20*/  UTMALDG.4D [UR8], [UR4], desc[UR6] ;  /* 0x00000608040075b4 */ /* 0x0007e40008019000 */
[----:B---3--:R-:W-:Y:S01]  /*1fb30*/  UMOV UR8, UR15 ;  /* 0x0000000f00087c82 */ /* 0x008fe20008000000 */
[----:B------:R-:W-:Y:S02]  /*1fb40*/  UMOV UR10, UR14 ;  /* 0x0000000e000a7c82 */ /* 0x000fe40008000000 */
[----:B------:R3:W-:Y:S02]  /*1fb50*/  UTMALDG.4D [UR8], [UR4], desc[UR6] ;  /* 0x00000608040075b4 */ /* 0x0007e40008019000 */
[----:B---3--:R-:W-:Y:S01]  /*1fb60*/  NOP ;  /* 0x0000000000007918 */ /* 0x008fe20000000000 */
.L_x_1408:
[----:B-12---:R-:W2:Y:S01]  /*1fb70*/  LDL.LU R3, [R1+0x20] ;  /* 0x0000200001037983 */ /* 0x006ea20000300800 */
[----:B------:R-:W-:Y:S05]  /*1fb80*/  WARPSYNC.ALL ;  /* 0x0000000000007948 */ /* 0x000fea0003800000 */
[----:B------:R-:W-:Y:S01]  /*1fb90*/  ULDC.64 UR4, c[0x0][0x298] ;  /* 0x0000a60000047ab9 */ /* 0x000fe20000000a00 */
[----:B------:R-:W-:Y:S01]  /*1fba0*/  VIADD R0, R23, 0xf000 ;  /* 0x0000f00017007836 */ /* 0x000fe20000000000 */
[----:B------:R-:W-:Y:S01]  /*1fbb0*/  ULDC.64 UR6, c[0x0][0xa00] ;  /* 0x0002800000067ab9 */ /* 0x000fe20000000a00 */
[----:B------:R-:W-:Y:S01]  /*1fbc0*/  BSSY B6, `(.L_x_1415) ;  /* 0x0000024000067945 */ /* 0x000fe20003800000 */
[----:B------:R-:W-:Y:S01]  /*1fbd0*/  BAR.SYNC.DEFER_BLOCKING 0x8, 0x200 ;  /* 0x0208000000007b1d */ /* 0x000fe20000010000 */
[----:B------:R-:W-:-:S02]  /*1fbe0*/  ISETP.NE.U32.AND P0, PT, RZ, UR6, PT ;  /* 0x00000006ff007c0c */ /* 0x000fc4000bf05070 */
[----:B------:R-:W-:Y:S02]  /*1fbf0*/  LOP3.LUT P1, RZ, R0, 0x9f, RZ, 0xc0, !PT ;  /* 0x0000009f00ff7812 */ /* 0x000fe4000782c0ff */
[----:B------:R-:W-:Y:S02]  /*1fc00*/  ISETP.NE.AND.EX P0, PT, RZ, UR7, PT, P0 ;  /* 0x00000007ff007c0c */ /* 0x000fe4000bf05300 */
[----:B--2---:R-:W-:Y:S01]  /*1fc10*/  SHF.R.S32.HI R2, RZ, 0x1f, R3 ;  /* 0x0000001fff027819 */ /* 0x004fe20000011403 */
[----:B------:R-:W-:-:S04]  /*1fc20*/  IMAD.WIDE.U32 R4, R3, UR4, RZ ;  /* 0x0000000403047c25 */ /* 0x000fc8000f8e00ff */
[----:B------:R-:W-:Y:S01]  /*1fc30*/  IMAD R2, R2, UR4, RZ ;  /* 0x0000000402027c24 */ /* 0x000fe2000f8e02ff */
[----:B------:R-:W-:Y:S03]  /*1fc40*/  STL.64 [R1+0x20], R4 ;  /* 0x0000200401007387 */ /* 0x000fe60000100a00 */
[----:B------:R-:W-:Y:S01]  /*1fc50*/  IMAD R0, R3, UR5, R2 ;  /* 0x0000000503007c24 */ /* 0x000fe2000f8e0202 */
[----:B------:R-:W-:-:S03]  /*1fc60*/  SHF.R.S32.HI R2, RZ, 0x1f, R19 ;  /* 0x0000001fff027819 */ /* 0x000fc60000011413 */
[----:B------:R-:W-:Y:S01]  /*1fc70*/  IMAD.IADD R0, R5, 0x1, R0 ;  /* 0x0000000105007824 */ /* 0x000fe200078e0200 */
[----:B------:R-:W-:Y:S02]  /*1fc80*/  SEL R3, R2, RZ, !P0 ;  /* 0x000000ff02037207 */ /* 0x000fe40004000000 */
[----:B------:R-:W-:Y:S02]  /*1fc90*/  SHF.R.S32.HI R2, RZ, 0x1f, R18 ;  /* 0x0000001fff027819 */ /* 0x000fe40000011412 */
[----:B------:R1:W-:Y:S04]  /*1fca0*/  STL [R1+0x38], R0 ;  /* 0x0000380001007387 */ /* 0x0003e80000100800 */
[----:B------:R2:W-:Y:S01]  /*1fcb0*/  STL [R1+0x40], R3 ;  /* 0x0000400301007387 */ /* 0x0005e20000100800 */
[----:B-1----:R-:W-:-:S05]  /*1fcc0*/  SEL R0, R19, RZ, !P0 ;  /* 0x000000ff13007207 */ /* 0x002fca0004000000 */
[----:B------:R2:W-:Y:S04]  /*1fcd0*/  STL [R1+0x2c], R0 ;  /* 0x00002c0001007387 */ /* 0x0005e80000100800 */
[----:B------:R2:W-:Y:S01]  /*1fce0*/  STL [R1+0x3c], R2 ;  /* 0x00003c0201007387 */ /* 0x0005e20000100800 */
[----:B------:R-:W-:Y:S05]  /*1fcf0*/  @!P1 BRA `(.L_x_1416) ;  /* 0x0000000000409947 */ /* 0x000fea0003800000 */
[----:B--2---:R-:W-:Y:S01]  /*1fd00*/  MOV R2, 0x0 ;  /* 0x0000000000027802 */ /* 0x004fe20000000f00 */
        /* <DEDUP_REMOVED lines=14> */
[----:B-1----:R-:W-:Y:S05]  /*1fdf0*/  CALL.ABS.NOINC R2 ;  /* 0x0000000002007343 */ /* 0x002fea0003c00000 */
.L_x_1416:
[----:B------:R-:W-:Y:S05]  /*1fe00*/  BSYNC B6 ;  /* 0x0000000000067941 */ /* 0x000fea0003800000 */
.L_x_1415:
[----:B--2---:R-:W2:Y:S01]  /*1fe10*/  LDL.LU R0, [R1+0x38] ;  /* 0x0000380001007983 */ /* 0x004ea20000300800 */
[----:B------:R-:W1:Y:S01]  /*1fe20*/  LDC R9, c[0x0][0x448] ;  /* 0x00011200ff097b82 */ /* 0x000e620000000800 */
[----:B------:R-:W-:Y:S01]  /*1fe30*/  ULDC.64 UR4, c[0x0][0x2d8] ;  /* 0x0000b60000047ab9 */ /* 0x000fe20000000a00 */
[----:B------:R-:W-:Y:S01]  /*1fe40*/  ULDC.64 UR6, c[0x0][0x2c8] ;  /* 0x0000b20000067ab9 */ /* 0x000fe20000000a00 */
[----:B------:R-:W2:Y:S01]  /*1fe50*/  LDL.LU.64 R2, [R1+0x20] ;  /* 0x0000200001027983 */ /* 0x000ea20000300a00 */
[----:B------:R-:W-:-:S03]  /*1fe60*/  ULDC.64 UR8, c[0x0][0x280] ;  /* 0x0000a00000087ab9 */ /* 0x000fc60000000a00 */
[----:B------:R-:W3:Y:S04]  /*1fe70*/  LDL.LU R20, [R1+0x3c] ;  /* 0x00003c0001147983 */ /* 0x000ee80000300800 */
[----:B------:R-:W4:Y:S04]  /*1fe80*/  LDL.LU R21, [R1+0x40] ;  /* 0x0000400001157983 */ /* 0x000f280000300800 */
[----:B------:R-:W4:Y:S04]  /*1fe90*/  LDL.LU R4, [R1+0x2c] ;  /* 0x00002c0001047983 */ /* 0x000f280000300800 */
[----:B------:R-:W4:Y:S01]  /*1fea0*/  LDL R12, [R1+0x14] ;  /* 0x00001400010c7983 */ /* 0x000f220000100800 */
[----:B-1----:R-:W-:-:S13]  /*1feb0*/  ISETP.NE.AND P1, PT, R9, 0x1, PT ;  /* 0x000000010900780c */ /* 0x002fda0003f25270 */
[----:B------:R-:W1:Y:S01]  /*1fec0*/  @P1 LDC R5, c[0x0][0x450] ;  /* 0x00011400ff051b82 */ /* 0x000e620000000800 */
[----:B------:R-:W0:Y:S07]  /*1fed0*/  S2R R10, SR_TID.X ;  /* 0x00000000000a7919 */ /* 0x000e2e0000002100 */
[----:B------:R-:W1:Y:S01]  /*1fee0*/  @P1 LDC R8, c[0x0][0x450] ;  /* 0x00011400ff081b82 */ /* 0x000e620000000800 */
[----:B0-----:R-:W-:-:S05]  /*1fef0*/  IMAD.SHL.U32 R10, R10, 0x10, RZ ;  /* 0x000000100a0a7824 */ /* 0x001fca00078e00ff */
[----:B------:R-:W-:-:S04]  /*1ff00*/  LOP3.LUT R10, R10, 0x10, RZ, 0xc0, !PT ;  /* 0x000000100a0a7812 */ /* 0x000fc800078ec0ff */
[C---:B------:R-:W-:Y:S02]  /*1ff10*/  LOP3.LUT R11, R10.reuse, 0x20, RZ, 0xfc, !PT ;  /* 0x000000200a0b7812 */ /* 0x040fe400078efcff */
[----:B------:R-:W-:Y:S01]  /*1ff20*/  LOP3.LUT R10, R10, 0x40, RZ, 0xfc, !PT ;  /* 0x000000400a0a7812 */ /* 0x000fe200078efcff */
[----:B--2---:R-:W-:Y:S02]  /*1ff30*/  IMAD.MOV.U32 R3, RZ, RZ, R0 ;  /* 0x000000ffff037224 */ /* 0x004fe400078e0000 */
[----:B---3--:R-:W-:Y:S02]  /*1ff40*/  IMAD R0, R20, UR4, RZ ;  /* 0x0000000414007c24 */ /* 0x008fe4000f8e02ff */
[C---:B------:R-:W-:Y:S01]  /*1ff50*/  IMAD.WIDE.U32 R2, R18.reuse, UR4, R2 ;  /* 0x0000000412027c25 */ /* 0x040fe2000f8e0002 */
[----:B------:R-:W0:Y:S03]  /*1ff60*/  S2R R20, SR_TID.X ;  /* 0x0000000000147919 */ /* 0x000e260000002100 */
[----:B------:R-:W-:Y:S01]  /*1ff70*/  IMAD R0, R18, UR5, R0 ;  /* 0x0000000512007c24 */ /* 0x000fe2000f8e0200 */
[----:B------:R-:W-:-:S03]  /*1ff80*/  ULDC.64 UR4, c[0x0][0x2e0] ;  /* 0x0000b80000047ab9 */ /* 0x000fc60000000a00 */
[----:B------:R-:W-:Y:S02]  /*1ff90*/  IMAD.IADD R3, R3, 0x1, R0 ;  /* 0x0000000103037824 */ /* 0x000fe400078e0200 */
[----:B----4-:R-:W-:Y:S02]  /*1ffa0*/  IMAD R0, R21, UR4, RZ ;  /* 0x0000000415007c24 */ /* 0x010fe4000f8e02ff */
[----:B------:R-:W2:Y:S01]  /*1ffb0*/  S2R R21, SR_TID.X ;  /* 0x0000000000157919 */ /* 0x000ea20000002100 */
[----:B------:R-:W-:-:S04]  /*1ffc0*/  IMAD.WIDE.U32 R2, R4, UR4, R2 ;  /* 0x0000000404027c25 */ /* 0x000fc8000f8e0002 */
[----:B------:R-:W-:Y:S01]  /*1ffd0*/  IMAD R0, R4, UR5, R0 ;  /* 0x0000000504007c24 */ /* 0x000fe2000f8e0200 */
[----:B------:R-:W-:Y:S01]  /*1ffe0*/  ULDC.64 UR4, c[0x0][0x2d0] ;  /* 0x0000b40000047ab9 */ /* 0x000fe20000000a00 */
[----:B------:R-:W3:Y:S02]  /*1fff0*/  @P1 LDC R4, c[0x0][0x44c] ;  /* 0x00011300ff041b82 */ /* 0x000ee40000000800 */
[----:B------:R-:W-:Y:S01]  /*20000*/  IMAD.IADD R3, R3, 0x1, R0 ;  /* 0x0000000103037824 */ /* 0x000fe200078e0200 */
[----:B0-----:R-:W-:-:S04]  /*20010*/  LOP3.LUT R20, R20, 0x7f, RZ, 0xc0, !PT ;  /* 0x0000007f14147812 */ /* 0x001fc800078ec0ff */
[----:B------:R-:W-:Y:S01]  /*20020*/  SHF.R.U32.HI R20, RZ, 0x1, R20 ;  /* 0x00000001ff147819 */ /* 0x000fe20000011614 */
[----:B--2---:R-:W-:-:S05]  /*20030*/  IMAD.SHL.U32 R6, R21, 0x40, RZ ;  /* 0x0000004015067824 */ /* 0x004fca00078e00ff */
[----:B------:R-:W-:-:S05]  /*20040*/  LOP3.LUT R6, R20, 0x40, R6, 0xf8, !PT ;  /* 0x0000004014067812 */ /* 0x000fca00078ef806 */
[----:B------:R-:W-:-:S04]  /*20050*/  IMAD.IADD R0, R6, 0x1, R12 ;  /* 0x0000000106007824 */ /* 0x000fc800078e020c */
[----:B---3--:R-:W-:-:S04]  /*20060*/  @P1 IMAD.HI.U32 R6, R0, R4, RZ ;  /* 0x0000000400061227 */ /* 0x008fc800078e00ff */
        /* <DEDUP_REMOVED lines=16> */
[----:B------:R-:W-:-:S04]  /*20170*/  VIADD R0, R0, 0x80 ;  /* 0x0000008000007836 */ /* 0x000fc80000000000 */
[----:B------:R-:W-:Y:S02]  /*20180*/  IMAD.MOV.U32 R4, RZ, RZ, R0 ;  /* 0x000000ffff047224 */ /* 0x000fe400078e0000 */
[----:B0-----:R-:W-:-:S05]  /*20190*/  @P1 IMAD.HI.U32 R7, R0, R7, RZ ;  /* 0x0000000700071227 */ /* 0x001fca00078e00ff */
[----:B------:R-:W-:-:S05]  /*201a0*/  @P1 SHF.R.U32.HI R4, RZ, R8, R7 ;  /* 0x00000008ff041219 */ /* 0x000fca0000011607 */
[----:B------:R-:W-:-:S04]  /*201b0*/  IMAD.MOV R7, RZ, RZ, -R4 ;  /* 0x000000ffff077224 */ /* 0x000fc800078e0a04 */
[----:B------:R-:W-:Y:S01]  /*201c0*/  IMAD R0, R9, R7, R0 ;  /* 0x0000000709007224 */ /* 0x000fe200078e0200 */
[----:B------:R-:W-:Y:S01]  /*201d0*/  SHF.R.S32.HI R7, RZ, 0x1f, R4 ;  /* 0x0000001fff077819 */ /* 0x000fe20000011404 */
[----:B------:R-:W-:-:S04]  /*201e0*/  IMAD.WIDE.U32 R2, R4, UR4, R2 ;  /* 0x0000000404027c25 */ /* 0x000fc8000f8e0002 */
[----:B------:R-:W-:Y:S01]  /*201f0*/  IMAD R7, R7, UR4, RZ ;  /* 0x0000000407077c24 */ /* 0x000fe2000f8e02ff */
[----:B------:R-:W-:Y:S02]  /*20200*/  ULDC UR4, c[0x0][0x2b8] ;  /* 0x0000ae0000047ab9 */ /* 0x000fe40000000800 */
[----:B------:R-:W-:Y:S02]  /*20210*/  ISETP.GE.AND P0, PT, R10, UR4, PT ;  /* 0x000000040a007c0c */ /* 0x000fe4000bf06270 */
[----:B------:R0:W5:Y:S01]  /*20220*/  LDL R10, [R1+0x1c] ;  /* 0x00001c00010a7983 */ /* 0x0001620000100800 */
[----:B------:R-:W-:Y:S01]  /*20230*/  IMAD R7, R4, UR5, R7 ;  /* 0x0000000504077c24 */ /* 0x000fe2000f8e0207 */
[----:B------:R-:W-:Y:S01]  /*20240*/  SHF.R.S32.HI R4, RZ, 0x1f, R0 ;  /* 0x0000001fff047819 */ /* 0x000fe20000011400 */
[----:B------:R-:W-:Y:S02]  /*20250*/  IMAD.SHL.U32 R20, R21, 0x10, RZ ;  /* 0x0000001015147824 */ /* 0x000fe400078e00ff */
[----:B------:R-:W-:-:S02]  /*20260*/  IMAD.IADD R3, R3, 0x1, R7 ;  /* 0x0000000103037824 */ /* 0x000fc400078e0207 */
[----:B------:R-:W-:Y:S02]  /*20270*/  IMAD R4, R4, UR6, RZ ;  /* 0x0000000604047c24 */ /* 0x000fe4000f8e02ff */
[----:B------:R-:W-:Y:S01]  /*20280*/  IMAD.WIDE.U32 R2, R0, UR6, R2 ;  /* 0x0000000600027c25 */ /* 0x000fe2000f8e0002 */
[----:B------:R-:W-:-:S03]  /*20290*/  LOP3.LUT R20, R20, 0x10, RZ, 0xc0, !PT ;  /* 0x0000001014147812 */ /* 0x000fc600078ec0ff */
[----:B------:R-:W-:Y:S01]  /*202a0*/  IMAD R4, R0, UR7, R4 ;  /* 0x0000000700047c24 */ /* 0x000fe2000f8e0204 */
[----:B------:R-:W-:Y:S02]  /*202b0*/  IADD3 R8, P3, R2, UR8, RZ ;  /* 0x0000000802087c10 */ /* 0x000fe4000ff7e0ff */
[----:B------:R-:W-:Y:S02]  /*202c0*/  ISETP.GE.AND P2, PT, R20, UR4, PT ;  /* 0x0000000414007c0c */ /* 0x000fe4000bf46270 */
[----:B------:R-:W-:Y:S01]  /*202d0*/  ISETP.GE.AND P1, PT, R11, UR4, PT ;  /* 0x000000040b007c0c */ /* 0x000fe2000bf26270 */
[----:B------:R-:W-:Y:S01]  /*202e0*/  UMOV UR4, 0xffffffff ;  /* 0xffffffff00047882 */ /* 0x000fe20000000000 */
[----:B------:R-:W-:Y:S02]  /*202f0*/  LOP3.LUT R21, R21, 0x7f, RZ, 0xc0, !PT ;  /* 0x0000007f15157812 */ /* 0x000fe400078ec0ff */
[----:B------:R-:W-:Y:S02]  /*20300*/  IADD3.X R7, R3, UR9, R4, P3, !PT ;  /* 0x0000000903077c10 */ /* 0x000fe40009ffe404 */
[----:B------:R-:W-:Y:S01]  /*20310*/  SHF.R.U32.HI R21, RZ, 0x1, R21 ;  /* 0x00000001ff157819 */ /* 0x000fe20000011615 */
[----:B0-----:R-:W-:Y:S06]  /*20320*/  BRA.DIV UR4, `(.L_x_1417) ;  /* 0x0000003604c87947 */ /* 0x001fec000b800000 */
[----:B------:R-:W2:Y:S04]  /*20330*/  LDL.LU R12, [R1+0x18] ;  /* 0x00001800010c7983 */ /* 0x000ea80000300800 */
[----:B------:R-:W3:Y:S04]  /*20340*/  LDL.LU R11, [R1+0x14] ;  /* 0x00001400010b7983 */ /* 0x000ee80000300800 */
[----:B------:R-:W0:Y:S04]  /*20350*/  SHFL.IDX PT, R3, R6, RZ, 0x1e1f ;  /* 0x001e1fff06037589 */ /* 0x000e2800000e0000 */
[----:B------:R-:W1:Y:S04]  /*20360*/  SHFL.IDX PT, R2, R5, RZ, 0x1e1f ;  /* 0x001e1fff05027589 */ /* 0x000e6800000e0000 */
[----:B------:R-:W4:Y:S04]  /*20370*/  SHFL.IDX PT, R6, R6, 0x1, 0x1e1f ;  /* 0x003e1f0006067f89 */ /* 0x000f2800000e0000 */
[----:B------:R-:W4:Y:S01]  /*20380*/  SHFL.IDX PT, R5, R5, 0x1, 0x1e1f ;  /* 0x003e1f0005057f89 */ /* 0x000f2200000e0000 */
[----:B--2---:R-:W-:-:S02]  /*20390*/  IMAD R0, R12, R9, RZ ;  /* 0x000000090c007224 */ /* 0x004fc400078e02ff */
[----:B---3--:R-:W-:-:S05]  /*203a0*/  IMAD.IADD R4, R21, 0x1, R11 ;  /* 0x0000000115047824 */ /* 0x008fca00078e020b */
[----:B------:R-:W-:-:S13]  /*203b0*/  ISETP.GE.AND P4, PT, R4, R0, PT ;  /* 0x000000000400720c */ /* 0x000fda0003f86270 */
[----:B0-----:R-:W-:-:S05]  /*203c0*/  @!P4 IADD3 R3, P3, R20, R3, RZ ;  /* 0x000000031403c210 */ /* 0x001fca0007f7e0ff */
[----:B-1----:R-:W-:-:S05]  /*203d0*/  @!P4 IMAD.X R2, RZ, RZ, R2, P3 ;  /* 0x000000ffff02c224 */ /* 0x002fca00018e0602 */
        /* <DEDUP_REMOVED lines=8> */
[----:B----4-:R-:W-:-:S05]  /*20460*/  @!P4 IADD3 R2, P3, R20, R6, RZ ;  /* 0x000000061402c210 */ /* 0x010fca0007f7e0ff */
[----:B------:R-:W-:-:S05]  /*20470*/  @!P4 IMAD.X R3, RZ, RZ, R5, P3 ;  /* 0x000000ffff03c224 */ /* 0x000fca00018e0605 */
[----:B------:R-:W-:Y:S04]  /*20480*/  @!P4 LDGSTS.E.BYPASS.LTC128B.128 [R10+0xf800], desc[UR42][R2.64], !P2 ;  /* 0x0f800000020acfae */ /* 0x000fe8000d101d6a */
[----:B------:R-:W-:Y:S04]  /*20490*/  @!P4 LDGSTS.E.BYPASS.LTC128B.128 [R10+0x11000], desc[UR42][R2.64+0x20], !P1 ;  /* 0x11000020020acfae */ /* 0x000fe8000c901d6a */
[----:B------:R0:W-:Y:S04]  /*204a0*/  @!P4 LDGSTS.E.BYPASS.LTC128B.128 [R10+0x12800], desc[UR42][R2.64+0x40], !P0 ;  /* 0x12800040020acfae */ /* 0x0001e8000c101d6a */
[----:B0-----:R0:W1:Y:S04]  /*204b0*/  SHFL.IDX PT, R3, R7, RZ, 0x1e1f ;  /* 0x001e1fff07037589 */ /* 0x00106800000e0000 */
[----:B------:R0:W2:Y:S02]  /*204c0*/  SHFL.IDX PT, R2, R8, RZ, 0x1e1f ;  /* 0x001e1fff08027589 */ /* 0x0000a400000e0000 */
.L_x_1526:
        /* <DEDUP_REMOVED lines=12> */
.L_x_1419:
[----:B------:R-:W-:Y:S05]  /*20590*/  BSYNC B0 ;  /* 0x0000000000007941 */ /* 0x000fea0003800000 */
.L_x_1418:
[----:B------:R-:W-:Y:S01]  /*205a0*/  NOP ;  /* 0x0000000000007918 */ /* 0x000fe20000000000 */
[----:B------:R-:W-:-:S13]  /*205b0*/  PLOP3.LUT P0, PT, PT, PT, PT, 0x80, 0x0 ;  /* 0x000000000000781c */ /* 0x000fda0003f0f070 */
.L_x_1420:
[----:B------:R-:W-:Y:S02]  /*205c0*/  PLOP3.LUT P1, PT, P1, P0, PT, 0xa2, 0x0 ;  /* 0x000000000000781c */ /* 0x000fe40000f21472 */
[----:B------:R-:W-:-:S08]  /*205d0*/  @P0 R2UR P1, UR4, R23 ;  /* 0x00000000170402ca */ /* 0x000fd00000020000 */
[----:B------:R-:W-:-:S05]  /*205e0*/  @P0 PLOP3.LUT P0, PT, P1, PT, PT, 0x80, 0x0 ;  /* 0x000000000000081c */ /* 0x000fca0000f0f070 */
[----:B------:R-:W-:Y:S01]  /*205f0*/  @!P1 SYNCS.ARRIVE.TRANS64.RED.A0T1 RZ, [UR4+0x19c00], RZ ;  /* 0x019c00ffffff99a7 */ /* 0x000fe20008200404 */
[----:B------:R-:W-:Y:S07]  /*20600*/  @!P1 ARRIVES.LDGSTSBAR.64.TRANSCNT [UR4+0x19c00] ;  /* 0x019c0000ff0099b0 */ /* 0x000fee0008000a84 */
[----:B------:R-:W-:Y:S05]  /*20610*/  @P0 BRA.U.ANY `(.L_x_1420) ;  /* 0xfffffffd00e80947 */ /* 0x000fea000393ffff */
[----:B--23--:R-:W2:Y:S02]  /*20620*/  LDL.LU R2, [R1+0x34] ;  /* 0x0000340001027983 */ /* 0x00cea40000300800 */
        /* <DEDUP_REMOVED lines=9> */
[----:B------:R-:W3:Y:S03]  /*206c0*/  SYNCS.PHASECHK.TRANS64.TRYWAIT P0, [R23+URZ+0x19c20], R0 ;  /* 0x019c2000170075a7 */ /* 0x000ee6000800017f */
[----:B--23--:R-:W-:Y:S05]  /*206d0*/  @!P0 BRA `(.L_x_1422) ;  /* 0x0000003400d48947 */ /* 0x00cfea0003800000 */
.L_x_1527:
[----:B------:R-:W-:Y:S05]  /*206e0*/  BSYNC B0 ;  /* 0x0000000000007941 */ /* 0x000fea0003800000 */
.L_x_1421:
[----:B------:R-:W3:Y:S04]  /*206f0*/  LDL.LU R2, [R1+0x28] ;  /* 0x0000280001027983 */ /* 0x000ee80000300800 */
[----:B-1----:R-:W4:Y:S01]  /*20700*/  LDL R3, [R1] ;  /* 0x0000000001037983 */ /* 0x002f220000100800 */
[----:B---3--:R-:W-:-:S05]  /*20710*/  VIADD R2, R2, 0xfffffffe ;  /* 0xfffffffe02027836 */ /* 0x008fca0000000000 */
[----:B----4-:R-:W-:-:S13]  /*20720*/  ISETP.GE.AND P0, PT, R2, R3, PT ;  /* 0x000000030200720c */ /* 0x010fda0003f06270 */
[----:B------:R-:W-:Y:S05]  /*20730*/  @!P0 BRA `(.L_x_1423) ;  /* 0x0000001000048947 */ /* 0x000fea0003800000 */
[----:B--2---:R-:W-:Y:S02]  /*20740*/  IMAD.MOV.U32 R0, RZ, RZ, R24 ;  /* 0x000000ffff007224 */ /* 0x004fe400078e0018 */
[----:B0-----:R-:W-:-:S07]  /*20750*/  IMAD.MOV.U32 R8, RZ, RZ, R26 ;  /* 0x000000ffff087224 */ /* 0x001fce00078e001a */
.L_x_1447:
        /* <DEDUP_REMOVED lines=28> */
[----:B------:R-:W-:-:S04]  /*20920*/  LEA R6, P0, R4, UR4, 0x2 ;  /* 0x0000000404067c11 */ /* 0x000fc8000f8010ff */
[----:B------:R-:W-:-:S05]  /*20930*/  LEA.HI.X R7, R4, UR5, R5, 0x2, P0 ;  /* 0x0000000504077c11 */ /* 0x000fca00080f1405 */
[----:B------:R0:W5:Y:S04]  /*20940*/  LDG.E R17, desc[UR42][R6.64] ;  /* 0x0000002a06117981 */ /* 0x000168000c1e1900 */
.L_x_1426:
        /* <DEDUP_REMOVED lines=8> */
.L_x_1528:
[----:B------:R-:W-:Y:S05]  /*209d0*/  BSYNC B1 ;  /* 0x0000000000017941 */ /* 0x000fea0003800000 */
.L_x_1427:
        /* <DEDUP_REMOVED lines=9> */
.L_x_1430:
[----:B------:R-:W-:Y:S05]  /*20a70*/  BSYNC B1 ;  /* 0x0000000000017941 */ /* 0x000fea0003800000 */
.L_x_1429:
[----:B------:R-:W2:Y:S01]  /*20a80*/  LDL R5, [R1+0x4] ;  /* 0x0000040001057983 */ /* 0x000ea20000100800 */
[----:B------:R-:W-:Y:S01]  /*20a90*/  IMAD.MOV.U32 R12, RZ, RZ, RZ ;  /* 0x000000ffff0c7224 */ /* 0x000fe200078e00ff */
[----:B------:R-:W-:Y:S01]  /*20aa0*/  UIADD3 UR4, UP0, UR40, 0x470, URZ ;  /* 0x0000047028047890 */ /* 0x000fe2000ff1e03f */
[----:B------:R-:W-:Y:S01]  /*20ab0*/  IMAD R7, R24, 0x3000, R23 ;  /* 0x0000300018077824 */ /* 0x000fe200078e0217 */
        /* <DEDUP_REMOVED lines=8> */
.L_x_1431:
        /* <DEDUP_REMOVED lines=16> */
.L_x_1432:
        /* <DEDUP_REMOVED lines=16> */
.L_x_1433:
        /* <DEDUP_REMOVED lines=13> */
.L_x_1529:
[----:B------:R-:W-:Y:S05]  /*20e10*/  BSYNC B1 ;  /* 0x0000000000017941 */ /* 0x000fea0003800000 */
.L_x_1434:
        /* <DEDUP_REMOVED lines=11> */
.L_x_1437:
[----:B------:R-:W-:Y:S05]  /*20ed0*/  BSYNC B1 ;  /* 0x0000000000017941 */ /* 0x000fea0003800000 */
.L_x_1436:
        /* <DEDUP_REMOVED lines=8> */
.L_x_1438:
        /* <DEDUP_REMOVED lines=15> */
.L_x_1439:
        /* <DEDUP_REMOVED lines=15> */
.L_x_1440:
        /* <DEDUP_REMOVED lines=10> */
.L_x_1425:
[----:B------:R-:W-:Y:S05]  /*211e0*/  BSYNC B0 ;  /* 0x0000000000007941 */ /* 0x000fea0003800000 */
.L_x_1424:
[----:B------:R-:W-:-:S06]  /*211f0*/  UISETP.NE.AND UP0, UPT, UR36, 0x3, UPT ;  /* 0x000000032400788c */ /* 0x000fcc000bf05270 */
[----:B------:R-:W-:-:S13]  /*21200*/  PLOP3.LUT P0, PT, PT, PT, UP0, 0x80, 0x0 ;  /* 0x000000000000781c */ /* 0x000fda0003f0f008 */
[----:B------:R-:W-:Y:S05]  /*21210*/  @!P0 BRA `(.L_x_1441) ;  /* 0x0000000000048947 */ /* 0x000fea0003800000 */
[----:B------:R-:W-:Y:S01]  /*21220*/  BPT.TRAP 0x1 ;  /* 0x000000040000795c */ /* 0x000fe20000300000 */
.L_x_1441:
[----:B------:R-:W-:Y:S01]  /*21230*/  IMAD.U32 R3, RZ, RZ, UR39 ;  /* 0x00000027ff037e24 */ /* 0x000fe2000f8e00ff */
[----:B------:R-:W-:Y:S01]  /*21240*/  LOP3.LUT R4, R8, 0x1, RZ, 0x3c, !PT ;  /* 0x0000000108047812 */ /* 0x000fe200078e3cff */
[----:B------:R-:W-:Y:S03]  /*21250*/  BSSY B0, `(.L_x_1442) ;  /* 0x0000006000007945 */ /* 0x000fe60003800000 */
[----:B------:R-:W-:Y:S01]  /*21260*/  ISETP.NE.AND P1, PT, R3, 0x3, PT ;  /* 0x000000030300780c */ /* 0x000fe20003f25270 */
[----:B------:R-:W-:Y:S01]  /*21270*/  IMAD R3, R0, 0x8, R23 ;  /* 0x0000000800037824 */ /* 0x000fe200078e0217 */
[----:B------:R-:W-:-:S04]  /*21280*/  SHF.L.U32 R4, R4, 0x1f, RZ ;  /* 0x0000001f04047819 */ /* 0x000fc800000006ff */
[----:B------:R-:W0:Y:S02]  /*21290*/  SYNCS.PHASECHK.TRANS64.TRYWAIT P0, [R3+URZ+0x19c70], R4 ;  /* 0x019c7004030075a7 */ /* 0x000e24000800017f */
[----:B0-----:R-:W-:Y:S05]  /*212a0*/  @!P0 BRA `(.L_x_1443) ;  /* 0x0000002c001c8947 */ /* 0x001fea0003800000 */
.L_x_1530:
[----:B------:R-:W-:Y:S05]  /*212b0*/  BSYNC B0 ;  /* 0x0000000000007941 */ /* 0x000fea0003800000 */
.L_x_1442:
[----:B------:R-:W-:Y:S05]  /*212c0*/  @!P1 BRA `(.L_x_1444) ;  /* 0x0000000000049947 */ /* 0x000fea0003800000 */
[----:B------:R-:W-:Y:S01]  /*212d0*/  BPT.TRAP 0x1 ;  /* 0x000000040000795c */ /* 0x000fe20000300000 */
.L_x_1444:
[----:B0-----:R-:W-:Y:S01]  /*212e0*/  SHF.L.U32 R4, R8, 0x1f, RZ ;  /* 0x0000001f08047819 */ /* 0x001fe200000006ff */
[----:B------:R-:W-:-:S03]  /*212f0*/  IMAD R10, R0, 0x3000, RZ ;  /* 0x00003000000a7824 */ /* 0x000fc600078e02ff */
[----:B------:R-:W0:Y:S02]  /*21300*/  SYNCS.PHASECHK.TRANS64.TRYWAIT P0, [R3+URZ+0x19c60], R4 ;  /* 0x019c6004030075a7 */ /* 0x000e24000800017f */
[----:B0-----:R-:W-:Y:S05]  /*21310*/  @!P0 BRA `(.L_x_1445) ;  /* 0x0000002c00148947 */ /* 0x001fea0003800000 */
.L_x_1531:
        /* <DEDUP_REMOVED lines=8> */
[----:B0-----:R-:W0:Y:S02]  /*213a0*/  LDSM.16.MT88.4 R4, [R0+0x9000] ;  /* 0x009000000004783b */ /* 0x001e240000004200 */
        /* <DEDUP_REMOVED lines=44> */
.L_x_1446:
[----:B------:R-:W2:Y:S01]  /*21670*/  S2R R0, SR_TID.X ;  /* 0x0000000000007919 */ /* 0x000ea20000002100 */
[----:B-1----:R1:W-:Y:S01]  /*21680*/  SYNCS.ARRIVE.TRANS64.A1T0 RZ, [R3+URZ+0x19c50], RZ ;  /* 0x019c50ff03ff79a7 */ /* 0x0023e2000810003f */
[----:B--2---:R-:W-:Y:S02]  /*21690*/  LOP3.LUT R4, R0, 0x7f, RZ, 0xc0, !PT ;  /* 0x0000007f00047812 */ /* 0x004fe400078ec0ff */
[----:B------:R-:W2:Y:S01]  /*216a0*/  LDL R0, [R1] ;  /* 0x0000000001007983 */ /* 0x000ea20000100800 */
[----:B0-----:R-:W-:Y:S01]  /*216b0*/  IMAD.MOV.U32 R8, RZ, RZ, R26 ;  /* 0x000000ffff087224 */ /* 0x001fe200078e001a */
[----:B------:R-:W-:Y:S01]  /*216c0*/  BAR.SYNC.DEFER_BLOCKING 0x2, 0x80 ;  /* 0x0082000000007b1d */ /* 0x000fe20000010000 */
[----:B------:R-:W-:-:S13]  /*216d0*/  ISETP.NE.AND P0, PT, R4, RZ, PT ;  /* 0x000000ff0400720c */ /* 0x000fda0003f05270 */
[----:B-1----:R-:W-:-:S05]  /*216e0*/  @!P0 VIADD R3, R3, 0x19c80 ;  /* 0x00019c8003038836 */ /* 0x002fca0000000000 */
[----:B------:R-:W-:-:S04]  /*216f0*/  @!P0 PRMT R3, RZ, 0x654, R3 ;  /* 0x00000654ff038816 */ /* 0x000fc80000000003 */
[----:B------:R1:W-:Y:S01]  /*21700*/  @!P0 SYNCS.ARRIVE.TRANS64.RED.A1T0 RZ, [R3+URZ], RZ ;  /* 0x000000ff03ff89a7 */ /* 0x0003e2000810043f */
[C---:B--2---:R-:W-:Y:S01]  /*21710*/  ISETP.GT.AND P0, PT, R2.reuse, R0, PT ;  /* 0x000000000200720c */ /* 0x044fe20003f04270 */
[----:B------:R-:W-:Y:S02]  /*21720*/  VIADD R2, R2, 0xffffffff ;  /* 0xffffffff02027836 */ /* 0x000fe40000000000 */
[----:B------:R-:W-:-:S10]  /*21730*/  IMAD.MOV.U32 R0, RZ, RZ, R24 ;  /* 0x000000ffff007224 */ /* 0x000fd400078e0018 */
[----:B-1----:R-:W-:Y:S05]  /*21740*/  @P0 BRA `(.L_x_1447) ;  /* 0xfffffff000040947 */ /* 0x002fea000383ffff */
.L_x_1423:
[----:B------:R-:W1:Y:S01]  /*21750*/  S2R R3, SR_TID.X ;  /* 0x0000000000037919 */ /* 0x000e620000002100 */
[----:B------:R-:W-:Y:S01]  /*21760*/  BSSY B0, `(.L_x_1448) ;  /* 0x0000010000007945 */ /* 0x000fe20003800000 */
[----:B-1----:R-:W-:-:S04]  /*21770*/  LOP3.LUT R3, R3, 0x7f, RZ, 0xc0, !PT ;  /* 0x0000007f03037812 */ /* 0x002fc800078ec0ff */
[----:B------:R-:W-:-:S13]  /*21780*/  ISETP.NE.AND P0, PT, R3, RZ, PT ;  /* 0x000000ff0300720c */ /* 0x000fda0003f05270 */
[----:B------:R-:W-:Y:S05]  /*21790*/  @P0 BRA `(.L_x_1449) ;  /* 0x0000000000300947 */ /* 0x000fea0003800000 */
[----:B------:R-:W1:Y:S01]  /*217a0*/  S2R R5, SR_LANEID ;  /* 0x0000000000057919 */ /* 0x000e620000000000 */
[----:B------:R-:W-:Y:S01]  /*217b0*/  VOTEU.ANY UR4, UPT, PT ;  /* 0x0000000000047886 */ /* 0x000fe200038e0100 */
[----:B------:R-:W3:Y:S01]  /*217c0*/  LDC.64 R2, c[0x0][0xc60] ;  /* 0x00031800ff027b82 */ /* 0x000ee20000000a00 */
[----:B--2---:R-:W1:Y:S02]  /*217d0*/  FLO.U32 R0, UR4 ;  /* 0x0000000400007d00 */ /* 0x004e6400080e0000 */
[----:B-1----:R-:W-:-:S06]  /*217e0*/  ISETP.EQ.U32.AND P1, PT, R0, R5, PT ;  /* 0x000000050000720c */ /* 0x002fcc0003f22070 */
[----:B------:R-:W3:Y:S07]  /*217f0*/  POPC R5, UR4 ;  /* 0x0000000400057d09 */ /* 0x000eee0008000000 */
[----:B---3--:R-:W2:Y:S01]  /*21800*/  @P1 ATOMG.E.ADD.STRONG.GPU PT, R3, desc[UR42][R2.64], R5 ;  /* 0x00000005020319a8 */ /* 0x008ea200081ee1ea */
[----:B------:R-:W1:Y:S02]  /*21810*/  S2R R4, SR_LTMASK ;  /* 0x0000000000047919 */ /* 0x000e640000003900 */
[----:B-1----:R-:W-:-:S04]  /*21820*/  LOP3.LUT R4, R4, UR4, RZ, 0xc0, !PT ;  /* 0x0000000404047c12 */ /* 0x002fc8000f8ec0ff */
[----:B0-----:R-:W0:Y:S01]  /*21830*/  POPC R7, R4 ;  /* 0x0000000400077309 */ /* 0x001e220000000000 */
[----:B--2---:R-:W0:Y:S02]  /*21840*/  SHFL.IDX PT, R0, R3, R0, 0x1f ;  /* 0x00001f0003007589 */ /* 0x004e2400000e0000 */
[----:B0-----:R-:W-:-:S07]  /*21850*/  IADD3 R16, R0, UR38, R7 ;  /* 0x0000002600107c10 */ /* 0x001fce000fffe007 */
.L_x_1449:
[----:B------:R-:W-:Y:S05]  /*21860*/  BSYNC B0 ;  /* 0x0000000000007941 */ /* 0x000fea0003800000 */
.L_x_1448:
[----:B------:R-:W-:-:S06]  /*21870*/  UISETP.NE.AND UP0, UPT, UR36, 0x3, UPT ;  /* 0x000000032400788c */ /* 0x000fcc000bf05270 */
[----:B------:R-:W-:-:S13]  /*21880*/  PLOP3.LUT P1, PT, PT, PT, UP0, 0x80, 0x0 ;  /* 0x000000000000781c */ /* 0x000fda0003f2f008 */
[----:B------:R-:W-:Y:S05]  /*21890*/  @!P1 BRA `(.L_x_1450) ;  /* 0x0000000000049947 */ /* 0x000fea0003800000 */
[----:B------:R-:W-:Y:S01]  /*218a0*/  BPT.TRAP 0x1 ;  /* 0x000000040000795c */ /* 0x000fe20000300000 */
.L_x_1450:
[----:B--2---:R-:W-:Y:S01]  /*218b0*/  LOP3.LUT R0, R26, 0x1, RZ, 0x3c, !PT ;  /* 0x000000011a007812 */ /* 0x004fe200078e3cff */
[----:B------:R-:W-:Y:S01]  /*218c0*/  IMAD R3, R24, 0x8, R23 ;  /* 0x0000000818037824 */ /* 0x000fe200078e0217 */
[----:B------:R-:W-:Y:S01]  /*218d0*/  BSSY B0, `(.L_x_1451) ;  /* 0x0000006000007945 */ /* 0x000fe20003800000 */
[----:B------:R-:W-:Y:S01]  /*218e0*/  IMAD.U32 R2, RZ, RZ, UR39 ;  /* 0x00000027ff027e24 */ /* 0x000fe2000f8e00ff */
[----:B------:R-:W-:-:S04]  /*218f0*/  SHF.L.U32 R0, R0, 0x1f, RZ ;  /* 0x0000001f00007819 */ /* 0x000fc800000006ff */
[----:B------:R-:W1:Y:S01]  /*21900*/  SYNCS.PHASECHK.TRANS64.TRYWAIT P1, [R3+URZ+0x19c70], R0 ;  /* 0x019c7000030075a7 */ /* 0x000e62000802017f */
[----:B------:R-:W-:Y:S01]  /*21910*/  ISETP.NE.AND P2, PT, R2, 0x3, PT ;  /* 0x000000030200780c */ /* 0x000fe20003f45270 */
[----:B-1----:R-:W-:-:S12]  /*21920*/  @!P1 BRA `(.L_x_1452) ;  /* 0x0000002400a49947 */ /* 0x002fd80003800000 */
.L_x_1532:
[----:B------:R-:W-:Y:S05]  /*21930*/  BSYNC B0 ;  /* 0x0000000000007941 */ /* 0x000fea0003800000 */
.L_x_1451:
[----:B------:R-:W-:Y:S05]  /*21940*/  @!P2 BRA `(.L_x_1453) ;  /* 0x000000000004a947 */ /* 0x000fea0003800000 */
[----:B------:R-:W-:Y:S01]  /*21950*/  BPT.TRAP 0x1 ;  /* 0x000000040000795c */ /* 0x000fe20000300000 */
.L_x_1453:
[----:B-1----:R-:W-:-:S04]  /*21960*/  SHF.L.U32 R0, R26, 0x1f, RZ ;  /* 0x0000001f1a007819 */ /* 0x002fc800000006ff */
[----:B------:R-:W1:Y:S02]  /*21970*/  SYNCS.PHASECHK.TRANS64.TRYWAIT P1, [R3+URZ+0x19c60], R0 ;  /* 0x019c6000030075a7 */ /* 0x000e64000802017f */
[----:B-1----:R-:W-:Y:S05]  /*21980*/  @!P1 BRA `(.L_x_1454) ;  /* 0x0000002400a09947 */ /* 0x002fea0003800000 */
.L_x_1533:
[----:B------:R-:W1:Y:S04]  /*21990*/  LDL R4, [R1+0x10] ;  /* 0x0000100001047983 */ /* 0x000e680000100800 */
[----:B------:R-:W2:Y:S04]  /*219a0*/  LDL R10, [R1+0x8] ;  /* 0x00000800010a7983 */ /* 0x000ea80000100800 */
[----:B------:R-:W3:Y:S01]  /*219b0*/  LDL R12, [R1+0xc] ;  /* 0x00000c00010c7983 */ /* 0x000ee20000100800 */
[----:B------:R-:W-:Y:S01]  /*219c0*/  IMAD R2, R24, 0x3000, RZ ;  /* 0x0000300018027824 */ /* 0x000fe200078e02ff */
[----:B------:R-:W-:Y:S05]  /*219d0*/  WARPSYNC.ALL ;  /* 0x0000000000007948 */ /* 0x000fea0003800000 */
[----:B-1----:R-:W-:-:S02]  /*219e0*/  LOP3.LUT R0, R2, R4, RZ, 0xfc, !PT ;  /* 0x0000000402007212 */ /* 0x002fc400078efcff */
[----:B--2---:R-:W-:-:S03]  /*219f0*/  LOP3.LUT R2, R2, R10, RZ, 0xfc, !PT ;  /* 0x0000000a02027212 */ /* 0x004fc600078efcff */
        /* <DEDUP_REMOVED lines=47> */
.L_x_1455:
        /* <DEDUP_REMOVED lines=10> */
.L_x_1398:
        /* <DEDUP_REMOVED lines=11> */
.L_x_1456:
[----:B------:R-:W2:Y:S01]  /*21e40*/  S2R R0, SR_TID.X ;  /* 0x0000000000007919 */ /* 0x000ea20000002100 */
[----:B------:R-:W-:Y:S01]  /*21e50*/  UMOV UR4, 0xffffffff ;  /* 0xffffffff00047882 */ /* 0x000fe20000000000 */
[----:B--2---:R-:W-:-:S04]  /*21e60*/  LOP3.LUT R7, R0, 0x1f, RZ, 0xc0, !PT ;  /* 0x0000001f00077812 */ /* 0x004fc800078ec0ff */
[----:B------:R-:W-:Y:S01]  /*21e70*/  ISETP.NE.AND P0, PT, R7, 0x1f, PT ;  /* 0x0000001f0700780c */ /* 0x000fe20003f05270 */
[----:B------:R-:W-:-:S12]  /*21e80*/  BRA.DIV UR4, `(.L_x_1458) ;  /* 0x0000002204747947 */ /* 0x000fd8000b800000 */
[----:B-1----:R-:W-:Y:S01]  /*21e90*/  IMAD.IADD R5, R19, 0x1, R7 ;  /* 0x0000000113057824 */ /* 0x002fe200078e0207 */
[----:B------:R-:W-:-:S04]  /*21ea0*/  ULDC UR4, c[0x0][0xc3c] ;  /* 0x00030f0000047ab9 */ /* 0x000fc80000000800 */
[----:B------:R-:W-:-:S13]  /*21eb0*/  ISETP.GE.OR P1, PT, R5, UR4, !P0 ;  /* 0x0000000405007c0c */ /* 0x000fda000c726670 */
[----:B0-----:R-:W0:Y:S02]  /*21ec0*/  @!P1 LDC.64 R2, c[0x0][0xc80] ;  /* 0x00032000ff029b82 */ /* 0x001e240000000a00 */
        /* <DEDUP_REMOVED lines=27> */
.L_x_1543:
[----:B------:R-:W-:Y:S02]  /*22080*/  ULDC UR4, c[0x0][0xc38] ;  /* 0x00030e0000047ab9 */ /* 0x000fe40000000800 */
[----:B------:R-:W-:-:S04]  /*22090*/  IMAD.U32 R4, RZ, RZ, UR4 ;  /* 0x00000004ff047e24 */ /* 0x000fc8000f8e00ff */
[----:B-1----:R-:W-:-:S04]  /*220a0*/  IMAD R5, R14, R4, RZ ;  /* 0x000000040e057224 */ /* 0x002fc800078e02ff */
[----:B------:R-:W-:-:S05]  /*220b0*/  IMAD.IADD R16, R16, 0x1, R5 ;  /* 0x0000000110107824 */ /* 0x000fca00078e0205 */
[----:B------:R-:W-:-:S13]  /*220c0*/  ISETP.GT.AND P6, PT, R16, R0, PT ;  /* 0x000000001000720c */ /* 0x000fda0003fc4270 */
[----:B------:R-:W-:Y:S05]  /*220d0*/  @P6 BRA `(.L_x_1459) ;  /* 0x00000000009c6947 */ /* 0x000fea0003800000 */
.L_x_1464:
        /* <DEDUP_REMOVED lines=14> */
.L_x_1462:
[----:B------:R-:W-:Y:S05]  /*221c0*/  BSYNC B0 ;  /* 0x0000000000007941 */ /* 0x000fea0003800000 */
.L_x_1461:
[----:B------:R-:W-:-:S03]  /*221d0*/  UMOV UR4, 0xffffffff ;  /* 0xffffffff00047882 */ /* 0x000fc60000000000 */
[----:B------:R-:W-:Y:S05]  /*221e0*/  BRA.DIV UR4, `(.L_x_1463) ;  /* 0x0000002204c07947 */ /* 0x000fea000b800000 */
[----:B-----5:R-:W2:Y:S02]  /*221f0*/  SHFL.UP PT, R14, R2, 0x1, RZ ;  /* 0x04200000020e7989 */ /* 0x020ea400000e00ff */
        /* <DEDUP_REMOVED lines=11> */
[----:B------:R-:W0:Y:S02]  /*222b0*/  SHFL.UP PT, R14, R6, 0x10, RZ ;  /* 0x06000000060e7989 */ /* 0x000e2400000e00ff */
[----:B01----:R-:W-:-:S05]  /*222c0*/  SEL R3, R14, RZ, P5 ;  /* 0x000000ff0e037207 */ /* 0x003fca0002800000 */
[----:B------:R-:W-:-:S05]  /*222d0*/  IMAD.IADD R3, R6, 0x1, R3 ;  /* 0x0000000106037824 */ /* 0x000fca00078e0203 */
[----:B------:R0:W1:Y:S02]  /*222e0*/  SHFL.IDX PT, R14, R3, 0x1f, 0x1f ;  /* 0x03e01f00030e7f89 */ /* 0x00006400000e0000 */
.L_x_1551:
[----:B------:R-:W-:Y:S02]  /*222f0*/  ULDC UR4, c[0x0][0xc38] ;  /* 0x00030e0000047ab9 */ /* 0x000fe40000000800 */
[----:B------:R-:W-:-:S04]  /*22300*/  IMAD.U32 R4, RZ, RZ, UR4 ;  /* 0x00000004ff047e24 */ /* 0x000fc8000f8e00ff */
[----:B-1----:R-:W-:-:S04]  /*22310*/  IMAD R5, R14, R4, RZ ;  /* 0x000000040e057224 */ /* 0x002fc800078e02ff */
[----:B------:R-:W-:-:S05]  /*22320*/  IMAD.IADD R16, R5, 0x1, R16 ;  /* 0x0000000105107824 */ /* 0x000fca00078e0210 */
[----:B------:R-:W-:-:S13]  /*22330*/  ISETP.GT.AND P6, PT, R16, R0, PT ;  /* 0x000000001000720c */ /* 0x000fda0003fc4270 */
[----:B------:R-:W-:Y:S05]  /*22340*/  @!P6 BRA `(.L_x_1464) ;  /* 0xfffffffc0064e947 */ /* 0x000fea000383ffff */
.L_x_1459:
        /* <DEDUP_REMOVED lines=8> */
.L_x_1555:
[----:B------:R-:W-:Y:S01]  /*223d0*/  ISETP.NE.AND P0, PT, R5, RZ, PT ;  /* 0x000000ff0500720c */ /* 0x000fe20003f05270 */
[----:B------:R-:W-:-:S12]  /*223e0*/  IMAD.MOV.U32 R5, RZ, RZ, RZ ;  /* 0x000000ffff057224 */ /* 0x000fd800078e00ff */
[----:B------:R-:W-:Y:S05]  /*223f0*/  @!P0 BRA `(.L_x_1466) ;  /* 0x0000000000108947 */ /* 0x000fea0003800000 */
[----:B------:R-:W-:Y:S01]  /*22400*/  UMOV UR4, 0xffffffff ;  /* 0xffffffff00047882 */ /* 0x000fe20000000000 */
[----:B------:R-:W-:Y:S02]  /*22410*/  VIADD R12, R6, 0xffffffff ;  /* 0xffffffff060c7836 */ /* 0x000fe40000000000 */
[----:B------:R-:W-:Y:S05]  /*22420*/  BRA.DIV UR4, `(.L_x_1467) ;  /* 0x0000002604347947 */ /* 0x000fea000b800000 */
[----:B------:R3:W4:Y:S02]  /*22430*/  SHFL.IDX PT, R5, R3, R12, 0x1f ;  /* 0x00001f0c03057589 */ /* 0x00072400000e0000 */
.L_x_1466:
[----:B01-3--:R-:W0:Y:S01]  /*22440*/  LDC.64 R2, c[0x0][0xc90] ;  /* 0x00032400ff027b82 */ /* 0x00be220000000a00 */
[----:B------:R-:W-:-:S04]  /*22450*/  IMAD.IADD R19, R6, 0x1, R19 ;  /* 0x0000000106137824 */ /* 0x000fc800078e0213 */
[----:B0-----:R-:W-:-:S05]  /*22460*/  IMAD.WIDE R2, R19, 0x4, R2 ;  /* 0x0000000413027825 */ /* 0x001fca00078e0202 */
[----:B------:R-:W2:Y:S01]  /*22470*/  LDG.E R7, desc[UR42][R2.64] ;  /* 0x0000002a02077981 */ /* 0x000ea2000c1e1900 */
[----:B----4-:R-:W-:-:S04]  /*22480*/  IMAD R16, R5, R4, R16 ;  /* 0x0000000405107224 */ /* 0x010fc800078e0210 */
[----:B------:R-:W-:Y:S02]  /*22490*/  IMAD.IADD R0, R0, 0x1, -R16 ;  /* 0x0000000100007824 */ /* 0x000fe400078e0a10 */
[----:B--2---:R-:W-:-:S05]  /*224a0*/  IMAD R6, R17, R7, RZ ;  /* 0x0000000711067224 */ /* 0x004fca00078e02ff */
[----:B------:R-:W-:-:S04]  /*224b0*/  IABS R8, R6 ;  /* 0x0000000600087213 */ /* 0x000fc80000000000 */
[----:B------:R-:W0:Y:S08]  /*224c0*/  I2F.RP R9, R8 ;  /* 0x0000000800097306 */ /* 0x000e300000209400 */
[----:B0-----:R-:W0:Y:S02]  /*224d0*/  MUFU.RCP R9, R9 ;  /* 0x0000000900097308 */ /* 0x001e240000001000 */
[----:B0-----:R-:W-:-:S06]  /*224e0*/  VIADD R10, R9, 0xffffffe ;  /* 0x0ffffffe090a7836 */ /* 0x001fcc0000000000 */
[----:B------:R-:W0:Y:S02]  /*224f0*/  F2I.FTZ.U32.TRUNC.NTZ R3, R10 ;  /* 0x0000000a00037305 */ /* 0x000e24000021f000 */
[----:B0-----:R-:W-:-:S04]  /*22500*/  IMAD.MOV R2, RZ, RZ, -R3 ;  /* 0x000000ffff027224 */ /* 0x001fc800078e0a03 */
[----:B------:R-:W-:Y:S02]  /*22510*/  IMAD R5, R2, R8, RZ ;  /* 0x0000000802057224 */ /* 0x000fe400078e02ff */
[----:B------:R-:W-:-:S04]  /*22520*/  IMAD.MOV.U32 R2, RZ, RZ, RZ ;  /* 0x000000ffff027224 */ /* 0x000fc800078e00ff */
[----:B------:R-:W-:Y:S01]  /*22530*/  IMAD.HI.U32 R2, R3, R5, R2 ;  /* 0x0000000503027227 */ /* 0x000fe200078e0002 */
[----:B------:R-:W-:Y:S02]  /*22540*/  IABS R3, R0 ;  /* 0x0000000000037213 */ /* 0x000fe40000000000 */
[----:B------:R-:W-:-:S03]  /*22550*/  IABS R5, R6 ;  /* 0x0000000600057213 */ /* 0x000fc60000000000 */
[----:B------:R-:W-:-:S04]  /*22560*/  IMAD.HI.U32 R2, R2, R3, RZ ;  /* 0x0000000302027227 */ /* 0x000fc800078e00ff */
[----:B------:R-:W-:-:S04]  /*22570*/  IMAD.MOV R5, RZ, RZ, -R5 ;  /* 0x000000ffff057224 */ /* 0x000fc800078e0a05 */
        /* <DEDUP_REMOVED lines=35> */
[C---:B------:R-:W-:Y:S01]  /*227b0*/  LOP3.LUT R2, R0.reuse, R4, RZ, 0x3c, !PT ;  /* 0x0000000400027212 */ /* 0x040fe200078e3cff */
[----:B------:R-:W-:-:S03]  /*227c0*/  IMAD.IADD R0, R0, 0x1, R5 ;  /* 0x0000000100007824 */ /* 0x000fc600078e0205 */
[----:B------:R-:W-:-:S07]  /*227d0*/  ISETP.GE.AND P2, PT, R2, RZ, PT ;  /* 0x000000ff0200720c */ /* 0x000fce0003f46270 */
[----:B------:R-:W-:-:S06]  /*227e0*/  @P0 VIADD R9, R9, 0x1 ;  /* 0x0000000109090836 */ /* 0x000fcc0000000000 */
[----:B------:R-:W-:Y:S01]  /*227f0*/  @!P2 IMAD.MOV R9, RZ, RZ, -R9 ;  /* 0x000000ffff09a224 */ /* 0x000fe200078e0a09 */
[----:B------:R-:W-:Y:S01]  /*22800*/  @!P1 LOP3.LUT R9, RZ, R4, RZ, 0x33, !PT ;  /* 0x00000004ff099212 */ /* 0x000fe200078e33ff */
[----:B------:R-:W-:-:S04]  /*22810*/  IMAD.MOV R4, RZ, RZ, -R4 ;  /* 0x000000ffff047224 */ /* 0x000fc800078e0a04 */
[----:B------:R-:W-:Y:S01]  /*22820*/  IMAD R18, R9, R4, R0 ;  /* 0x0000000409127224 */ /* 0x000fe200078e0200 */
[----:B------:R-:W-:-:S05]  /*22830*/  LOP3.LUT R0, RZ, R9, RZ, 0x33, !PT ;  /* 0x00000009ff007212 */ /* 0x000fca00078e33ff */
[----:B------:R-:W-:Y:S01]  /*22840*/  IMAD.IADD R17, R17, 0x1, R0 ;  /* 0x0000000111117824 */ /* 0x000fe200078e0200 */
[----:B------:R-:W-:Y:S06]  /*22850*/  BRA `(.L_x_1468) ;  /* 0x00000000001c7947 */ /* 0x000fec0003800000 */
.L_x_1460:
[----:B------:R-:W-:Y:S01]  /*22860*/  UMOV UR4, URZ ;  /* 0x0000003f00047c82 */ /* 0x000fe20008000000 */
[----:B------:R-:W-:Y:S01]  /*22870*/  UMOV UR5, URZ ;  /* 0x0000003f00057c82 */ /* 0x000fe20008000000 */
[----:B------:R-:W-:Y:S01]  /*22880*/  ULDC UR6, c[0x0][0xc3c] ;  /* 0x00030f0000067ab9 */ /* 0x000fe20000000800 */
[----:B------:R-:W-:Y:S02]  /*22890*/  IMAD.MOV.U32 R16, RZ, RZ, R0 ;  /* 0x000000ffff107224 */ /* 0x000fe400078e0000 */
[----:B------:R-:W-:Y:S02]  /*228a0*/  IMAD.U32 R17, RZ, RZ, UR4 ;  /* 0x00000004ff117e24 */ /* 0x000fe4000f8e00ff */
[----:B------:R-:W-:Y:S02]  /*228b0*/  IMAD.U32 R18, RZ, RZ, UR5 ;  /* 0x00000005ff127e24 */ /* 0x000fe4000f8e00ff */
[----:B------:R-:W-:-:S07]  /*228c0*/  IMAD.U32 R19, RZ, RZ, UR6 ;  /* 0x00000006ff137e24 */ /* 0x000fce000f8e00ff */
.L_x_1468:
        /* <DEDUP_REMOVED lines=10> */
.L_x_1457:
[----:B------:R-:W-:Y:S02]  /*22970*/  ULDC UR4, c[0x0][0xc3c] ;  /* 0x00030f0000047ab9 */ /* 0x000fe40000000800 */
[----:B--2---:R-:W-:-:S13]  /*22980*/  ISETP.GE.AND P0, PT, R19, UR4, PT ;  /* 0x0000000413007c0c */ /* 0x004fda000bf06270 */
[----:B------:R-:W-:Y:S05]  /*22990*/  @!P0 BRA `(.L_x_1469) ;  /* 0xffffffa000308947 */ /* 0x000fea000383ffff */
[----:B------:R-:W-:Y:S05]  /*229a0*/  BSYNC B7 ;  /* 0x0000000000077941 */ /* 0x000fea0003800000 */
.L_x_1337:
        /* <DEDUP_REMOVED lines=12> */
.L_x_1558:
[----:B------:R-:W-:Y:S05]  /*22a70*/  BSYNC B0 ;  /* 0x0000000000007941 */ /* 0x000fea0003800000 */
.L_x_1470:
[----:B------:R-:W-:-:S03]  /*22a80*/  UMOV UR4, 0xffffffff ;  /* 0xffffffff00047882 */ /* 0x000fc60000000000 */
[----:B------:R-:W-:Y:S05]  /*22a90*/  BRA.DIV UR4, `(.L_x_1472) ;  /* 0x0000001e04d47947 */ /* 0x000fea000b800000 */
[----:B0-----:R-:W0:Y:S02]  /*22aa0*/  S2R R0, SR_TID.X ;  /* 0x0000000000007919 */ /* 0x001e240000002100 */
[----:B0-----:R-:W-:-:S04]  /*22ab0*/  SHF.R.U32.HI R0, RZ, 0x5, R0 ;  /* 0x00000005ff007819 */ /* 0x001fc80000011600 */
[----:B------:R-:W-:-:S05]  /*22ac0*/  LOP3.LUT R0, R0, 0x3, RZ, 0xc0, !PT ;  /* 0x0000000300007812 */ /* 0x000fca00078ec0ff */
[----:B------:R0:W1:Y:S02]  /*22ad0*/  SHFL.IDX PT, R14, R0, RZ, 0x1f ;  /* 0x00001fff000e7589 */ /* 0x00006400000e0000 */
.L_x_1561:
[----:B-1----:R-:W-:-:S13]  /*22ae0*/  ISETP.NE.AND P0, PT, R14, RZ, PT ;  /* 0x000000ff0e00720c */ /* 0x002fda0003f05270 */
[----:B------:R-:W-:Y:S05]  /*22af0*/  @P0 BRA `(.L_x_1135) ;  /* 0x0000000000a40947 */ /* 0x000fea0003800000 */
[----:B------:R-:W-:-:S03]  /*22b00*/  UMOV UR4, 0xffffffff ;  /* 0xffffffff00047882 */ /* 0x000fc60000000000 */
[----:B------:R-:W-:Y:S05]  /*22b10*/  BRA.DIV UR4, `(.L_x_1473) ;  /* 0x0000001e04e87947 */ /* 0x000fea000b800000 */
[----:B------:R-:W-:-:S13]  /*22b20*/  ELECT P6, URZ, PT ;  /* 0x00000000003f782f */ /* 0x000fda00038c0000 */
.L_x_1564:
[----:B------:R-:W-:Y:S05]  /*22b30*/  @!P6 BRA `(.L_x_1135) ;  /* 0x000000000094e947 */ /* 0x000fea0003800000 */
[----:B------:R-:W-:-:S06]  /*22b40*/  ULOP3.LUT UR4, UR37, 0x2, URZ, 0xfc, !UPT ;  /* 0x0000000225047892 */ /* 0x000fcc000f8efc3f */
[----:B0-----:R-:W-:-:S05]  /*22b50*/  IMAD.U32 R0, RZ, RZ, UR4 ;  /* 0x00000004ff007e24 */ /* 0x001fca000f8e00ff */
[----:B------:R-:W-:-:S13]  /*22b60*/  ISETP.NE.AND P0, PT, R0, 0x3, PT ;  /* 0x000000030000780c */ /* 0x000fda0003f05270 */
[----:B------:R-:W-:Y:S05]  /*22b70*/  @!P0 BRA `(.L_x_1474) ;  /* 0x0000000000048947 */ /* 0x000fea0003800000 */
[----:B------:R-:W-:Y:S01]  /*22b80*/  BPT.TRAP 0x1 ;  /* 0x000000040000795c */ /* 0x000fe20000300000 */
.L_x_1474:
        /* <DEDUP_REMOVED lines=12> */
.L_x_1565:
[----:B------:R-:W1:Y:S02]  /*22c50*/  SYNCS.PHASECHK.TRANS64.TRYWAIT P1, [R3+URZ], R0 ;  /* 0x00000000030075a7 */ /* 0x000e64000802017f */
[----:B-1----:R-:W-:Y:S05]  /*22c60*/  @!P1 BRA `(.L_x_1476) ;  /* 0x0000001c00c89947 */ /* 0x002fea0003800000 */
.L_x_1566:
[----:B------:R-:W-:Y:S05]  /*22c70*/  @!P0 BRA `(.L_x_1477) ;  /* 0x0000000000048947 */ /* 0x000fea0003800000 */
[----:B------:R-:W-:Y:S01]  /*22c80*/  BPT.TRAP 0x1 ;  /* 0x000000040000795c */ /* 0x000fe20000300000 */
.L_x_1477:
[----:B-1----:R-:W-:-:S04]  /*22c90*/  IMAD R3, R24, 0x8, R9 ;  /* 0x0000000818037824 */ /* 0x002fc800078e0209 */
[----:B------:R-:W1:Y:S02]  /*22ca0*/  SYNCS.PHASECHK.TRANS64.TRYWAIT P1, [R3+URZ+0x19c60], R2 ;  /* 0x019c6002030075a7 */ /* 0x000e64000802017f */
[----:B-1----:R-:W-:Y:S05]  /*22cb0*/  @!P1 BRA `(.L_x_1478) ;  /* 0x0000001c00c89947 */ /* 0x002fea0003800000 */
.L_x_1567:
[----:B------:R-:W-:Y:S05]  /*22cc0*/  @!P0 BRA `(.L_x_1479) ;  /* 0x0000000000048947 */ /* 0x000fea0003800000 */
[----:B------:R-:W-:Y:S01]  /*22cd0*/  BPT.TRAP 0x1 ;  /* 0x000000040000795c */ /* 0x000fe20000300000 */
.L_x_1479:
[----:B------:R-:W-:-:S04]  /*22ce0*/  IMAD R5, R4, 0x8, R9 ;  /* 0x0000000804057824 */ /* 0x000fc800078e0209 */
[----:B------:R-:W2:Y:S02]  /*22cf0*/  SYNCS.PHASECHK.TRANS64.TRYWAIT P1, [R5+URZ+0x19c60], R0 ;  /* 0x019c6000050075a7 */ /* 0x000ea4000802017f */
[----:B--2---:R-:W-:Y:S05]  /*22d00*/  @!P1 BRA `(.L_x_1480) ;  /* 0x0000001c00c89947 */ /* 0x004fea0003800000 */
.L_x_1568:
[----:B------:R-:W-:Y:S05]  /*22d10*/  @!P0 BRA `(.L_x_1481) ;  /* 0x0000000000048947 */ /* 0x000fea0003800000 */
[----:B------:R-:W-:Y:S01]  /*22d20*/  BPT.TRAP 0x1 ;  /* 0x000000040000795c */ /* 0x000fe20000300000 */
.L_x_1481:
[----:B------:R-:W3:Y:S02]  /*22d30*/  SYNCS.PHASECHK.TRANS64.TRYWAIT P0, [R3+URZ+0x19c80], R2 ;  /* 0x019c8002030075a7 */ /* 0x000ee4000800017f */
[----:B---3--:R-:W-:Y:S05]  /*22d40*/  @!P0 BRA `(.L_x_1482) ;  /* 0x0000001c00cc8947 */ /* 0x008fea0003800000 */
.L_x_1483:
[----:B----4-:R4:W0:Y:S02]  /*22d50*/  SYNCS.PHASECHK.TRANS64.TRYWAIT P0, [R5+URZ+0x19c80], R0 ;  /* 0x019c8000050075a7 */ /* 0x010824000800017f */
[----:B0-----:R-:W-:Y:S05]  /*22d60*/  @!P0 NANOSLEEP.SYNCS 0x989680 ;  /* 0x009896800000895d */ /* 0x001fea0003900000 */
[----:B------:R-:W0:Y:S02]  /*22d70*/  @!P0 SYNCS.PHASECHK.TRANS64 P0, [R5+URZ+0x19c80], R0 ;  /* 0x019c8000050085a7 */ /* 0x000e24000800007f */
[----:B0-----:R-:W-:Y:S05]  /*22d80*/  @!P0 BRA `(.L_x_1483) ;  /* 0xfffffffc00f08947 */ /* 0x001fea000383ffff */
.L_x_1135:
[----:B------:R-:W-:Y:S05]  /*22d90*/  BSYNC B8 ;  /* 0x0000000000087941 */ /* 0x000fea0003800000 */
.L_x_1132:
[----:B------:R-:W-:Y:S05]  /*22da0*/  EXIT ;  /* 0x000000000000794d */ /* 0x000fea0003800000 */
.L_x_1159:
[----:B0-----:R0:W1:Y:S02]  /*22db0*/  SYNCS.PHASECHK.TRANS64.TRYWAIT P5, [R83+URZ+0x19c90], R86 ;  /* 0x019c9056530075a7 */ /* 0x00106400080a017f */
[----:B-1----:R-:W-:Y:S05]  /*22dc0*/  @!P5 NANOSLEEP.SYNCS 0x989680 ;  /* 0x009896800000d95d */ /* 0x002fea0003900000 */
[----:B------:R-:W1:Y:S02]  /*22dd0*/  @!P5 SYNCS.PHASECHK.TRANS64 P5, [R83+URZ+0x19c90], R86 ;  /* 0x019c90565300d5a7 */ /* 0x000e6400080a007f */
[----:B-1----:R-:W-:Y:S05]  /*22de0*/  @!P5 BRA `(.L_x_1159) ;  /* 0xfffffffc00f0d947 */ /* 0x002fea000383ffff */
[----:B------:R-:W-:Y:S05]  /*22df0*/  BRA `(.L_x_1484) ;  /* 0xfffffdfc00907947 */ /* 0x000fea000383ffff */
.L_x_1175:
[----:B0-----:R0:W1:Y:S02]  /*22e00*/  SYNCS.PHASECHK.TRANS64.TRYWAIT P5, [R83+URZ+0x19c90], R86 ;  /* 0x019c9056530075a7 */ /* 0x00106400080a017f */
[----:B-1----:R-:W-:Y:S05]  /*22e10*/  @!P5 NANOSLEEP.SYNCS 0x989680 ;  /* 0x009896800000d95d */ /* 0x002fea0003900000 */
[----:B------:R-:W1:Y:S02]  /*22e20*/  @!P5 SYNCS.PHASECHK.TRANS64 P5, [R83+URZ+0x19c90], R86 ;  /* 0x019c90565300d5a7 */ /* 0x000e6400080a007f */
[----:B-1----:R-:W-:Y:S05]  /*22e30*/  @!P5 BRA `(.L_x_1175) ;  /* 0xfffffffc00f0d947 */ /* 0x002fea000383ffff */
[----:B------:R-:W-:Y:S05]  /*22e40*/  BRA `(.L_x_1485) ;  /* 0xfffffe14008c7947 */ /* 0x000fea000383ffff */
.L_x_1184:
[----:B0-----:R0:W1:Y:S02]  /*22e50*/  SYNCS.PHASECHK.TRANS64.TRYWAIT P5, [R83+URZ+0x19c90], R86 ;  /* 0x019c9056530075a7 */ /* 0x00106400080a017f */
[----:B-1----:R-:W-:Y:S05]  /*22e60*/  @!P5 NANOSLEEP.SYNCS 0x989680 ;  /* 0x009896800000d95d */ /* 0x002fea0003900000 */
[----:B------:R-:W1:Y:S02]  /*22e70*/  @!P5 SYNCS.PHASECHK.TRANS64 P5, [R83+URZ+0x19c90], R86 ;  /* 0x019c90565300d5a7 */ /* 0x000e6400080a007f */
[----:B-1----:R-:W-:Y:S05]  /*22e80*/  @!P5 BRA `(.L_x_1184) ;  /* 0xfffffffc00f0d947 */ /* 0x002fea000383ffff */
[----:B------:R-:W-:Y:S05]  /*22e90*/  BRA `(.L_x_1486) ;  /* 0xfffffe34009c7947 */ /* 0x000fea000383ffff */
.L_x_1188:
[----:B--2---:R2:W3:Y:S02]  /*22ea0*/  SYNCS.PHASECHK.TRANS64.TRYWAIT P5, [R83+URZ+0x19cb0], R86 ;  /* 0x019cb056530075a7 */ /* 0x0044e400080a017f */
[----:B---3--:R-:W-:Y:S05]  /*22eb0*/  @!P5 NANOSLEEP.SYNCS 0x989680 ;  /* 0x009896800000d95d */ /* 0x008fea0003900000 */
[----:B------:R-:W3:Y:S02]  /*22ec0*/  @!P5 SYNCS.PHASECHK.TRANS64 P5, [R83+URZ+0x19cb0], R86 ;  /* 0x019cb0565300d5a7 */ /* 0x000ee400080a007f */
[----:B---3--:R-:W-:Y:S05]  /*22ed0*/  @!P5 BRA `(.L_x_1188) ;  /* 0xfffffffc00f0d947 */ /* 0x008fea000383ffff */
[----:B------:R-:W-:Y:S05]  /*22ee0*/  BRA `(.L_x_1487) ;  /* 0xfffffe38000c7947 */ /* 0x000fea000383ffff */
.L_x_1214:
[----:B------:R-:W-:Y:S01]  /*22ef0*/  BSSY B1, `(.L_x_1488) ;  /* 0x0000007000017945 */ /* 0x000fe20003800000 */
[----:B------:R-:W-:Y:S02]  /*22f00*/  IMAD.MOV.U32 R12, RZ, RZ, RZ ;  /* 0x000000ffff0c7224 */ /* 0x000fe400078e00ff */
[----:B------:R-:W-:Y:S02]  /*22f10*/  IMAD.MOV.U32 R11, RZ, RZ, 0x1e1f ;  /* 0x00001e1fff0b7424 */ /* 0x000fe400078e00ff */
[----:B------:R-:W-:-:S07]  /*22f20*/  IMAD.MOV.U32 R15, RZ, RZ, -0x1 ;  /* 0xffffffffff0f7424 */ /* 0x000fce00078e00ff */
[----:B------:R-:W-:Y:S05]  /*22f30*/  WARPSYNC.COLLECTIVE R15, `(.L_x_1489) ;  /* 0x000000000f087348 */ /* 0x000fea0003c00000 */
[----:B------:R0:W1:Y:S02]  /*22f40*/  SHFL.IDX P6, R14, R13, R12, R11 ;  /* 0x0000000c0d0e7389 */ /* 0x00006400000c000b */
[----:B01----:R-:W-:Y:S01]  /*22f50*/  ENDCOLLECTIVE ;  /* 0x000000000000791b */ /* 0x003fe20003800000 */
.L_x_1489:
[----:B------:R-:W-:Y:S05]  /*22f60*/  BSYNC B1 ;  /* 0x0000000000017941 */ /* 0x000fea0003800000 */
.L_x_1488:
        /* <DEDUP_REMOVED lines=8> */
.L_x_1490:
[----:B------:R-:W-:Y:S02]  /*22ff0*/  IMAD.MOV.U32 R13, RZ, RZ, R4 ;  /* 0x000000ffff0d7224 */ /* 0x000fe400078e0004 */
[----:B------:R-:W-:-:S07]  /*23000*/  IMAD.MOV.U32 R3, RZ, RZ, R14 ;  /* 0x000000ffff037224 */ /* 0x000fce00078e000e */
[----:B------:R-:W-:Y:S05]  /*23010*/  WARPSYNC.COLLECTIVE R15, `(.L_x_1491) ;  /* 0x000000000f087348 */ /* 0x000fea0003c00000 */
[----:B------:R0:W1:Y:S02]  /*23020*/  SHFL.IDX P6, R14, R13, R12, R11 ;  /* 0x0000000c0d0e7389 */ /* 0x00006400000c000b */
[----:B01----:R-:W-:Y:S01]  /*23030*/  ENDCOLLECTIVE ;  /* 0x000000000000791b */ /* 0x003fe20003800000 */
.L_x_1491:
[----:B------:R-:W-:Y:S02]  /*23040*/  IMAD.MOV.U32 R13, RZ, RZ, R5 ;  /* 0x000000ffff0d7224 */ /* 0x000fe400078e0005 */
[----:B------:R-:W-:-:S07]  /*23050*/  IMAD.MOV.U32 R4, RZ, RZ, R14 ;  /* 0x000000ffff047224 */ /* 0x000fce00078e000e */
[----:B------:R-:W-:Y:S05]  /*23060*/  WARPSYNC.COLLECTIVE R15, `(.L_x_1492) ;  /* 0x000000000f087348 */ /* 0x000fea0003c00000 */
[----:B------:R0:W1:Y:S02]  /*23070*/  SHFL.IDX P6, R14, R13, R12, R11 ;  /* 0x0000000c0d0e7389 */ /* 0x00006400000c000b */
[----:B01----:R-:W-:Y:S01]  /*23080*/  ENDCOLLECTIVE ;  /* 0x000000000000791b */ /* 0x003fe20003800000 */
.L_x_1492:
[----:B------:R-:W-:Y:S05]  /*23090*/  BRA `(.L_x_1493) ;  /* 0xfffffe48007c7947 */ /* 0x000fea000383ffff */
.L_x_1218:
[----:B-1----:R1:W2:Y:S02]  /*230a0*/  SYNCS.PHASECHK.TRANS64.TRYWAIT P0, [R16+URZ+0x19c00], R5 ;  /* 0x019c0005100075a7 */ /* 0x0022a4000800017f */
[----:B--2---:R-:W-:Y:S05]  /*230b0*/  @!P0 NANOSLEEP.SYNCS 0x989680 ;  /* 0x009896800000895d */ /* 0x004fea0003900000 */
[----:B------:R-:W2:Y:S02]  /*230c0*/  @!P0 SYNCS.PHASECHK.TRANS64 P0, [R16+URZ+0x19c00], R5 ;  /* 0x019c0005100085a7 */ /* 0x000ea4000800007f */
[----:B--2---:R-:W-:Y:S05]  /*230d0*/  @!P0 BRA `(.L_x_1218) ;  /* 0xfffffffc00f08947 */ /* 0x004fea000383ffff */
[----:B------:R-:W-:Y:S05]  /*230e0*/  BRA `(.L_x_1494) ;  /* 0xfffffe4c004c7947 */ /* 0x000fea000383ffff */
.L_x_1224:
[----:B------:R-:W-:Y:S01]  /*230f0*/  BSSY B1, `(.L_x_1495) ;  /* 0x0000007000017945 */ /* 0x000fe20003800000 */
[----:B------:R-:W-:Y:S02]  /*23100*/  IMAD.MOV.U32 R12, RZ, RZ, RZ ;  /* 0x000000ffff0c7224 */ /* 0x000fe400078e00ff */
[----:B------:R-:W-:Y:S02]  /*23110*/  IMAD.MOV.U32 R11, RZ, RZ, 0x1e1f ;  /* 0x00001e1fff0b7424 */ /* 0x000fe400078e00ff */
[----:B------:R-:W-:-:S07]  /*23120*/  IMAD.MOV.U32 R15, RZ, RZ, -0x1 ;  /* 0xffffffffff0f7424 */ /* 0x000fce00078e00ff */
[----:B------:R-:W-:Y:S05]  /*23130*/  WARPSYNC.COLLECTIVE R15, `(.L_x_1496) ;  /* 0x000000000f087348 */ /* 0x000fea0003c00000 */
[----:B------:R0:W1:Y:S02]  /*23140*/  SHFL.IDX P6, R14, R13, R12, R11 ;  /* 0x0000000c0d0e7389 */ /* 0x00006400000c000b */
[----:B01----:R-:W-:Y:S01]  /*23150*/  ENDCOLLECTIVE ;  /* 0x000000000000791b */ /* 0x003fe20003800000 */
.L_x_1496:
[----:B------:R-:W-:Y:S05]  /*23160*/  BSYNC B1 ;  /* 0x0000000000017941 */ /* 0x000fea0003800000 */
.L_x_1495:
        /* <DEDUP_REMOVED lines=8> */
.L_x_1497:
[----:B------:R-:W-:Y:S02]  /*231f0*/  IMAD.MOV.U32 R13, RZ, RZ, R20 ;  /* 0x000000ffff0d7224 */ /* 0x000fe400078e0014 */
[----:B------:R-:W-:-:S07]  /*23200*/  IMAD.MOV.U32 R3, RZ, RZ, R14 ;  /* 0x000000ffff037224 */ /* 0x000fce00078e000e */
[----:B------:R-:W-:Y:S05]  /*23210*/  WARPSYNC.COLLECTIVE R15, `(.L_x_1498) ;  /* 0x000000000f087348 */ /* 0x000fea0003c00000 */
[----:B------:R0:W1:Y:S02]  /*23220*/  SHFL.IDX P6, R14, R13, R12, R11 ;  /* 0x0000000c0d0e7389 */ /* 0x00006400000c000b */
[----:B01----:R-:W-:Y:S01]  /*23230*/  ENDCOLLECTIVE ;  /* 0x000000000000791b */ /* 0x003fe20003800000 */
.L_x_1498:
[----:B------:R-:W-:Y:S02]  /*23240*/  IMAD.MOV.U32 R13, RZ, RZ, R21 ;  /* 0x000000ffff0d7224 */ /* 0x000fe400078e0015 */
[----:B------:R-:W-:-:S07]  /*23250*/  IMAD.MOV.U32 R20, RZ, RZ, R14 ;  /* 0x000000ffff147224 */ /* 0x000fce00078e000e */
[----:B------:R-:W-:Y:S05]  /*23260*/  WARPSYNC.COLLECTIVE R15, `(.L_x_1499) ;  /* 0x000000000f087348 */ /* 0x000fea0003c00000 */
[----:B------:R0:W1:Y:S02]  /*23270*/  SHFL.IDX P6, R14, R13, R12, R11 ;  /* 0x0000000c0d0e7389 */ /* 0x00006400000c000b */
[----:B01----:R-:W-:Y:S01]  /*23280*/  ENDCOLLECTIVE ;  /* 0x000000000000791b */ /* 0x003fe20003800000 */
.L_x_1499:
[----:B------:R-:W-:Y:S01]  /*23290*/  IMAD.MOV.U32 R21, RZ, RZ, R14 ;  /* 0x000000ffff157224 */ /* 0x000fe200078e000e */
[----:B------:R-:W-:Y:S06]  /*232a0*/  BRA `(.L_x_1500) ;  /* 0xfffffe6400387947 */ /* 0x000fec000383ffff */
.L_x_1228:
[----:B-1----:R1:W2:Y:S02]  /*232b0*/  SYNCS.PHASECHK.TRANS64.TRYWAIT P0, [R16+URZ+0x19c00], R39 ;  /* 0x019c0027100075a7 */ /* 0x0022a4000800017f */
[----:B--2---:R-:W-:Y:S05]  /*232c0*/  @!P0 NANOSLEEP.SYNCS 0x989680 ;  /* 0x009896800000895d */ /* 0x004fea0003900000 */
[----:B------:R-:W2:Y:S02]  /*232d0*/  @!P0 SYNCS.PHASECHK.TRANS64 P0, [R16+URZ+0x19c00], R39 ;  /* 0x019c0027100085a7 */ /* 0x000ea4000800007f */
[----:B--2---:R-:W-:Y:S05]  /*232e0*/  @!P0 BRA `(.L_x_1228) ;  /* 0xfffffffc00f08947 */ /* 0x004fea000383ffff */
[----:B------:R-:W-:Y:S05]  /*232f0*/  BRA `(.L_x_1501) ;  /* 0xfffffe6400f87947 */ /* 0x000fea000383ffff */
.L_x_1234:
[----:B-1----:R1:W2:Y:S02]  /*23300*/  SYNCS.PHASECHK.TRANS64.TRYWAIT P1, [R3+URZ+0x19c30], R0 ;  /* 0x019c3000030075a7 */ /* 0x0022a4000802017f */
[----:B--2---:R-:W-:Y:S05]  /*23310*/  @!P1 NANOSLEEP.SYNCS 0x989680 ;  /* 0x009896800000995d */ /* 0x004fea0003900000 */
[----:B------:R-:W2:Y:S02]  /*23320*/  @!P1 SYNCS.PHASECHK.TRANS64 P1, [R3+URZ+0x19c30], R0 ;  /* 0x019c3000030095a7 */ /* 0x000ea4000802007f */
[----:B--2---:R-:W-:Y:S05]  /*23330*/  @!P1 BRA `(.L_x_1234) ;  /* 0xfffffffc00f09947 */ /* 0x004fea000383ffff */
[----:B------:R-:W-:Y:S05]  /*23340*/  BRA `(.L_x_1233) ;  /* 0xfffffe88005c7947 */ /* 0x000fea000383ffff */
.L_x_1254:
[----:B-1----:R1:W2:Y:S02]  /*23350*/  SYNCS.PHASECHK.TRANS64.TRYWAIT P1, [R5+URZ+0x19c30], R14 ;  /* 0x019c300e050075a7 */ /* 0x0022a4000802017f */
[----:B--2---:R-:W-:Y:S05]  /*23360*/  @!P1 NANOSLEEP.SYNCS 0x989680 ;  /* 0x009896800000995d */ /* 0x004fea0003900000 */
[----:B------:R-:W2:Y:S02]  /*23370*/  @!P1 SYNCS.PHASECHK.TRANS64 P1, [R5+URZ+0x19c30], R14 ;  /* 0x019c300e050095a7 */ /* 0x000ea4000802007f */
[----:B--2---:R-:W-:Y:S05]  /*23380*/  @!P1 BRA `(.L_x_1254) ;  /* 0xfffffffc00f09947 */ /* 0x004fea000383ffff */
[----:B------:R-:W-:Y:S05]  /*23390*/  BRA `(.L_x_1253) ;  /* 0xfffffec400087947 */ /* 0x000fea000383ffff */
.L_x_1259:
[----:B-1----:R1:W2:Y:S02]  /*233a0*/  SYNCS.PHASECHK.TRANS64.TRYWAIT P1, [R19+URZ+0x19c50], R14 ;  /* 0x019c500e130075a7 */ /* 0x0022a4000802017f */
[----:B--2---:R-:W-:Y:S05]  /*233b0*/  @!P1 NANOSLEEP.SYNCS 0x989680 ;  /* 0x009896800000995d */ /* 0x004fea0003900000 */
[----:B------:R-:W2:Y:S02]  /*233c0*/  @!P1 SYNCS.PHASECHK.TRANS64 P1, [R19+URZ+0x19c50], R14 ;  /* 0x019c500e130095a7 */ /* 0x000ea4000802007f */
[----:B--2---:R-:W-:Y:S05]  /*233d0*/  @!P1 BRA `(.L_x_1259) ;  /* 0xfffffffc00f09947 */ /* 0x004fea000383ffff */
[----:B------:R-:W-:Y:S05]  /*233e0*/  BRA `(.L_x_1258) ;  /* 0xfffffec400907947 */ /* 0x000fea000383ffff */
.L_x_1280:
[----:B-1----:R1:W2:Y:S02]  /*233f0*/  SYNCS.PHASECHK.TRANS64.TRYWAIT P1, [R21+URZ+0x19c30], R12 ;  /* 0x019c300c150075a7 */ /* 0x0022a4000802017f */
[----:B--2---:R-:W-:Y:S05]  /*23400*/  @!P1 NANOSLEEP.SYNCS 0x989680 ;  /* 0x009896800000995d */ /* 0x004fea0003900000 */
[----:B------:R-:W2:Y:S02]  /*23410*/  @!P1 SYNCS.PHASECHK.TRANS64 P1, [R21+URZ+0x19c30], R12 ;  /* 0x019c300c150095a7 */ /* 0x000ea4000802007f */
[----:B--2---:R-:W-:Y:S05]  /*23420*/  @!P1 BRA `(.L_x_1280) ;  /* 0xfffffffc00f09947 */ /* 0x004fea000383ffff */
[----:B------:R-:W-:Y:S05]  /*23430*/  BRA `(.L_x_1279) ;  /* 0xfffffefc00947947 */ /* 0x000fea000383ffff */
.L_x_1285:
[----:B-1----:R1:W2:Y:S02]  /*23440*/  SYNCS.PHASECHK.TRANS64.TRYWAIT P1, [R154+URZ+0x19c50], R12 ;  /* 0x019c500c9a0075a7 */ /* 0x0022a4000802017f */
[----:B--2---:R-:W-:Y:S05]  /*23450*/  @!P1 NANOSLEEP.SYNCS 0x989680 ;  /* 0x009896800000995d */ /* 0x004fea0003900000 */
[----:B------:R-:W2:Y:S02]  /*23460*/  @!P1 SYNCS.PHASECHK.TRANS64 P1, [R154+URZ+0x19c50], R12 ;  /* 0x019c500c9a0095a7 */ /* 0x000ea4000802007f */
[----:B--2---:R-:W-:Y:S05]  /*23470*/  @!P1 BRA `(.L_x_1285) ;  /* 0xfffffffc00f09947 */ /* 0x004fea000383ffff */
[----:B------:R-:W-:Y:S05]  /*23480*/  BRA `(.L_x_1284) ;  /* 0xffffff00001c7947 */ /* 0x000fea000383ffff */
.L_x_1294:
[----:B-1----:R1:W2:Y:S02]  /*23490*/  SYNCS.PHASECHK.TRANS64.TRYWAIT P1, [R154+URZ+0x19c30], R13 ;  /* 0x019c300d9a0075a7 */ /* 0x0022a4000802017f */
[----:B--2---:R-:W-:Y:S05]  /*234a0*/  @!P1 NANOSLEEP.SYNCS 0x989680 ;  /* 0x009896800000995d */ /* 0x004fea0003900000 */
[----:B------:R-:W2:Y:S02]  /*234b0*/  @!P1 SYNCS.PHASECHK.TRANS64 P1, [R154+URZ+0x19c30], R13 ;  /* 0x019c300d9a0095a7 */ /* 0x000ea4000802007f */
[----:B--2---:R-:W-:Y:S05]  /*234c0*/  @!P1 BRA `(.L_x_1294) ;  /* 0xfffffffc00f09947 */ /* 0x004fea000383ffff */
[----:B------:R-:W-:Y:S05]  /*234d0*/  BRA `(.L_x_1293) ;  /* 0xffffff2400047947 */ /* 0x000fea000383ffff */
.L_x_1299:
[----:B-1----:R1:W2:Y:S02]  /*234e0*/  SYNCS.PHASECHK.TRANS64.TRYWAIT P1, [R21+URZ+0x19c50], R12 ;  /* 0x019c500c150075a7 */ /* 0x0022a4000802017f */
[----:B--2---:R-:W-:Y:S05]  /*234f0*/  @!P1 NANOSLEEP.SYNCS 0x989680 ;  /* 0x009896800000995d */ /* 0x004fea0003900000 */
[----:B------:R-:W2:Y:S02]  /*23500*/  @!P1 SYNCS.PHASECHK.TRANS64 P1, [R21+URZ+0x19c50], R12 ;  /* 0x019c500c150095a7 */ /* 0x000ea4000802007f */
[----:B--2---:R-:W-:Y:S05]  /*23510*/  @!P1 BRA `(.L_x_1299) ;  /* 0xfffffffc00f09947 */ /* 0x004fea000383ffff */
[----:B------:R-:W-:Y:S05]  /*23520*/  BRA `(.L_x_1298) ;  /* 0xffffff24008c7947 */ /* 0x000fea000383ffff */
.L_x_1314:
[----:B--2---:R2:W3:Y:S02]  /*23530*/  SYNCS.PHASECHK.TRANS64.TRYWAIT P0, [R5+URZ+0x19c50], R0 ;  /* 0x019c5000050075a7 */ /* 0x0044e4000800017f */
[----:B---3--:R-:W-:Y:S05]  /*23540*/  @!P0 NANOSLEEP.SYNCS 0x989680 ;  /* 0x009896800000895d */ /* 0x008fea0003900000 */
[----:B------:R-:W3:Y:S02]  /*23550*/  @!P0 SYNCS.PHASECHK.TRANS64 P0, [R5+URZ+0x19c50], R0 ;  /* 0x019c5000050085a7 */ /* 0x000ee4000800007f */
[----:B---3--:R-:W-:Y:S05]  /*23560*/  @!P0 BRA `(.L_x_1314) ;  /* 0xfffffffc00f08947 */ /* 0x008fea000383ffff */
[----:B------:R-:W-:Y:S05]  /*23570*/  BRA `(.L_x_1313) ;  /* 0xffffff5800947947 */ /* 0x000fea000383ffff */
.L_x_1351:
[----:B------:R-:W1:Y:S01]  /*23580*/  S2R R5, SR_TID.X ;  /* 0x0000000000057919 */ /* 0x000e620000002100 */
[----:B------:R-:W-:Y:S01]  /*23590*/  BSSY B1, `(.L_x_1502) ;  /* 0x000000a000017945 */ /* 0x000fe20003800000 */
[----:B------:R-:W-:Y:S02]  /*235a0*/  IMAD.MOV.U32 R12, RZ, RZ, RZ ;  /* 0x000000ffff0c7224 */ /* 0x000fe400078e00ff */
[----:B------:R-:W-:Y:S02]  /*235b0*/  IMAD.MOV.U32 R11, RZ, RZ, 0x1f ;  /* 0x0000001fff0b7424 */ /* 0x000fe400078e00ff */
[----:B------:R-:W-:Y:S01]  /*235c0*/  IMAD.MOV.U32 R15, RZ, RZ, -0x1 ;  /* 0xffffffffff0f7424 */ /* 0x000fe200078e00ff */
[----:B-1----:R-:W-:-:S04]  /*235d0*/  SHF.R.U32.HI R5, RZ, 0x5, R5 ;  /* 0x00000005ff057819 */ /* 0x002fc80000011605 */
[----:B------:R-:W-:-:S05]  /*235e0*/  LOP3.LUT R5, R5, 0x3, RZ, 0xc0, !PT ;  /* 0x0000000305057812 */ /* 0x000fca00078ec0ff */
[----:B0-----:R-:W-:-:S07]  /*235f0*/  IMAD.MOV.U32 R13, RZ, RZ, R5 ;  /* 0x000000ffff0d7224 */ /* 0x001fce00078e0005 */
[----:B------:R-:W-:Y:S05]  /*23600*/  WARPSYNC.COLLECTIVE R15, `(.L_x_1503) ;  /* 0x000000000f087348 */ /* 0x000fea0003c00000 */
[----:B------:R0:W1:Y:S02]  /*23610*/  SHFL.IDX P6, R14, R13, R12, R11 ;  /* 0x0000000c0d0e7389 */ /* 0x00006400000c000b */
[----:B01----:R-:W-:Y:S01]  /*23620*/  ENDCOLLECTIVE ;  /* 0x000000000000791b */ /* 0x003fe20003800000 */
.L_x_1503:
[----:B------:R-:W-:Y:S05]  /*23630*/  BSYNC B1 ;  /* 0x0000000000017941 */ /* 0x000fea0003800000 */
.L_x_1502:
[----:B------:R-:W-:Y:S05]  /*23640*/  BRA `(.L_x_1504) ;  /* 0xffffff9c00a87947 */ /* 0x000fea000383ffff */
.L_x_1353:
[----:B------:R-:W-:Y:S01]  /*23650*/  BSSY B1, `(.L_x_1505) ;  /* 0x0000006000017945 */ /* 0x000fe20003800000 */
[----:B------:R-:W-:-:S07]  /*23660*/  IMAD.MOV.U32 R15, RZ, RZ, -0x1 ;  /* 0xffffffffff0f7424 */ /* 0x000fce00078e00ff */
[----:B01----:R-:W-:Y:S05]  /*23670*/  WARPSYNC.COLLECTIVE R15, `(.L_x_1506) ;  /* 0x000000000f0c7348 */ /* 0x003fea0003c00000 */
[----:B------:R-:W-:Y:S02]  /*23680*/  ELECT P6, UR62, PT ;  /* 0x00000000003e782f */ /* 0x000fe400038c0000 */
[----:B------:R-:W-:Y:S01]  /*23690*/  MOV R14, UR62 ;  /* 0x0000003e000e7c02 */ /* 0x000fe20008000f00 */
[----:B01----:R-:W-:Y:S10]  /*236a0*/  ENDCOLLECTIVE ;  /* 0x000000000000791b */ /* 0x003ff40003800000 */
.L_x_1506:
[----:B------:R-:W-:Y:S05]  /*236b0*/  BSYNC B1 ;  /* 0x0000000000017941 */ /* 0x000fea0003800000 */
.L_x_1505:
[----:B------:R-:W-:Y:S05]  /*236c0*/  BRA `(.L_x_1352) ;  /* 0xffffff9c00a07947 */ /* 0x000fea000383ffff */
.L_x_1355:
[----:B-1----:R1:W2:Y:S02]  /*236d0*/  SYNCS.PHASECHK.TRANS64.TRYWAIT P0, [R23+URZ+0x19c20], R5 ;  /* 0x019c2005170075a7 */ /* 0x0022a4000800017f */
[----:B--2---:R-:W-:Y:S05]  /*236e0*/  @!P0 NANOSLEEP.SYNCS 0x989680 ;  /* 0x009896800000895d */ /* 0x004fea0003900000 */
[----:B------:R-:W2:Y:S02]  /*236f0*/  @!P0 SYNCS.PHASECHK.TRANS64 P0, [R23+URZ+0x19c20], R5 ;  /* 0x019c2005170085a7 */ /* 0x000ea4000800007f */
[----:B--2---:R-:W-:Y:S05]  /*23700*/  @!P0 BRA `(.L_x_1355) ;  /* 0xfffffffc00f08947 */ /* 0x004fea000383ffff */
[----:B------:R-:W-:Y:S05]  /*23710*/  BRA `(.L_x_1507) ;  /* 0xffffff9c00b07947 */ /* 0x000fea000383ffff */
.L_x_1359:
[----:B--2---:R2:W3:Y:S02]  /*23720*/  SYNCS.PHASECHK.TRANS64.TRYWAIT P0, [R10+URZ+0x19ca0], R9 ;  /* 0x019ca0090a0075a7 */ /* 0x0044e4000800017f */
[----:B---3--:R-:W-:Y:S05]  /*23730*/  @!P0 NANOSLEEP.SYNCS 0x989680 ;  /* 0x009896800000895d */ /* 0x008fea0003900000 */
[----:B------:R-:W3:Y:S02]  /*23740*/  @!P0 SYNCS.PHASECHK.TRANS64 P0, [R10+URZ+0x19ca0], R9 ;  /* 0x019ca0090a0085a7 */ /* 0x000ee4000800007f */
[----:B---3--:R-:W-:Y:S05]  /*23750*/  @!P0 BRA `(.L_x_1359) ;  /* 0xfffffffc00f08947 */ /* 0x008fea000383ffff */
[----:B------:R-:W-:Y:S05]  /*23760*/  BRA `(.L_x_1508) ;  /* 0xffffff9c00c87947 */ /* 0x000fea000383ffff */
.L_x_1366:
[----:B-1----:R1:W3:Y:S02]  /*23770*/  SYNCS.PHASECHK.TRANS64.TRYWAIT P0, [R10+URZ+0x19cc0], R9 ;  /* 0x019cc0090a0075a7 */ /* 0x0022e4000800017f */
[----:B---3--:R-:W-:Y:S05]  /*23780*/  @!P0 NANOSLEEP.SYNCS 0x989680 ;  /* 0x009896800000895d */ /* 0x008fea0003900000 */
[----:B------:R-:W3:Y:S02]  /*23790*/  @!P0 SYNCS.PHASECHK.TRANS64 P0, [R10+URZ+0x19cc0], R9 ;  /* 0x019cc0090a0085a7 */ /* 0x000ee4000800007f */
[----:B---3--:R-:W-:Y:S05]  /*237a0*/  @!P0 BRA `(.L_x_1366) ;  /* 0xfffffffc00f08947 */ /* 0x008fea000383ffff */
[----:B------:R-:W-:Y:S05]  /*237b0*/  BRA `(.L_x_1509) ;  /* 0xffffffa000c47947 */ /* 0x000fea000383ffff */
.L_x_1375:
[----:B--2---:R2:W3:Y:S02]  /*237c0*/  SYNCS.PHASECHK.TRANS64.TRYWAIT P1, [R9+URZ+0x19ca0], R7 ;  /* 0x019ca007090075a7 */ /* 0x0044e4000802017f */
[----:B---3--:R-:W-:Y:S05]  /*237d0*/  @!P1 NANOSLEEP.SYNCS 0x989680 ;  /* 0x009896800000995d */ /* 0x008fea0003900000 */
[----:B------:R-:W3:Y:S02]  /*237e0*/  @!P1 SYNCS.PHASECHK.TRANS64 P1, [R9+URZ+0x19ca0], R7 ;  /* 0x019ca007090095a7 */ /* 0x000ee4000802007f */
[----:B---3--:R-:W-:Y:S05]  /*237f0*/  @!P1 BRA `(.L_x_1375) ;  /* 0xfffffffc00f09947 */ /* 0x008fea000383ffff */
[----:B------:R-:W-:Y:S05]  /*23800*/  BRA `(.L_x_1510) ;  /* 0xffffffa400f87947 */ /* 0x000fea000383ffff */
.L_x_1382:
[----:B-1----:R1:W3:Y:S02]  /*23810*/  SYNCS.PHASECHK.TRANS64.TRYWAIT P1, [R9+URZ+0x19cc0], R7 ;  /* 0x019cc007090075a7 */ /* 0x0022e4000802017f */
[----:B---3--:R-:W-:Y:S05]  /*23820*/  @!P1 NANOSLEEP.SYNCS 0x989680 ;  /* 0x009896800000995d */ /* 0x008fea0003900000 */
[----:B------:R-:W3:Y:S02]  /*23830*/  @!P1 SYNCS.PHASECHK.TRANS64 P1, [R9+URZ+0x19cc0], R7 ;  /* 0x019cc007090095a7 */ /* 0x000ee4000802007f */
[----:B---3--:R-:W-:Y:S05]  /*23840*/  @!P1 BRA `(.L_x_1382) ;  /* 0xfffffffc00f09947 */ /* 0x008fea000383ffff */
[----:B------:R-:W-:Y:S05]  /*23850*/  BRA `(.L_x_1511) ;  /* 0xffffffa800f07947 */ /* 0x000fea000383ffff */
.L_x_1407:
[----:B------:R-:W2:Y:S01]  /*23860*/  S2R R20, SR_TID.X ;  /* 0x0000000000147919 */ /* 0x000ea20000002100 */
[----:B------:R-:W-:Y:S01]  /*23870*/  BSSY B0, `(.L_x_1512) ;  /* 0x000000a000007945 */ /* 0x000fe20003800000 */
[----:B------:R-:W-:Y:S02]  /*23880*/  IMAD.MOV.U32 R12, RZ, RZ, RZ ;  /* 0x000000ffff0c7224 */ /* 0x000fe400078e00ff */
[----:B------:R-:W-:Y:S02]  /*23890*/  IMAD.MOV.U32 R11, RZ, RZ, 0x1f ;  /* 0x0000001fff0b7424 */ /* 0x000fe400078e00ff */
[----:B------:R-:W-:Y:S01]  /*238a0*/  IMAD.MOV.U32 R15, RZ, RZ, -0x1 ;  /* 0xffffffffff0f7424 */ /* 0x000fe200078e00ff */
[----:B--2---:R-:W-:-:S04]  /*238b0*/  SHF.R.U32.HI R20, RZ, 0x5, R20 ;  /* 0x00000005ff147819 */ /* 0x004fc80000011614 */
[----:B------:R-:W-:-:S05]  /*238c0*/  LOP3.LUT R20, R20, 0x3, RZ, 0xc0, !PT ;  /* 0x0000000314147812 */ /* 0x000fca00078ec0ff */
[----:B0-----:R-:W-:-:S07]  /*238d0*/  IMAD.MOV.U32 R13, RZ, RZ, R20 ;  /* 0x000000ffff0d7224 */ /* 0x001fce00078e0014 */
[----:B-1----:R-:W-:Y:S05]  /*238e0*/  WARPSYNC.COLLECTIVE R15, `(.L_x_1513) ;  /* 0x000000000f087348 */ /* 0x002fea0003c00000 */
[----:B------:R0:W2:Y:S02]  /*238f0*/  SHFL.IDX P6, R14, R13, R12, R11 ;  /* 0x0000000c0d0e7389 */ /* 0x0000a400000c000b */
[----:B012---:R-:W-:Y:S01]  /*23900*/  ENDCOLLECTIVE ;  /* 0x000000000000791b */ /* 0x007fe20003800000 */
.L_x_1513:
[----:B------:R-:W-:Y:S05]  /*23910*/  BSYNC B0 ;  /* 0x0000000000007941 */ /* 0x000fea0003800000 */
.L_x_1512:
[----:B------:R-:W-:Y:S05]  /*23920*/  BRA `(.L_x_1514) ;  /* 0xffffffb800dc7947 */ /* 0x000fea000383ffff */
.L_x_1409:
[----:B------:R-:W-:Y:S01]  /*23930*/  BSSY B0, `(.L_x_1515) ;  /* 0x0000006000007945 */ /* 0x000fe20003800000 */
[----:B------:R-:W-:-:S07]  /*23940*/  IMAD.MOV.U32 R15, RZ, RZ, -0x1 ;  /* 0xffffffffff0f7424 */ /* 0x000fce00078e00ff */
[----:B012---:R-:W-:Y:S05]  /*23950*/  WARPSYNC.COLLECTIVE R15, `(.L_x_1516) ;  /* 0x000000000f0c7348 */ /* 0x007fea0003c00000 */
[----:B------:R-:W-:Y:S02]  /*23960*/  ELECT P6, UR62, PT ;  /* 0x00000000003e782f */ /* 0x000fe400038c0000 */
[----:B------:R-:W-:Y:S01]  /*23970*/  MOV R14, UR62 ;  /* 0x0000003e000e7c02 */ /* 0x000fe20008000f00 */
[----:B012---:R-:W-:Y:S10]  /*23980*/  ENDCOLLECTIVE ;  /* 0x000000000000791b */ /* 0x007ff40003800000 */
.L_x_1516:
[----:B------:R-:W-:Y:S05]  /*23990*/  BSYNC B0 ;  /* 0x0000000000007941 */ /* 0x000fea0003800000 */
.L_x_1515:
[----:B------:R-:W-:Y:S05]  /*239a0*/  BRA `(.L_x_1517) ;  /* 0xffffffb800dc7947 */ /* 0x000fea000383ffff */
.L_x_1411:
[----:B--2---:R2:W3:Y:S02]  /*239b0*/  SYNCS.PHASECHK.TRANS64.TRYWAIT P0, [R4+URZ+0x19c80], R3 ;  /* 0x019c8003040075a7 */ /* 0x0044e4000800017f */
[----:B---3--:R-:W-:Y:S05]  /*239c0*/  @!P0 NANOSLEEP.SYNCS 0x989680 ;  /* 0x009896800000895d */ /* 0x008fea0003900000 */
[----:B------:R-:W3:Y:S02]  /*239d0*/  @!P0 SYNCS.PHASECHK.TRANS64 P0, [R4+URZ+0x19c80], R3 ;  /* 0x019c8003040085a7 */ /* 0x000ee4000800007f */
[----:B---3--:R-:W-:Y:S05]  /*239e0*/  @!P0 BRA `(.L_x_1411) ;  /* 0xfffffffc00f08947 */ /* 0x008fea000383ffff */
[----:B------:R-:W-:Y:S05]  /*239f0*/  BRA `(.L_x_1518) ;  /* 0xffffffbc00407947 */ /* 0x000fea000383ffff */
.L_x_1413:
[----:B-1----:R1:W3:Y:S02]  /*23a00*/  SYNCS.PHASECHK.TRANS64.TRYWAIT P0, [R4+URZ+0x19c40], R3 ;  /* 0x019c4003040075a7 */ /* 0x0022e4000800017f */
[----:B---3--:R-:W-:Y:S05]  /*23a10*/  @!P0 NANOSLEEP.SYNCS 0x989680 ;  /* 0x009896800000895d */ /* 0x008fea0003900000 */
[----:B------:R-:W3:Y:S02]  /*23a20*/  @!P0 SYNCS.PHASECHK.TRANS64 P0, [R4+URZ+0x19c40], R3 ;  /* 0x019c4003040085a7 */ /* 0x000ee4000800007f */
[----:B---3--:R-:W-:Y:S05]  /*23a30*/  @!P0 BRA `(.L_x_1413) ;  /* 0xfffffffc00f08947 */ /* 0x008fea000383ffff */
[----:B------:R-:W-:Y:S05]  /*23a40*/  BRA `(.L_x_1519) ;  /* 0xffffffbc00bc7947 */ /* 0x000fea000383ffff */
.L_x_1417:
[----:B------:R-:W2:Y:S01]  /*23a50*/  LDL.LU R11, [R1+0x18] ;  /* 0x00001800010b7983 */ /* 0x000ea20000300800 */
[----:B------:R-:W-:Y:S02]  /*23a60*/  IMAD.MOV.U32 R4, RZ, RZ, R12 ;  /* 0x000000ffff047224 */ /* 0x000fe400078e000c */
[----:B------:R-:W-:Y:S02]  /*23a70*/  IMAD.MOV.U32 R13, RZ, RZ, R5 ;  /* 0x000000ffff0d7224 */ /* 0x000fe400078e0005 */
[----:B------:R-:W-:Y:S02]  /*23a80*/  IMAD.MOV.U32 R12, RZ, RZ, RZ ;  /* 0x000000ffff0c7224 */ /* 0x000fe400078e00ff */
[----:B------:R-:W-:Y:S02]  /*23a90*/  IMAD.MOV.U32 R15, RZ, RZ, -0x1 ;  /* 0xffffffffff0f7424 */ /* 0x000fe400078e00ff */
[----:B------:R-:W-:Y:S02]  /*23aa0*/  IMAD.IADD R4, R21, 0x1, R4 ;  /* 0x0000000115047824 */ /* 0x000fe400078e0204 */
[----:B--2---:R-:W-:-:S02]  /*23ab0*/  IMAD R0, R11, R9, RZ ;  /* 0x000000090b007224 */ /* 0x004fc400078e02ff */
[----:B------:R-:W-:-:S03]  /*23ac0*/  IMAD.MOV.U32 R11, RZ, RZ, 0x1e1f ;  /* 0x00001e1fff0b7424 */ /* 0x000fc600078e00ff */
[----:B------:R-:W-:-:S13]  /*23ad0*/  ISETP.GE.AND P4, PT, R4, R0, PT ;  /* 0x000000000400720c */ /* 0x000fda0003f86270 */
[----:B-----5:R-:W-:Y:S05]  /*23ae0*/  WARPSYNC.COLLECTIVE R15, `(.L_x_1520) ;  /* 0x000000000f087348 */ /* 0x020fea0003c00000 */
[----:B------:R0:W1:Y:S02]  /*23af0*/  SHFL.IDX P6, R14, R13, R12, R11 ;  /* 0x0000000c0d0e7389 */ /* 0x00006400000c000b */
[----:B01---5:R-:W-:Y:S01]  /*23b00*/  ENDCOLLECTIVE ;  /* 0x000000000000791b */ /* 0x023fe20003800000 */
.L_x_1520:
[----:B------:R-:W-:Y:S02]  /*23b10*/  IMAD.MOV.U32 R13, RZ, RZ, R6 ;  /* 0x000000ffff0d7224 */ /* 0x000fe400078e0006 */
[----:B------:R-:W-:-:S07]  /*23b20*/  IMAD.MOV.U32 R2, RZ, RZ, R14 ;  /* 0x000000ffff027224 */ /* 0x000fce00078e000e */
[----:B------:R-:W-:Y:S05]  /*23b30*/  WARPSYNC.COLLECTIVE R15, `(.L_x_1521) ;  /* 0x000000000f087348 */ /* 0x000fea0003c00000 */
[----:B------:R0:W1:Y:S02]  /*23b40*/  SHFL.IDX P6, R14, R13, R12, R11 ;  /* 0x0000000c0d0e7389 */ /* 0x00006400000c000b */
[----:B01----:R-:W-:Y:S01]  /*23b50*/  ENDCOLLECTIVE ;  /* 0x000000000000791b */ /* 0x003fe20003800000 */
.L_x_1521:
[----:B------:R-:W-:Y:S02]  /*23b60*/  IMAD.MOV.U32 R13, RZ, RZ, R5 ;  /* 0x000000ffff0d7224 */ /* 0x000fe400078e0005 */
[----:B------:R-:W-:Y:S02]  /*23b70*/  IMAD.MOV.U32 R12, RZ, RZ, 0x1 ;  /* 0x00000001ff0c7424 */ /* 0x000fe400078e00ff */
[----:B------:R-:W-:-:S07]  /*23b80*/  IMAD.MOV.U32 R3, RZ, RZ, R14 ;  /* 0x000000ffff037224 */ /* 0x000fce00078e000e */
[----:B------:R-:W-:Y:S05]  /*23b90*/  WARPSYNC.COLLECTIVE R15, `(.L_x_1522) ;  /* 0x000000000f087348 */ /* 0x000fea0003c00000 */
[----:B------:R0:W1:Y:S02]  /*23ba0*/  SHFL.IDX P6, R14, R13, R12, R11 ;  /* 0x0000000c0d0e7389 */ /* 0x00006400000c000b */
[----:B01----:R-:W-:Y:S01]  /*23bb0*/  ENDCOLLECTIVE ;  /* 0x000000000000791b */ /* 0x003fe20003800000 */
.L_x_1522:
        /* <DEDUP_REMOVED lines=10> */
.L_x_1523:
        /* <DEDUP_REMOVED lines=13> */
.L_x_1524:
[----:B------:R-:W-:-:S13]  /*23d30*/  ISETP.GE.AND P4, PT, R3, R0, PT ;  /* 0x000000000300720c */ /* 0x000fda0003f86270 */
[----:B------:R-:W-:Y:S01]  /*23d40*/  @!P4 IADD3 R2, P3, R20, R6, RZ ;  /* 0x000000061402c210 */ /* 0x000fe20007f7e0ff */
[----:B------:R-:W-:-:S04]  /*23d50*/  IMAD.MOV.U32 R13, RZ, RZ, R8 ;  /* 0x000000ffff0d7224 */ /* 0x000fc800078e0008 */
        /* <DEDUP_REMOVED lines=11> */
.L_x_1525:
[----:B------:R-:W-:Y:S01]  /*23e10*/  IMAD.MOV.U32 R2, RZ, RZ, R14 ;  /* 0x000000ffff027224 */ /* 0x000fe200078e000e */
[----:B------:R-:W-:Y:S06]  /*23e20*/  BRA `(.L_x_1526) ;  /* 0xffffffc400a87947 */ /* 0x000fec000383ffff */
.L_x_1422:
[----:B--2---:R2:W3:Y:S02]  /*23e30*/  SYNCS.PHASECHK.TRANS64.TRYWAIT P0, [R23+URZ+0x19c20], R0 ;  /* 0x019c2000170075a7 */ /* 0x0044e4000800017f */
[----:B---3--:R-:W-:Y:S05]  /*23e40*/  @!P0 NANOSLEEP.SYNCS 0x989680 ;  /* 0x009896800000895d */ /* 0x008fea0003900000 */
[----:B------:R-:W3:Y:S02]  /*23e50*/  @!P0 SYNCS.PHASECHK.TRANS64 P0, [R23+URZ+0x19c20], R0 ;  /* 0x019c2000170085a7 */ /* 0x000ee4000800007f */
[----:B---3--:R-:W-:Y:S05]  /*23e60*/  @!P0 BRA `(.L_x_1422) ;  /* 0xfffffffc00f08947 */ /* 0x008fea000383ffff */
[----:B------:R-:W-:Y:S05]  /*23e70*/  BRA `(.L_x_1527) ;  /* 0xffffffc800187947 */ /* 0x000fea000383ffff */
.L_x_1428:
[----:B0-----:R0:W1:Y:S02]  /*23e80*/  SYNCS.PHASECHK.TRANS64.TRYWAIT P0, [R6+URZ+0x19c80], R4 ;  /* 0x019c8004060075a7 */ /* 0x001064000800017f */
[----:B-1----:R-:W-:Y:S05]  /*23e90*/  @!P0 NANOSLEEP.SYNCS 0x989680 ;  /* 0x009896800000895d */ /* 0x002fea0003900000 */
[----:B------:R-:W1:Y:S02]  /*23ea0*/  @!P0 SYNCS.PHASECHK.TRANS64 P0, [R6+URZ+0x19c80], R4 ;  /* 0x019c8004060085a7 */ /* 0x000e64000800007f */
[----:B-1----:R-:W-:Y:S05]  /*23eb0*/  @!P0 BRA `(.L_x_1428) ;  /* 0xfffffffc00f08947 */ /* 0x002fea000383ffff */
[----:B------:R-:W-:Y:S05]  /*23ec0*/  BRA `(.L_x_1528) ;  /* 0xffffffc800c07947 */ /* 0x000fea000383ffff */
.L_x_1435:
[----:B-1----:R1:W2:Y:S02]  /*23ed0*/  SYNCS.PHASECHK.TRANS64.TRYWAIT P0, [R6+URZ+0x19c40], R4 ;  /* 0x019c4004060075a7 */ /* 0x0022a4000800017f */
[----:B--2---:R-:W-:Y:S05]  /*23ee0*/  @!P0 NANOSLEEP.SYNCS 0x989680 ;  /* 0x009896800000895d */ /* 0x004fea0003900000 */
[----:B------:R-:W2:Y:S02]  /*23ef0*/  @!P0 SYNCS.PHASECHK.TRANS64 P0, [R6+URZ+0x19c40], R4 ;  /* 0x019c4004060085a7 */ /* 0x000ea4000800007f */
[----:B--2---:R-:W-:Y:S05]  /*23f00*/  @!P0 BRA `(.L_x_1435) ;  /* 0xfffffffc00f08947 */ /* 0x004fea000383ffff */
[----:B------:R-:W-:Y:S05]  /*23f10*/  BRA `(.L_x_1529) ;  /* 0xffffffcc00bc7947 */ /* 0x000fea000383ffff */
.L_x_1443:
[----:B0-----:R0:W1:Y:S02]  /*23f20*/  SYNCS.PHASECHK.TRANS64.TRYWAIT P0, [R3+URZ+0x19c70], R4 ;  /* 0x019c7004030075a7 */ /* 0x001064000800017f */
[----:B-1----:R-:W-:Y:S05]  /*23f30*/  @!P0 NANOSLEEP.SYNCS 0x989680 ;  /* 0x009896800000895d */ /* 0x002fea0003900000 */
[----:B------:R-:W1:Y:S02]  /*23f40*/  @!P0 SYNCS.PHASECHK.TRANS64 P0, [R3+URZ+0x19c70], R4 ;  /* 0x019c7004030085a7 */ /* 0x000e64000800007f */
[----:B-1----:R-:W-:Y:S05]  /*23f50*/  @!P0 BRA `(.L_x_1443) ;  /* 0xfffffffc00f08947 */ /* 0x002fea000383ffff */
[----:B------:R-:W-:Y:S05]  /*23f60*/  BRA `(.L_x_1530) ;  /* 0xffffffd000d07947 */ /* 0x000fea000383ffff */
.L_x_1445:
[----:B0-----:R0:W1:Y:S02]  /*23f70*/  SYNCS.PHASECHK.TRANS64.TRYWAIT P0, [R3+URZ+0x19c60], R4 ;  /* 0x019c6004030075a7 */ /* 0x001064000800017f */
[----:B-1----:R-:W-:Y:S05]  /*23f80*/  @!P0 NANOSLEEP.SYNCS 0x989680 ;  /* 0x009896800000895d */ /* 0x002fea0003900000 */
[----:B------:R-:W1:Y:S02]  /*23f90*/  @!P0 SYNCS.PHASECHK.TRANS64 P0, [R3+URZ+0x19c60], R4 ;  /* 0x019c6004030085a7 */ /* 0x000e64000800007f */
[----:B-1----:R-:W-:Y:S05]  /*23fa0*/  @!P0 BRA `(.L_x_1445) ;  /* 0xfffffffc00f08947 */ /* 0x002fea000383ffff */
[----:B------:R-:W-:Y:S05]  /*23fb0*/  BRA `(.L_x_1531) ;  /* 0xffffffd000d87947 */ /* 0x000fea000383ffff */
.L_x_1452:
[----:B-1----:R1:W2:Y:S02]  /*23fc0*/  SYNCS.PHASECHK.TRANS64.TRYWAIT P1, [R3+URZ+0x19c70], R0 ;  /* 0x019c7000030075a7 */ /* 0x0022a4000802017f */
[----:B--2---:R-:W-:Y:S05]  /*23fd0*/  @!P1 NANOSLEEP.SYNCS 0x989680 ;  /* 0x009896800000995d */ /* 0x004fea0003900000 */
[----:B------:R-:W2:Y:S02]  /*23fe0*/  @!P1 SYNCS.PHASECHK.TRANS64 P1, [R3+URZ+0x19c70], R0 ;  /* 0x019c7000030095a7 */ /* 0x000ea4000802007f */
[----:B--2---:R-:W-:Y:S05]  /*23ff0*/  @!P1 BRA `(.L_x_1452) ;  /* 0xfffffffc00f09947 */ /* 0x004fea000383ffff */
[----:B------:R-:W-:Y:S05]  /*24000*/  BRA `(.L_x_1532) ;  /* 0xffffffd800487947 */ /* 0x000fea000383ffff */
.L_x_1454:
[----:B-1----:R1:W2:Y:S02]  /*24010*/  SYNCS.PHASECHK.TRANS64.TRYWAIT P1, [R3+URZ+0x19c60], R0 ;  /* 0x019c6000030075a7 */ /* 0x0022a4000802017f */
[----:B--2---:R-:W-:Y:S05]  /*24020*/  @!P1 NANOSLEEP.SYNCS 0x989680 ;  /* 0x009896800000995d */ /* 0x004fea0003900000 */
[----:B------:R-:W2:Y:S02]  /*24030*/  @!P1 SYNCS.PHASECHK.TRANS64 P1, [R3+URZ+0x19c60], R0 ;  /* 0x019c6000030095a7 */ /* 0x000ea4000802007f */
[----:B--2---:R-:W-:Y:S05]  /*24040*/  @!P1 BRA `(.L_x_1454) ;  /* 0xfffffffc00f09947 */ /* 0x004fea000383ffff */
[----:B------:R-:W-:Y:S05]  /*24050*/  BRA `(.L_x_1533) ;  /* 0xffffffd8004c7947 */ /* 0x000fea000383ffff */
.L_x_1458:
[----:B------:R-:W-:Y:S01]  /*24060*/  BSSY B0, `(.L_x_1534) ;  /* 0x0000008000007945 */ /* 0x000fe20003800000 */
[----:B0-----:R-:W-:Y:S02]  /*24070*/  IMAD.MOV.U32 R13, RZ, RZ, R16 ;  /* 0x000000ffff0d7224 */ /* 0x001fe400078e0010 */
[----:B------:R-:W-:Y:S02]  /*24080*/  IMAD.MOV.U32 R12, RZ, RZ, RZ ;  /* 0x000000ffff0c7224 */ /* 0x000fe400078e00ff */
[----:B------:R-:W-:Y:S02]  /*24090*/  IMAD.MOV.U32 R11, RZ, RZ, 0x1f ;  /* 0x0000001fff0b7424 */ /* 0x000fe400078e00ff */
[----:B------:R-:W-:-:S07]  /*240a0*/  IMAD.MOV.U32 R15, RZ, RZ, -0x1 ;  /* 0xffffffffff0f7424 */ /* 0x000fce00078e00ff */
[----:B-1----:R-:W-:Y:S05]  /*240b0*/  WARPSYNC.COLLECTIVE R15, `(.L_x_1535) ;  /* 0x000000000f087348 */ /* 0x002fea0003c00000 */
[----:B------:R0:W2:Y:S02]  /*240c0*/  SHFL.IDX P6, R14, R13, R12, R11 ;  /* 0x0000000c0d0e7389 */ /* 0x0000a400000c000b */
[----:B012---:R-:W-:Y:S01]  /*240d0*/  ENDCOLLECTIVE ;  /* 0x000000000000791b */ /* 0x007fe20003800000 */
.L_x_1535:
[----:B------:R-:W-:Y:S05]  /*240e0*/  BSYNC B0 ;  /* 0x0000000000007941 */ /* 0x000fea0003800000 */
.L_x_1534:
[----:B------:R-:W-:Y:S02]  /*240f0*/  IMAD.MOV.U32 R13, RZ, RZ, R16 ;  /* 0x000000ffff0d7224 */ /* 0x000fe400078e0010 */
[----:B------:R-:W-:Y:S02]  /*24100*/  IMAD.MOV.U32 R12, RZ, RZ, 0x1 ;  /* 0x00000001ff0c7424 */ /* 0x000fe400078e00ff */
[----:B------:R-:W-:Y:S02]  /*24110*/  IMAD.MOV.U32 R11, RZ, RZ, 0x1f ;  /* 0x0000001fff0b7424 */ /* 0x000fe400078e00ff */
[----:B------:R-:W-:Y:S02]  /*24120*/  IMAD.MOV.U32 R15, RZ, RZ, -0x1 ;  /* 0xffffffffff0f7424 */ /* 0x000fe400078e00ff */
[----:B------:R-:W-:Y:S02]  /*24130*/  IMAD.IADD R5, R19, 0x1, R7 ;  /* 0x0000000113057824 */ /* 0x000fe400078e0207 */
[----:B------:R-:W-:-:S07]  /*24140*/  IMAD.MOV.U32 R0, RZ, RZ, R14 ;  /* 0x000000ffff007224 */ /* 0x000fce00078e000e */
[----:B------:R-:W-:Y:S05]  /*24150*/  WARPSYNC.COLLECTIVE R15, `(.L_x_1536) ;  /* 0x000000000f087348 */ /* 0x000fea0003c00000 */
[----:B------:R0:W1:Y:S02]  /*24160*/  SHFL.IDX P6, R14, R13, R12, R11 ;  /* 0x0000000c0d0e7389 */ /* 0x00006400000c000b */
[----:B01----:R-:W-:Y:S01]  /*24170*/  ENDCOLLECTIVE ;  /* 0x000000000000791b */ /* 0x003fe20003800000 */
.L_x_1536:
        /* <DEDUP_REMOVED lines=18> */
.L_x_1537:
[----:B------:R-:W-:Y:S01]  /*242a0*/  IMAD.MOV.U32 R12, RZ, RZ, 0x2 ;  /* 0x00000002ff0c7424 */ /* 0x000fe200078e00ff */
[----:B------:R-:W-:-:S05]  /*242b0*/  SEL R5, R14, RZ, P1 ;  /* 0x000000ff0e057207 */ /* 0x000fca0000800000 */
[----:B------:R-:W-:-:S04]  /*242c0*/  IMAD.IADD R4, R2, 0x1, R5 ;  /* 0x0000000102047824 */ /* 0x000fc800078e0205 */
[----:B------:R-:W-:-:S07]  /*242d0*/  IMAD.MOV.U32 R13, RZ, RZ, R4 ;  /* 0x000000ffff0d7224 */ /* 0x000fce00078e0004 */
[----:B------:R-:W-:Y:S05]  /*242e0*/  WARPSYNC.COLLECTIVE R15, `(.L_x_1538) ;  /* 0x000000000f087348 */ /* 0x000fea0003c00000 */
[----:B------:R0:W1:Y:S02]  /*242f0*/  SHFL.UP P6, R14, R13, R12, R11 ;  /* 0x0400000c0d0e7389 */ /* 0x00006400000c000b */
[----:B01----:R-:W-:Y:S01]  /*24300*/  ENDCOLLECTIVE ;  /* 0x000000000000791b */ /* 0x003fe20003800000 */
.L_x_1538:
[----:B------:R-:W-:Y:S01]  /*24310*/  IMAD.MOV.U32 R12, RZ, RZ, 0x4 ;  /* 0x00000004ff0c7424 */ /* 0x000fe200078e00ff */
[----:B------:R-:W-:-:S05]  /*24320*/  SEL R5, R14, RZ, P2 ;  /* 0x000000ff0e057207 */ /* 0x000fca0001000000 */
[----:B------:R-:W-:-:S04]  /*24330*/  IMAD.IADD R5, R4, 0x1, R5 ;  /* 0x0000000104057824 */ /* 0x000fc800078e0205 */
[----:B------:R-:W-:-:S07]  /*24340*/  IMAD.MOV.U32 R13, RZ, RZ, R5 ;  /* 0x000000ffff0d7224 */ /* 0x000fce00078e0005 */
[----:B------:R-:W-:Y:S05]  /*24350*/  WARPSYNC.COLLECTIVE R15, `(.L_x_1539) ;  /* 0x000000000f087348 */ /* 0x000fea0003c00000 */
[----:B------:R0:W1:Y:S02]  /*24360*/  SHFL.UP P6, R14, R13, R12, R11 ;  /* 0x0400000c0d0e7389 */ /* 0x00006400000c000b */
[----:B01----:R-:W-:Y:S01]  /*24370*/  ENDCOLLECTIVE ;  /* 0x000000000000791b */ /* 0x003fe20003800000 */
.L_x_1539:
[----:B------:R-:W-:Y:S01]  /*24380*/  IMAD.MOV.U32 R12, RZ, RZ, 0x8 ;  /* 0x00000008ff0c7424 */ /* 0x000fe200078e00ff */
[----:B------:R-:W-:-:S05]  /*24390*/  SEL R6, R14, RZ, P3 ;  /* 0x000000ff0e067207 */ /* 0x000fca0001800000 */
[----:B------:R-:W-:-:S04]  /*243a0*/  IMAD.IADD R6, R5, 0x1, R6 ;  /* 0x0000000105067824 */ /* 0x000fc800078e0206 */
[----:B------:R-:W-:-:S07]  /*243b0*/  IMAD.MOV.U32 R13, RZ, RZ, R6 ;  /* 0x000000ffff0d7224 */ /* 0x000fce00078e0006 */
[----:B------:R-:W-:Y:S05]  /*243c0*/  WARPSYNC.COLLECTIVE R15, `(.L_x_1540) ;  /* 0x000000000f087348 */ /* 0x000fea0003c00000 */
[----:B------:R0:W1:Y:S02]  /*243d0*/  SHFL.UP P6, R14, R13, R12, R11 ;  /* 0x0400000c0d0e7389 */ /* 0x00006400000c000b */
[----:B01----:R-:W-:Y:S01]  /*243e0*/  ENDCOLLECTIVE ;  /* 0x000000000000791b */ /* 0x003fe20003800000 */
.L_x_1540:
[----:B------:R-:W-:Y:S01]  /*243f0*/  IMAD.MOV.U32 R12, RZ, RZ, 0x10 ;  /* 0x00000010ff0c7424 */ /* 0x000fe200078e00ff */
[----:B------:R-:W-:-:S05]  /*24400*/  SEL R3, R14, RZ, P4 ;  /* 0x000000ff0e037207 */ /* 0x000fca0002000000 */
[----:B------:R-:W-:-:S04]  /*24410*/  IMAD.IADD R4, R6, 0x1, R3 ;  /* 0x0000000106047824 */ /* 0x000fc800078e0203 */
[----:B------:R-:W-:-:S07]  /*24420*/  IMAD.MOV.U32 R13, RZ, RZ, R4 ;  /* 0x000000ffff0d7224 */ /* 0x000fce00078e0004 */
[----:B------:R-:W-:Y:S05]  /*24430*/  WARPSYNC.COLLECTIVE R15, `(.L_x_1541) ;  /* 0x000000000f087348 */ /* 0x000fea0003c00000 */
[----:B------:R0:W1:Y:S02]  /*24440*/  SHFL.UP P6, R14, R13, R12, R11 ;  /* 0x0400000c0d0e7389 */ /* 0x00006400000c000b */
[----:B01----:R-:W-:Y:S01]  /*24450*/  ENDCOLLECTIVE ;  /* 0x000000000000791b */ /* 0x003fe20003800000 */
.L_x_1541:
[----:B------:R-:W-:Y:S02]  /*24460*/  IMAD.MOV.U32 R12, RZ, RZ, 0x1f ;  /* 0x0000001fff0c7424 */ /* 0x000fe400078e00ff */
[----:B------:R-:W-:Y:S01]  /*24470*/  IMAD.MOV.U32 R11, RZ, RZ, 0x1f ;  /* 0x0000001fff0b7424 */ /* 0x000fe200078e00ff */
[----:B------:R-:W-:-:S05]  /*24480*/  SEL R3, R14, RZ, P5 ;  /* 0x000000ff0e037207 */ /* 0x000fca0002800000 */
[----:B------:R-:W-:-:S04]  /*24490*/  IMAD.IADD R3, R4, 0x1, R3 ;  /* 0x0000000104037824 */ /* 0x000fc800078e0203 */
[----:B------:R-:W-:-:S07]  /*244a0*/  IMAD.MOV.U32 R13, RZ, RZ, R3 ;  /* 0x000000ffff0d7224 */ /* 0x000fce00078e0003 */
[----:B------:R-:W-:Y:S05]  /*244b0*/  WARPSYNC.COLLECTIVE R15, `(.L_x_1542) ;  /* 0x000000000f087348 */ /* 0x000fea0003c00000 */
[----:B------:R0:W1:Y:S02]  /*244c0*/  SHFL.IDX P6, R14, R13, R12, R11 ;  /* 0x0000000c0d0e7389 */ /* 0x00006400000c000b */
[----:B01----:R-:W-:Y:S01]  /*244d0*/  ENDCOLLECTIVE ;  /* 0x000000000000791b */ /* 0x003fe20003800000 */
.L_x_1542:
[----:B------:R-:W-:Y:S05]  /*244e0*/  BRA `(.L_x_1543) ;  /* 0xffffffd800e47947 */ /* 0x000fea000383ffff */
.L_x_1463:
        /* <DEDUP_REMOVED lines=8> */
.L_x_1545:
[----:B------:R-:W-:Y:S05]  /*24570*/  BSYNC B0 ;  /* 0x0000000000007941 */ /* 0x000fea0003800000 */
.L_x_1544:
[----:B------:R-:W-:Y:S01]  /*24580*/  SEL R13, R14, RZ, P1 ;  /* 0x000000ff0e0d7207 */ /* 0x000fe20000800000 */
[----:B------:R-:W-:Y:S02]  /*24590*/  IMAD.MOV.U32 R12, RZ, RZ, 0x2 ;  /* 0x00000002ff0c7424 */ /* 0x000fe400078e00ff */
[----:B------:R-:W-:Y:S02]  /*245a0*/  IMAD.MOV.U32 R11, RZ, RZ, RZ ;  /* 0x000000ffff0b7224 */ /* 0x000fe400078e00ff */
[----:B------:R-:W-:Y:S02]  /*245b0*/  IMAD.IADD R13, R2, 0x1, R13 ;  /* 0x00000001020d7824 */ /* 0x000fe400078e020d */
[----:B------:R-:W-:-:S07]  /*245c0*/  IMAD.MOV.U32 R15, RZ, RZ, -0x1 ;  /* 0xffffffffff0f7424 */ /* 0x000fce00078e00ff */
[----:B------:R-:W-:Y:S05]  /*245d0*/  WARPSYNC.COLLECTIVE R15, `(.L_x_1546) ;  /* 0x000000000f087348 */ /* 0x000fea0003c00000 */
[----:B------:R0:W1:Y:S02]  /*245e0*/  SHFL.UP P6, R14, R13, R12, R11 ;  /* 0x0400000c0d0e7389 */ /* 0x00006400000c000b */
[----:B01----:R-:W-:Y:S01]  /*245f0*/  ENDCOLLECTIVE ;  /* 0x000000000000791b */ /* 0x003fe20003800000 */
.L_x_1546:
[----:B------:R-:W-:Y:S01]  /*24600*/  IMAD.MOV.U32 R12, RZ, RZ, 0x4 ;  /* 0x00000004ff0c7424 */ /* 0x000fe200078e00ff */
[----:B------:R-:W-:-:S05]  /*24610*/  SEL R4, R14, RZ, P2 ;  /* 0x000000ff0e047207 */ /* 0x000fca0001000000 */
[----:B------:R-:W-:-:S04]  /*24620*/  IMAD.IADD R4, R13, 0x1, R4 ;  /* 0x000000010d047824 */ /* 0x000fc800078e0204 */
[----:B------:R-:W-:-:S07]  /*24630*/  IMAD.MOV.U32 R13, RZ, RZ, R4 ;  /* 0x000000ffff0d7224 */ /* 0x000fce00078e0004 */
[----:B------:R-:W-:Y:S05]  /*24640*/  WARPSYNC.COLLECTIVE R15, `(.L_x_1547) ;  /* 0x000000000f087348 */ /* 0x000fea0003c00000 */
[----:B------:R0:W1:Y:S02]  /*24650*/  SHFL.UP P6, R14, R13, R12, R11 ;  /* 0x0400000c0d0e7389 */ /* 0x00006400000c000b */
[----:B01----:R-:W-:Y:S01]  /*24660*/  ENDCOLLECTIVE ;  /* 0x000000000000791b */ /* 0x003fe20003800000 */
.L_x_1547:
[----:B------:R-:W-:Y:S01]  /*24670*/  IMAD.MOV.U32 R12, RZ, RZ, 0x8 ;  /* 0x00000008ff0c7424 */ /* 0x000fe200078e00ff */
[----:B------:R-:W-:-:S05]  /*24680*/  SEL R5, R14, RZ, P3 ;  /* 0x000000ff0e057207 */ /* 0x000fca0001800000 */
[----:B------:R-:W-:-:S04]  /*24690*/  IMAD.IADD R5, R4, 0x1, R5 ;  /* 0x0000000104057824 */ /* 0x000fc800078e0205 */
[----:B------:R-:W-:-:S07]  /*246a0*/  IMAD.MOV.U32 R13, RZ, RZ, R5 ;  /* 0x000000ffff0d7224 */ /* 0x000fce00078e0005 */
[----:B------:R-:W-:Y:S05]  /*246b0*/  WARPSYNC.COLLECTIVE R15, `(.L_x_1548) ;  /* 0x000000000f087348 */ /* 0x000fea0003c00000 */
[----:B------:R0:W1:Y:S02]  /*246c0*/  SHFL.UP P6, R14, R13, R12, R11 ;  /* 0x0400000c0d0e7389 */ /* 0x00006400000c000b */
[----:B01----:R-:W-:Y:S01]  /*246d0*/  ENDCOLLECTIVE ;  /* 0x000000000000791b */ /* 0x003fe20003800000 */
.L_x_1548:
[----:B------:R-:W-:Y:S01]  /*246e0*/  IMAD.MOV.U32 R12, RZ, RZ, 0x10 ;  /* 0x00000010ff0c7424 */ /* 0x000fe200078e00ff */
[----:B------:R-:W-:-:S05]  /*246f0*/  SEL R6, R14, RZ, P4 ;  /* 0x000000ff0e067207 */ /* 0x000fca0002000000 */
[----:B------:R-:W-:-:S04]  /*24700*/  IMAD.IADD R6, R5, 0x1, R6 ;  /* 0x0000000105067824 */ /* 0x000fc800078e0206 */
[----:B------:R-:W-:-:S07]  /*24710*/  IMAD.MOV.U32 R13, RZ, RZ, R6 ;  /* 0x000000ffff0d7224 */ /* 0x000fce00078e0006 */
[----:B------:R-:W-:Y:S05]  /*24720*/  WARPSYNC.COLLECTIVE R15, `(.L_x_1549) ;  /* 0x000000000f087348 */ /* 0x000fea0003c00000 */
[----:B------:R0:W1:Y:S02]  /*24730*/  SHFL.UP P6, R14, R13, R12, R11 ;  /* 0x0400000c0d0e7389 */ /* 0x00006400000c000b */
[----:B01----:R-:W-:Y:S01]  /*24740*/  ENDCOLLECTIVE ;  /* 0x000000000000791b */ /* 0x003fe20003800000 */
.L_x_1549:
        /* <DEDUP_REMOVED lines=8> */
.L_x_1550:
[----:B------:R-:W-:Y:S05]  /*247d0*/  BRA `(.L_x_1551) ;  /* 0xffffffd800c47947 */ /* 0x000fea000383ffff */
.L_x_1465:
[----:B------:R-:W-:Y:S01]  /*247e0*/  BSSY B0, `(.L_x_1552) ;  /* 0x0000006000007945 */ /* 0x000fe20003800000 */
[----:B------:R-:W-:Y:S01]  /*247f0*/  PLOP3.LUT P6, PT, P6, PT, PT, 0x8, 0x0 ;  /* 0x000000000000781c */ /* 0x000fe200037ce170 */
[----:B------:R-:W-:-:S12]  /*24800*/  IMAD.MOV.U32 R15, RZ, RZ, -0x1 ;  /* 0xffffffffff0f7424 */ /* 0x000fd800078e00ff */
[----:B0-----:R-:W-:Y:S05]  /*24810*/  WARPSYNC.COLLECTIVE R15, `(.L_x_1553) ;  /* 0x000000000f087348 */ /* 0x001fea0003c00000 */
[----:B------:R-:W-:Y:S01]  /*24820*/  VOTE.ANY R14, PT, P6 ;  /* 0x00000000000e7806 */ /* 0x000fe200030e0100 */
[----:B0-----:R-:W-:Y:S06]  /*24830*/  ENDCOLLECTIVE ;  /* 0x000000000000791b */ /* 0x001fec0003800000 */
.L_x_1553:
[----:B------:R-:W-:Y:S05]  /*24840*/  BSYNC B0 ;  /* 0x0000000000007941 */ /* 0x000fea0003800000 */
.L_x_1552:
        /* <DEDUP_REMOVED lines=9> */
.L_x_1554:
[----:B------:R-:W-:Y:S01]  /*248e0*/  IMAD.MOV.U32 R17, RZ, RZ, R14 ;  /* 0x000000ffff117224 */ /* 0x000fe200078e000e */
[----:B------:R-:W-:Y:S06]  /*248f0*/  BRA `(.L_x_1555) ;  /* 0xffffffd800b47947 */ /* 0x000fec000383ffff */
.L_x_1467:
[----:B------:R-:W-:Y:S01]  /*24900*/  BSSY B0, `(.L_x_1556) ;  /* 0x0000007000007945 */ /* 0x000fe20003800000 */
[----:B------:R-:W-:Y:S02]  /*24910*/  IMAD.MOV.U32 R13, RZ, RZ, R3 ;  /* 0x000000ffff0d7224 */ /* 0x000fe400078e0003 */
[----:B------:R-:W-:Y:S02]  /*24920*/  IMAD.MOV.U32 R11, RZ, RZ, 0x1f ;  /* 0x0000001fff0b7424 */ /* 0x000fe400078e00ff */
[----:B------:R-:W-:-:S07]  /*24930*/  IMAD.MOV.U32 R15, RZ, RZ, -0x1 ;  /* 0xffffffffff0f7424 */ /* 0x000fce00078e00ff */
[----:B012---:R-:W-:Y:S05]  /*24940*/  WARPSYNC.COLLECTIVE R15, `(.L_x_1557) ;  /* 0x000000000f087348 */ /* 0x007fea0003c00000 */
[----:B------:R3:W4:Y:S02]  /*24950*/  SHFL.IDX P6, R14, R13, R12, R11 ;  /* 0x0000000c0d0e7389 */ /* 0x00072400000c000b */
[----:B01234-:R-:W-:Y:S01]  /*24960*/  ENDCOLLECTIVE ;  /* 0x000000000000791b */ /* 0x01ffe20003800000 */
.L_x_1557:
[----:B------:R-:W-:Y:S05]  /*24970*/  BSYNC B0 ;  /* 0x0000000000007941 */ /* 0x000fea0003800000 */
.L_x_1556:
[----:B------:R-:W-:Y:S01]  /*24980*/  IMAD.MOV.U32 R5, RZ, RZ, R14 ;  /* 0x000000ffff057224 */ /* 0x000fe200078e000e */
[----:B------:R-:W-:Y:S06]  /*24990*/  BRA `(.L_x_1466) ;  /* 0xffffffd800a87947 */ /* 0x000fec000383ffff */
.L_x_1471:
[----:B0-----:R0:W1:Y:S02]  /*249a0*/  SYNCS.PHASECHK.TRANS64.TRYWAIT P0, [R9+URZ+0x19c20], R0 ;  /* 0x019c2000090075a7 */ /* 0x001064000800017f */
[----:B-1----:R-:W-:Y:S05]  /*249b0*/  @!P0 NANOSLEEP.SYNCS 0x989680 ;  /* 0x009896800000895d */ /* 0x002fea0003900000 */
[----:B------:R-:W1:Y:S02]  /*249c0*/  @!P0 SYNCS.PHASECHK.TRANS64 P0, [R9+URZ+0x19c20], R0 ;  /* 0x019c2000090085a7 */ /* 0x000e64000800007f */
[----:B-1----:R-:W-:Y:S05]  /*249d0*/  @!P0 BRA `(.L_x_1471) ;  /* 0xfffffffc00f08947 */ /* 0x002fea000383ffff */
[----:B------:R-:W-:Y:S05]  /*249e0*/  BRA `(.L_x_1558) ;  /* 0xffffffe000207947 */ /* 0x000fea000383ffff */
.L_x_1472:
        /* <DEDUP_REMOVED lines=11> */
.L_x_1560:
[----:B------:R-:W-:Y:S05]  /*24aa0*/  BSYNC B0 ;  /* 0x0000000000007941 */ /* 0x000fea0003800000 */
.L_x_1559:
[----:B------:R-:W-:Y:S05]  /*24ab0*/  BRA `(.L_x_1561) ;  /* 0xffffffe000087947 */ /* 0x000fea000383ffff */
.L_x_1473:
[----:B------:R-:W-:Y:S01]  /*24ac0*/  BSSY B0, `(.L_x_1562) ;  /* 0x0000006000007945 */ /* 0x000fe20003800000 */
[----:B------:R-:W-:-:S07]  /*24ad0*/  IMAD.MOV.U32 R15, RZ, RZ, -0x1 ;  /* 0xffffffffff0f7424 */ /* 0x000fce00078e00ff */
[----:B0-----:R-:W-:Y:S05]  /*24ae0*/  WARPSYNC.COLLECTIVE R15, `(.L_x_1563) ;  /* 0x000000000f0c7348 */ /* 0x001fea0003c00000 */
[----:B------:R-:W-:Y:S02]  /*24af0*/  ELECT P6, UR62, PT ;  /* 0x00000000003e782f */ /* 0x000fe400038c0000 */
[----:B------:R-:W-:Y:S01]  /*24b00*/  MOV R14, UR62 ;  /* 0x0000003e000e7c02 */ /* 0x000fe20008000f00 */
[----:B0-----:R-:W-:Y:S10]  /*24b10*/  ENDCOLLECTIVE ;  /* 0x000000000000791b */ /* 0x001ff40003800000 */
.L_x_1563:
[----:B------:R-:W-:Y:S05]  /*24b20*/  BSYNC B0 ;  /* 0x0000000000007941 */ /* 0x000fea0003800000 */
.L_x_1562:
[----:B------:R-:W-:Y:S05]  /*24b30*/  BRA `(.L_x_1564) ;  /* 0xffffffdc00fc7947 */ /* 0x000fea000383ffff */
.L_x_1475:
[----:B0-----:R0:W1:Y:S02]  /*24b40*/  SYNCS.PHASECHK.TRANS64.TRYWAIT P1, [R7+URZ], R2 ;  /* 0x00000002070075a7 */ /* 0x001064000802017f */
[----:B-1----:R-:W-:Y:S05]  /*24b50*/  @!P1 NANOSLEEP.SYNCS 0x989680 ;  /* 0x009896800000995d */ /* 0x002fea0003900000 */
[----:B------:R-:W1:Y:S02]  /*24b60*/  @!P1 SYNCS.PHASECHK.TRANS64 P1, [R7+URZ], R2 ;  /* 0x00000002070095a7 */ /* 0x000e64000802007f */
[----:B-1----:R-:W-:Y:S05]  /*24b70*/  @!P1 BRA `(.L_x_1475) ;  /* 0xfffffffc00f09947 */ /* 0x002fea000383ffff */
[----:B------:R-:W-:Y:S05]  /*24b80*/  BRA `(.L_x_1565) ;  /* 0xffffffe000307947 */ /* 0x000fea000383ffff */
.L_x_1476:
[----:B-1----:R1:W2:Y:S02]  /*24b90*/  SYNCS.PHASECHK.TRANS64.TRYWAIT P1, [R3+URZ], R0 ;  /* 0x00000000030075a7 */ /* 0x0022a4000802017f */
[----:B--2---:R-:W-:Y:S05]  /*24ba0*/  @!P1 NANOSLEEP.SYNCS 0x989680 ;  /* 0x009896800000995d */ /* 0x004fea0003900000 */
[----:B------:R-:W2:Y:S02]  /*24bb0*/  @!P1 SYNCS.PHASECHK.TRANS64 P1, [R3+URZ], R0 ;  /* 0x00000000030095a7 */ /* 0x000ea4000802007f */
[----:B--2---:R-:W-:Y:S05]  /*24bc0*/  @!P1 BRA `(.L_x_1476) ;  /* 0xfffffffc00f09947 */ /* 0x004fea000383ffff */
[----:B------:R-:W-:Y:S05]  /*24bd0*/  BRA `(.L_x_1566) ;  /* 0xffffffe000247947 */ /* 0x000fea000383ffff */
.L_x_1478:
[----:B-1----:R1:W2:Y:S02]  /*24be0*/  SYNCS.PHASECHK.TRANS64.TRYWAIT P1, [R3+URZ+0x19c60], R2 ;  /* 0x019c6002030075a7 */ /* 0x0022a4000802017f */
[----:B--2---:R-:W-:Y:S05]  /*24bf0*/  @!P1 NANOSLEEP.SYNCS 0x989680 ;  /* 0x009896800000995d */ /* 0x004fea0003900000 */
[----:B------:R-:W2:Y:S02]  /*24c00*/  @!P1 SYNCS.PHASECHK.TRANS64 P1, [R3+URZ+0x19c60], R2 ;  /* 0x019c6002030095a7 */ /* 0x000ea4000802007f */
[----:B--2---:R-:W-:Y:S05]  /*24c10*/  @!P1 BRA `(.L_x_1478) ;  /* 0xfffffffc00f09947 */ /* 0x004fea000383ffff */
[----:B------:R-:W-:Y:S05]  /*24c20*/  BRA `(.L_x_1567) ;  /* 0xffffffe000247947 */ /* 0x000fea000383ffff */
.L_x_1480:
[----:B--2---:R2:W3:Y:S02]  /*24c30*/  SYNCS.PHASECHK.TRANS64.TRYWAIT P1, [R5+URZ+0x19c60], R0 ;  /* 0x019c6000050075a7 */ /* 0x0044e4000802017f */
[----:B---3--:R-:W-:Y:S05]  /*24c40*/  @!P1 NANOSLEEP.SYNCS 0x989680 ;  /* 0x009896800000995d */ /* 0x008fea0003900000 */
[----:B------:R-:W3:Y:S02]  /*24c50*/  @!P1 SYNCS.PHASECHK.TRANS64 P1, [R5+URZ+0x19c60], R0 ;  /* 0x019c6000050095a7 */ /* 0x000ee4000802007f */
[----:B---3--:R-:W-:Y:S05]  /*24c60*/  @!P1 BRA `(.L_x_1480) ;  /* 0xfffffffc00f09947 */ /* 0x008fea000383ffff */
[----:B------:R-:W-:Y:S05]  /*24c70*/  BRA `(.L_x_1568) ;  /* 0xffffffe000247947 */ /* 0x000fea000383ffff */
.L_x_1482:
[----:B---3--:R3:W4:Y:S02]  /*24c80*/  SYNCS.PHASECHK.TRANS64.TRYWAIT P0, [R3+URZ+0x19c80], R2 ;  /* 0x019c8002030075a7 */ /* 0x008724000800017f */
[----:B----4-:R-:W-:Y:S05]  /*24c90*/  @!P0 NANOSLEEP.SYNCS 0x989680 ;  /* 0x009896800000895d */ /* 0x010fea0003900000 */
[----:B------:R-:W4:Y:S02]  /*24ca0*/  @!P0 SYNCS.PHASECHK.TRANS64 P0, [R3+URZ+0x19c80], R2 ;  /* 0x019c8002030085a7 */ /* 0x000f24000800007f */
[----:B----4-:R-:W-:Y:S05]  /*24cb0*/  @!P0 BRA `(.L_x_1482) ;  /* 0xfffffffc00f08947 */ /* 0x010fea000383ffff */
[----:B------:R-:W-:Y:S05]  /*24cc0*/  BRA `(.L_x_1483) ;  /* 0xffffffe000207947 */ /* 0x000fea000383ffff */
.L_x_1569:
        /* <DEDUP_REMOVED lines=11> */
.L_x_2303:


//--------------------- .text._ZN7cutlass13device_kernelIN5flash11enable_sm90INS1_16FlashAttnFwdSm90INS1_25CollectiveMainloopFwdSm90ILi2EN4cute5tupleIJNS5_1CILi1EEES8_S8_EEENS6_IJNS7_ILi192EEENS7_ILi128EEENS7_ILi96EEEEEELi96ENS_12float_e4m3_tEfNS_4arch4Sm90ELb1ELb0ELb1ELb0ELb0ELb0ELb0ELb1ELb1ELb1ELb0ELb0EEENS1_21CollectiveEpilogueFwdINS6_IJSA_SC_SB_EEES9_NS_10bfloat16_tESG_Li384ELb0ELb1ELb0ELb1EEENS1_30DynamicPersistentTileSchedulerILi384ELi128ELb0ELb1ELb1EEEEEEEEEvNT_6ParamsE --------------------------
	.section	.text._ZN7cutlass13device_kernelIN5flash11enable_sm90INS1_16FlashAttnFwdSm90INS1_25CollectiveMainloopFwdSm90ILi2EN4cute5tupleIJNS5_1CILi1EEES8_S8_EEENS6_IJNS7_ILi192EEENS7_ILi128EEENS7_ILi96EEEEEELi96ENS_12float_e4m3_tEfNS_4arch4Sm90ELb1ELb0ELb1ELb0ELb0ELb0ELb0ELb1ELb1ELb1ELb0ELb0EEENS1_21CollectiveEpilogueFwdINS6_IJSA_SC_SB_EEES9_NS_10bfloat16_tESG_Li384ELb0ELb1ELb0ELb1EEENS1_30DynamicPersistentTileSchedulerILi384ELi128ELb0ELb1ELb1EEEEEEEEEvNT_6ParamsE,"ax",@progbits
	.align	128
.text._ZN7cutlass13device_kernelIN5flash11enable_sm90INS1_16FlashAttnFwdSm90INS1_25CollectiveMainloopFwdSm90ILi2EN4cute5tupleIJNS5_1CILi1EEES8_S8_EEENS6_IJNS7_ILi192EEENS7_ILi128EEENS7_ILi96EEEEEELi96ENS_12float_e4m3_tEfNS_4arch4Sm90ELb1ELb0ELb1ELb0ELb0ELb0ELb0ELb1ELb1ELb1ELb0ELb0EEENS1_21CollectiveEpilogueFwdINS6_IJSA_SC_SB_EEES9_NS_10bfloat16_tESG_Li384ELb0ELb1ELb0ELb1EEENS1_30DynamicPersistentTileSchedulerILi384ELi128ELb0ELb1ELb1EEEEEEEEEvNT_6ParamsE:
        .type           _ZN7cutlass13device_kernelIN5flash11enable_sm90INS1_16FlashAttnFwdSm90INS1_25CollectiveMainloopFwdSm90ILi2EN4cute5tupleIJNS5_1CILi1EEES8_S8_EEENS6_IJNS7_ILi192EEENS7_ILi128EEENS7_ILi96EEEEEELi96ENS_12float_e4m3_tEfNS_4arch4Sm90ELb1ELb0ELb1ELb0ELb0ELb0ELb0ELb1ELb1ELb1ELb0ELb0EEENS1_21CollectiveEpilogueFwdINS6_IJSA_SC_SB_EEES9_NS_10bfloat16_tESG_Li384ELb0ELb1ELb0ELb1EEENS1_30DynamicPersistentTileSchedulerILi384ELi128ELb0ELb1ELb1EEEEEEEEEvNT_6ParamsE,@function
        .size           _ZN7cutlass13device_kernelIN5flash11enable_sm90INS1_16FlashAttnFwdSm90INS1_25CollectiveMainloopFwdSm90ILi2EN4cute5tupleIJNS5_1CILi1EEES8_S8_EEENS6_IJNS7_ILi192EEENS7_ILi128EEENS7_ILi96EEEEEELi96ENS_12float_e4m3_tEfNS_4arch4Sm90ELb1ELb0ELb1ELb0ELb0ELb0ELb0ELb1ELb1ELb1ELb0ELb0EEENS1_21CollectiveEpilogueFwdINS6_IJSA_SC_SB_EEES9_NS_10bfloat16_tESG_Li384ELb0ELb1ELb0ELb1EEENS1_30DynamicPersistentTileSchedulerILi384ELi128ELb0ELb1ELb1EEEEEEEEEvNT_6ParamsE,(.L_x_2304 - _ZN7cutlass13device_kernelIN5flash11enable_sm90INS1_16FlashAttnFwdSm90INS1_25CollectiveMainloopFwdSm90ILi2EN4cute5tupleIJNS5_1CILi1EEES8_S8_EEENS6_IJNS7_ILi192EEENS7_ILi128EEENS7_ILi96EEEEEELi96ENS_12float_e4m3_tEfNS_4arch4Sm90ELb1ELb0ELb1ELb0ELb0ELb0ELb0ELb1ELb1ELb1ELb0ELb0EEENS1_21CollectiveEpilogueFwdINS6_IJSA_SC_SB_EEES9_NS_10bfloat16_tESG_Li384ELb0ELb1ELb0ELb1EEENS1_30DynamicPersistentTileSchedulerILi384ELi128ELb0ELb1ELb1EEEEEEEEEvNT_6ParamsE)
        .other          _ZN7cutlass13device_kernelIN5flash11enable_sm90INS1_16FlashAttnFwdSm90INS1_25CollectiveMainloopFwdSm90ILi2EN4cute5tupleIJNS5_1CILi1EEES8_S8_EEENS6_IJNS7_ILi192EEENS7_ILi128EEENS7_ILi96EEEEEELi96ENS_12float_e4m3_tEfNS_4arch4Sm90ELb1ELb0ELb1ELb0ELb0ELb0ELb0ELb1ELb1ELb1ELb0ELb0EEENS1_21CollectiveEpilogueFwdINS6_IJSA_SC_SB_EEES9_NS_10bfloat16_tESG_Li384ELb0ELb1ELb0ELb1EEENS1_30DynamicPersistentTileSchedulerILi384ELi128ELb0ELb1ELb1EEEEEEEEEvNT_6ParamsE,@"STO_CUDA_ENTRY STV_DEFAULT"
_ZN7cutlass13device_kernelIN5flash11enable_sm90INS1_16FlashAttnFwdSm90INS1_25CollectiveMainloopFwdSm90ILi2EN4cute5tupleIJNS5_1CILi1EEES8_S8_EEENS6_IJNS7_ILi192EEENS7_ILi128EEENS7_ILi96EEEEEELi96ENS_12float_e4m3_tEfNS_4arch4Sm90ELb1ELb0ELb1ELb0ELb0ELb0ELb0ELb1ELb1ELb1ELb0ELb0EEENS1_21CollectiveEpilogueFwdINS6_IJSA_SC_SB_EEES9_NS_10bfloat16_tESG_Li384ELb0ELb1ELb0ELb1EEENS1_30DynamicPersistentTileSchedulerILi384ELi128ELb0ELb1ELb1EEEEEEEEEvNT_6ParamsE:
        /* <DEDUP_REMOVED lines=18> */
.L_x_1571:
[----:B------:R-:W-:Y:S05]  /*0120*/  BSYNC B0 ;  /* 0x0000000000007941 */ /* 0x000fea0003800000 */
.L_x_1570:
        /* <DEDUP_REMOVED lines=41> */
.L_x_1572:
        /* <DEDUP_REMOVED lines=22> */
.L_x_1573:
        /* <DEDUP_REMOVED lines=18> */
.L_x_1574:
        /* <DEDUP_REMOVED lines=22> */
.L_x_1575:
        /* <DEDUP_REMOVED lines=22> */
.L_x_1576:
[----:B------:R-:W-:Y:S01]  /*0900*/  PLOP3.LUT P0, PT, PT, PT, UP0, 0x80, 0x0 ;  /* 0x000000000000781c */ /* 0x000fe20003f0f008 */
[----:B------:R-:W-:Y:S01]  /*0910*/  UMOV UR41, 0x1 ;  /* 0x0000000100297882 */ /* 0x000fe20000000000 */
[----:B------:R-:W-:Y:S01]  /*0920*/  NOP ;  /* 0x0000000000007918 */ /* 0x000fe20000000000 */
[----:B------:R-:W-:Y:S01]  /*0930*/  USEL UR41, UR41, 0x2, !UP0 ;  /* 0x0000000229297887 */ /* 0x000fe2000c000000 */
[----:B------:R-:W-:Y:S01]  /*0940*/  ULDC.64 UR48, c[0x0][0x208] ;  /* 0x0000820000307ab9 */ /* 0x000fe20000000a00 */
[----:B012-4-:R-:W-:Y:S08]  /*0950*/  BAR.SYNC.DEFER_BLOCKING 0x0 ;  /* 0x0000000000007b1d */ /* 0x017ff00000010000 */
[----:B------:R-:W-:Y:S05]  /*0960*/  @!P0 BRA `(.L_x_1577) ;  /* 0x000000b0002c8947 */ /* 0x000fea0003800000 */
.L_x_1578:
        /* <DEDUP_REMOVED lines=20> */
[CC--:B------:R-:W-:Y:S02]  /*0ab0*/  LEA.HI R3, R0.reuse, R11.reuse, RZ, 0x5 ;  /* 0x0000000b00037211 */ /* 0x0c0fe400078f28ff */
        /* <DEDUP_REMOVED lines=41> */
.L_x_1624:
        /* <DEDUP_REMOVED lines=12> */
[----:B012345:R-:W-:Y:S05]  /*0e10*/  @!P0 BRA `(.L_x_1579) ;  /* 0x0000000000208947 */ /* 0x03ffea0003800000 */
        /* <DEDUP_REMOVED lines=8> */
.L_x_1579:
[----:B------:R-:W-:Y:S01]  /*0ea0*/  ULDC UR7, c[0x0][0xc54] ;  /* 0x0003150000077ab9 */ /* 0x000fe20000000800 */
[----:B------:R-:W-:Y:S01]  /*0eb0*/  UMOV UR6, UR9 ;  /* 0x0000000900067c82 */ /* 0x000fe20008000000 */
[----:B------:R-:W-:-:S11]  /*0ec0*/  UISETP.NE.AND UP0, UPT, UR7, 0x1, UPT ;  /* 0x000000010700788c */ /* 0x000fd6000bf05270 */
[----:B------:R-:W-:Y:S02]  /*0ed0*/  @UP0 ULDC.64 UR10, c[0x0][0xc58] ;  /* 0x00031600000a0ab9 */ /* 0x000fe40000000a00 */
[----:B------:R-:W-:-:S04]  /*0ee0*/  UIMAD.WIDE.U32 UR4, UR9, UR10, URZ ;  /* 0x0000000a090472a5 */ /* 0x000fc8000f8e003f */
[----:B------:R-:W-:-:S04]  /*0ef0*/  @UP0 USHF.R.U32.HI UR6, URZ, UR11, UR5 ;  /* 0x0000000b3f060299 */ /* 0x000fc80008011605 */
[----:B------:R-:W-:-:S12]  /*0f00*/  UIMAD UR4, UR6, UR7, URZ ;  /* 0x00000007060472a4 */ /* 0x000fd8000f8e023f */
.L_x_1580:
[----:B------:R-:W-:Y:S01]  /*0f10*/  ULDC.64 UR10, c[0x0][0x418] ;  /* 0x00010600000a7ab9 */ /* 0x000fe20000000a00 */
[----:B------:R-:W-:Y:S01]  /*0f20*/  ULOP3.LUT UR6, URZ, UR6, URZ, 0x33, !UPT ;  /* 0x000000063f067292 */ /* 0x000fe2000f8e333f */
[----:B------:R-:W-:Y:S01]  /*0f30*/  PLOP3.LUT P0, PT, PT, PT, PT, 0x80, 0x0 ;  /* 0x000000000000781c */ /* 0x000fe20003f0f070 */
[----:B------:R-:W-:Y:S01]  /*0f40*/  UISETP.NE.U32.AND UP0, UPT, UR10, URZ, UPT ;  /* 0x0000003f0a00728c */ /* 0x000fe2000bf05070 */
[----:B------:R-:W-:Y:S01]  /*0f50*/  IMAD.MOV.U32 R2, RZ, RZ, RZ ;  /* 0x000000ffff027224 */ /* 0x000fe200078e00ff */
[----:B------:R-:W-:Y:S01]  /*0f60*/  ULDC UR5, c[0x0][0xc3c] ;  /* 0x00030f0000057ab9 */ /* 0x000fe20000000800 */
[----:B------:R-:W-:Y:S01]  /*0f70*/  UIADD3 UR4, UR9, -UR4, URZ ;  /* 0x8000000409047290 */ /* 0x000fe2000fffe03f */
[----:B------:R-:W-:Y:S01]  /*0f80*/  IMAD.MOV.U32 R0, RZ, RZ, RZ ;  /* 0x000000ffff007224 */ /* 0x000fe200078e00ff */
[----:B------:R-:W-:Y:S01]  /*0f90*/  UISETP.NE.AND.EX UP0, UPT, UR11, URZ, UPT, UP0 ;  /* 0x0000003f0b00728c */ /* 0x000fe2000bf05300 */
[----:B------:R-:W-:Y:S01]  /*0fa0*/  CS2R R134, SRZ ;  /* 0x0000000000867805 */ /* 0x000fe2000001ff00 */
[----:B------:R-:W-:Y:S01]  /*0fb0*/  UIADD3 UR6, UR6, UR5, URZ ;  /* 0x0000000506067290 */ /* 0x000fe2000fffe03f */
[----:B------:R-:W-:Y:S01]  /*0fc0*/  CS2R R6, SRZ ;  /* 0x0000000000067805 */ /* 0x000fe2000001ff00 */
[----:B------:R-:W-:Y:S01]  /*0fd0*/  ULDC UR11, c[0x0][0x448] ;  /* 0x00011200000b7ab9 */ /* 0x000fe20000000800 */
[----:B------:R-:W-:Y:S01]  /*0fe0*/  ULDC UR10, c[0x0][0xc54] ;  /* 0x00031500000a7ab9 */ /* 0x000fe20000000800 */
[----:B------:R-:W-:Y:S01]  /*0ff0*/  UISETP.NE.AND UP2, UPT, UR11, 0x1, UPT ;  /* 0x000000010b00788c */ /* 0x000fe2000bf45270 */
[----:B------:R-:W-:Y:S01]  /*1000*/  CS2R R132, SRZ ;  /* 0x0000000000847805 */ /* 0x000fe2000001ff00 */
[----:B------:R-:W-:Y:S01]  /*1010*/  UIMAD UR39, UR6, 0xc0, URZ ;  /* 0x000000c0062778a4 */ /* 0x000fe2000f8e023f */
[----:B------:R-:W-:Y:S01]  /*1020*/  CS2R R8, SRZ ;  /* 0x0000000000087805 */ /* 0x000fe2000001ff00 */
[----:B------:R-:W-:Y:S01]  /*1030*/  UIMAD UR10, UR8, UR10, UR4 ;  /* 0x0000000a080a72a4 */ /* 0x000fe2000f8e0204 */
[----:B------:R-:W-:Y:S01]  /*1040*/  CS2R R126, SRZ ;  /* 0x00000000007e7805 */ /* 0x000fe2000001ff00 */
[----:B------:R-:W-:Y:S01]  /*1050*/  UIADD3 UR6, UR39, 0xbf, URZ ;  /* 0x000000bf27067890 */ /* 0x000fe2000fffe03f */
[----:B------:R-:W-:Y:S01]  /*1060*/  CS2R R10, SRZ ;  /* 0x00000000000a7805 */ /* 0x000fe2000001ff00 */
[----:B------:R-:W-:Y:S01]  /*1070*/  ULDC UR40, c[0x0][0x424] ;  /* 0x0001090000287ab9 */ /* 0x000fe20000000800 */
[----:B------:R-:W-:Y:S01]  /*1080*/  ULDC UR7, c[0x0][0x288] ;  /* 0x0000a20000077ab9 */ /* 0x000fe20000000800 */
[----:B------:R-:W-:Y:S01]  /*1090*/  USEL UR40, UR40, 0x1, UP0 ;  /* 0x0000000128287887 */ /* 0x000fe20008000000 */
[----:B------:R-:W-:Y:S01]  /*10a0*/  CS2R R124, SRZ ;  /* 0x00000000007c7805 */ /* 0x000fe2000001ff00 */
[----:B------:R-:W-:Y:S01]  /*10b0*/  @UP2 ULDC UR4, c[0x0][0x44c] ;  /* 0x0001130000042ab9 */ /* 0x000fe20000000800 */
[----:B------:R-:W-:Y:S01]  /*10c0*/  UIADD3 UR7, -UR7, 0x80, URZ ;  /* 0x0000008007077890 */ /* 0x000fe2000fffe13f */
[----:B------:R-:W-:Y:S01]  /*10d0*/  CS2R R12, SRZ ;  /* 0x00000000000c7805 */ /* 0x000fe2000001ff00 */
[----:B------:R-:W-:Y:S01]  /*10e0*/  UIMAD.WIDE.U32 UR4, UR6, UR4, URZ ;  /* 0x00000004060472a5 */ /* 0x000fe2000f8e003f */
[----:B------:R-:W-:Y:S01]  /*10f0*/  CS2R R118, SRZ ;  /* 0x0000000000767805 */ /* 0x000fe2000001ff00 */
[----:B------:R-:W-:Y:S01]  /*1100*/  ULDC UR9, c[0x0][0x2f0] ;  /* 0x0000bc0000097ab9 */ /* 0x000fe20000000800 */
[----:B------:R-:W-:Y:S01]  /*1110*/  @UP2 ULDC UR11, c[0x0][0x450] ;  /* 0x00011400000b2ab9 */ /* 0x000fe20000000800 */
[----:B------:R-:W-:Y:S01]  /*1120*/  UIMAD UR7, UR40, UR9, UR7 ;  /* 0x00000009280772a4 */ /* 0x000fe2000f8e0207 */
[----:B------:R-:W-:Y:S01]  /*1130*/  CS2R R14, SRZ ;  /* 0x00000000000e7805 */ /* 0x000fe2000001ff00 */
[----:B------:R-:W-:Y:S01]  /*1140*/  @UP2 USHF.R.U32.HI UR6, URZ, UR11, UR5 ;  /* 0x0000000b3f062299 */ /* 0x000fe20008011605 */
[----:B------:R-:W-:Y:S01]  /*1150*/  CS2R R116, SRZ ;  /* 0x0000000000747805 */ /* 0x000fe2000001ff00 */
[----:B------:R-:W-:Y:S01]  /*1160*/  UIMAD UR4, UR40, UR9, 0x7f ;  /* 0x0000007f280474a4 */ /* 0x000fe2000f8e0209 */
[----:B------:R-:W-:Y:S01]  /*1170*/  CS2R R20, SRZ ;  /* 0x0000000000147805 */ /* 0x000fe2000001ff00 */
[----:B------:R-:W-:Y:S01]  /*1180*/  UIADD3 UR6, UR7, UR6, URZ ;  /* 0x0000000607067290 */ /* 0x000fe2000fffe03f */
[----:B------:R-:W-:Y:S01]  /*1190*/  CS2R R110, SRZ ;  /* 0x00000000006e7805 */ /* 0x000fe2000001ff00 */
[----:B------:R-:W-:Y:S01]  /*11a0*/  USHF.R.S32.HI UR5, URZ, 0x1f, UR4 ;  /* 0x0000001f3f057899 */ /* 0x000fe20008011404 */
[----:B------:R-:W-:Y:S01]  /*11b0*/  CS2R R24, SRZ ;  /* 0x0000000000187805 */ /* 0x000fe2000001ff00 */
[----:B------:R-:W-:Y:S01]  /*11c0*/  USHF.R.S32.HI UR7, URZ, 0x1f, UR6 ;  /* 0x0000001f3f077899 */ /* 0x000fe20008011406 */
[----:B------:R-:W-:Y:S01]  /*11d0*/  CS2R R108, SRZ ;  /* 0x00000000006c7805 */ /* 0x000fe2000001ff00 */
[----:B------:R-:W-:Y:S01]  /*11e0*/  ULEA.HI UR5, UR5, UR4, URZ, 0x7 ;  /* 0x0000000405057291 */ /* 0x000fe2000f8f383f */
[----:B------:R-:W-:Y:S01]  /*11f0*/  CS2R R26, SRZ ;  /* 0x00000000001a7805 */ /* 0x000fe2000001ff00 */
[----:B------:R-:W-:Y:S01]  /*1200*/  ULEA.HI UR7, UR7, UR6, URZ, 0x7 ;  /* 0x0000000607077291 */ /* 0x000fe2000f8f383f */
[----:B------:R-:W-:Y:S01]  /*1210*/  CS2R R102, SRZ ;  /* 0x0000000000667805 */ /* 0x000fe2000001ff00 */
[----:B------:R-:W-:Y:S01]  /*1220*/  USHF.R.S32.HI UR47, URZ, 0x7, UR5 ;  /* 0x000000073f2f7899 */ /* 0x000fe20008011405 */
[----:B------:R-:W-:Y:S01]  /*1230*/  CS2R R28, SRZ ;  /* 0x00000000001c7805 */ /* 0x000fe2000001ff00 */
[----:B------:R-:W-:Y:S01]  /*1240*/  USHF.R.S32.HI UR7, URZ, 0x7, UR7 ;  /* 0x000000073f077899 */ /* 0x000fe20008011407 */
[----:B------:R-:W-:Y:S01]  /*1250*/  CS2R R100, SRZ ;  /* 0x0000000000647805 */ /* 0x000fe2000001ff00 */
[----:B------:R-:W-:Y:S01]  /*1260*/  ULDC UR43, c[0x0][0xc48] ;  /* 0x00031200002b7ab9 */ /* 0x000fe20000000800 */
[----:B------:R-:W-:Y:S01]  /*1270*/  UMOV UR42, UR10 ;  /* 0x0000000a002a7c82 */ /* 0x000fe20008000000 */
[----:B------:R-:W-:Y:S01]  /*1280*/  UISETP.LT.AND UP0, UPT, UR47, UR7, UPT ;  /* 0x000000072f00728c */ /* 0x000fe2000bf01270 */
[----:B------:R-:W-:Y:S01]  /*1290*/  CS2R R30, SRZ ;  /* 0x00000000001e7805 */ /* 0x000fe2000001ff00 */
[----:B------:R-:W-:Y:S01]  /*12a0*/  UISETP.NE.AND UP1, UPT, UR43, 0x1, UPT ;  /* 0x000000012b00788c */ /* 0x000fe2000bf25270 */
[----:B------:R-:W-:Y:S01]  /*12b0*/  CS2R R94, SRZ ;  /* 0x00000000005e7805 */ /* 0x000fe2000001ff00 */
[----:B------:R-:W-:Y:S01]  /*12c0*/  USEL UR47, UR47, UR7, UP0 ;  /* 0x000000072f2f7287 */ /* 0x000fe20008000000 */
[----:B------:R-:W-:-:S02]  /*12d0*/  CS2R R32, SRZ ;  /* 0x0000000000207805 */ /* 0x000fc4000001ff00 */
[----:B------:R-:W-:Y:S02]  /*12e0*/  CS2R R92, SRZ ;  /* 0x00000000005c7805 */ /* 0x000fe4000001ff00 */
[----:B------:R-:W-:Y:S01]  /*12f0*/  CS2R R34, SRZ ;  /* 0x0000000000227805 */ /* 0x000fe2000001ff00 */
[----:B------:R-:W-:-:S03]  /*1300*/  UISETP.GE.AND UP0, UPT, UR47, 0x1, UPT ;  /* 0x000000012f00788c */ /* 0x000fc6000bf06270 */
[----:B------:R-:W-:-:S03]  /*1310*/  @UP1 ULDC UR8, c[0x0][0xc4c] ;  /* 0x0003130000081ab9 */ /* 0x000fc60000000800 */
[----:B------:R-:W-:Y:S01]  /*1320*/  PLOP3.LUT P1, PT, PT, PT, UP0, 0x80, 0x0 ;  /* 0x000000000000781c */ /* 0x000fe20003f2f008 */
[----:B------:R-:W-:Y:S01]  /*1330*/  UIMAD.WIDE.U32 UR4, UR10, UR8, URZ ;  /* 0x000000080a0472a5 */ /* 0x000fe2000f8e003f */
[----:B------:R-:W-:-:S03]  /*1340*/  @UP1 ULDC UR6, c[0x0][0xc50] ;  /* 0x0003140000061ab9 */ /* 0x000fc60000000800 */
[----:B------:R-:W-:-:S04]  /*1350*/  @UP1 USHF.R.U32.HI UR42, URZ, UR6, UR5 ;  /* 0x000000063f2a1299 */ /* 0x000fc80008011605 */
[----:B------:R-:W-:-:S04]  /*1360*/  UIADD3 UR4, -UR42, URZ, URZ ;  /* 0x0000003f2a047290 */ /* 0x000fc8000fffe13f */
[----:B------:R-:W-:Y:S01]  /*1370*/  UIMAD UR43, UR43, UR4, UR10 ;  /* 0x000000042b2b72a4 */ /* 0x000fe2000f8e020a */
[----:B------:R-:W-:Y:S11]  /*1380*/  @!P1 BRA `(.L_x_1581) ;  /* 0x0000008800709947 */ /* 0x000ff60003800000 */
        /* <DEDUP_REMOVED lines=31> */
.L_x_1582:
        /* <DEDUP_REMOVED lines=16> */
[----:B------:R-:W-:Y:S02]  /*1680*/  @UP0 UIMAD UR15, UR42, UR15, UR8 ;  /* 0x0000000f2a0f02a4 */ /* 0x000fe4000f8e0208 */
[----:B------:R-:W-:-:S02]  /*1690*/  @UP1 UIMAD.WIDE.U32 UR8, UR42, UR16, URZ ;  /* 0x000000102a0812a5 */ /* 0x000fc4000f8e003f */
[----:B------:R-:W-:Y:S02]  /*16a0*/  @UP0 UIMAD.WIDE.U32 UR10, UR42, UR14, URZ ;  /* 0x0000000e2a0a02a5 */ /* 0x000fe4000f8e003f */
[----:B------:R-:W-:Y:S02]  /*16b0*/  @UP1 UIMAD UR16, UR42, UR17, UR12 ;  /* 0x000000112a1012a4 */ /* 0x000fe4000f8e020c */
[----:B------:R-:W-:Y:S02]  /*16c0*/  @UP1 USHF.R.S32.HI UR17, URZ, 0x1f, UR43 ;  /* 0x0000001f3f111899 */ /* 0x000fe4000801142b */
[----:B------:R-:W-:Y:S01]  /*16d0*/  @UP0 USHF.R.S32.HI UR14, URZ, 0x1f, UR43 ;  /* 0x0000001f3f0e0899 */ /* 0x000fe2000801142b */
[----:B------:R-:W-:Y:S01]  /*16e0*/  @UP1 ULDC.64 UR12, c[0x0][0x9c0] ;  /* 0x00027000000c1ab9 */ /* 0x000fe20000000a00 */
[----:B------:R-:W-:Y:S01]  /*16f0*/  @UP0 ULDC.64 UR18, c[0x0][0x9b0] ;  /* 0x00026c0000120ab9 */ /* 0x000fe20000000a00 */
[----:B------:R-:W-:Y:S02]  /*1700*/  @UP0 UIADD3 UR11, UR11, UR15, URZ ;  /* 0x0000000f0b0b0290 */ /* 0x000fe4000fffe03f */
        /* <DEDUP_REMOVED lines=31> */
.L_x_1707:
[----:B------:R-:W-:Y:S05]  /*1900*/  @!P0 BRA `(.L_x_1584) ;  /* 0x0000000000048947 */ /* 0x000fea0003800000 */
[----:B------:R-:W-:Y:S01]  /*1910*/  BPT.TRAP 0x1 ;  /* 0x000000040000795c */ /* 0x000fe20000300000 */
.L_x_1584:
[----:B------:R-:W-:Y:S02]  /*1920*/  IMAD.U32 R2, RZ, RZ, UR38 ;  /* 0x00000026ff027e24 */ /* 0x000fe4000f8e00ff */
[----:B0-----:R-:W-:-:S03]  /*1930*/  IMAD.U32 R3, RZ, RZ, UR37 ;  /* 0x00000025ff037e24 */ /* 0x001fc6000f8e00ff */
[----:B------:R-:W-:Y:S02]  /*1940*/  LEA R2, R2, UR45, 0x3 ;  /* 0x0000002d02027c11 */ /* 0x000fe4000f8e18ff */
[----:B------:R-:W-:-:S04]  /*1950*/  SHF.L.U32 R3, R3, 0x1f, RZ ;  /* 0x0000001f03037819 */ /* 0x000fc800000006ff */
[----:B------:R0:W1:Y:S01]  /*1960*/  SYNCS.PHASECHK.TRANS64.TRYWAIT P2, [R2+URZ+0x19c30], R3 ;  /* 0x019c3003020075a7 */ /* 0x000062000804017f */
[----:B------:R-:W-:Y:S05]  /*1970*/  @!P0 BRA `(.L_x_1585) ;  /* 0x0000000000048947 */ /* 0x000fea0003800000 */
[----:B------:R-:W-:Y:S01]  /*1980*/  BPT.TRAP 0x1 ;  /* 0x000000040000795c */ /* 0x000fe20000300000 */
.L_x_1585:
[----:B------:R-:W2:Y:S02]  /*1990*/  S2R R4, SR_TID.X ;  /* 0x0000000000047919 */ /* 0x000ea40000002100 */
[----:B--2---:R-:W-:Y:S01]  /*19a0*/  LOP3.LUT P1, RZ, R4, 0x7f, RZ, 0xc0, !PT ;  /* 0x0000007f04ff7812 */ /* 0x004fe2000782c0ff */
[----:B-1----:R-:W-:-:S12]  /*19b0*/  @P2 BRA `(.L_x_1586) ;  /* 0x0000000000082947 */ /* 0x002fd80003800000 */
[----:B------:R-:W1:Y:S02]  /*19c0*/  SYNCS.PHASECHK.TRANS64.TRYWAIT P2, [R2+URZ+0x19c30], R3 ;  /* 0x019c3003020075a7 */ /* 0x000e64000804017f */
[----:B-1----:R-:W-:Y:S05]  /*19d0*/  @!P2 BRA `(.L_x_1587) ;  /* 0x000000dc0088a947 */ /* 0x002fea0003800000 */
.L_x_1586:
[----:B------:R-:W-:Y:S05]  /*19e0*/  WARPSYNC.ALL ;  /* 0x0000000000007948 */ /* 0x000fea0003800000 */
[----:B------:R-:W-:Y:S01]  /*19f0*/  UIADD3 UR4, UR45, 0x13800, URZ ;  /* 0x000138002d047890 */ /* 0x000fe2000fffe03f */
[----:B------:R-:W-:Y:S01]  /*1a00*/  WARPGROUP.ARRIVE ;  /* 0x00000000000079c5 */ /* 0x000fe20000000000 */
[----:B------:R-:W-:Y:S01]  /*1a10*/  ULOP3.LUT UR12, UR50, 0x10000, URZ, 0xfc, !UPT ;  /* 0x00010000320c7892 */ /* 0x000fe2000f8efc3f */
[----:B------:R-:W-:Y:S01]  /*1a20*/  VIADD R21, R17, UR39 ;  /* 0x0000002711157c36 */ /* 0x000fe20008000000 */
[----:B------:R-:W-:Y:S01]  /*1a30*/  USHF.R.U32.HI UR4, URZ, 0x4, UR4 ;  /* 0x000000043f047899 */ /* 0x000fe20008011604 */
[----:B------:R-:W-:Y:S01]  /*1a40*/  CS2R R134, SRZ ;  /* 0x0000000000867805 */ /* 0x000fe2000001ff00 */
[----:B------:R-:W-:Y:S01]  /*1a50*/  UMOV UR13, 0xc0000010 ;  /* 0xc0000010000d7882 */ /* 0x000fe20000000000 */
[----:B------:R-:W-:Y:S01]  /*1a60*/  UMOV UR15, 0xc0000010 ;  /* 0xc0000010000f7882 */ /* 0x000fe20000000000 */
[----:B------:R-:W-:Y:S01]  /*1a70*/  ULOP3.LUT UR4, UR4, 0x3fff, URZ, 0xc0, !UPT ;  /* 0x00003fff04047892 */ /* 0x000fe2000f8ec03f */
[----:B------:R-:W-:Y:S01]  /*1a80*/  CS2R R132, SRZ ;  /* 0x0000000000847805 */ /* 0x000fe2000001ff00 */
[----:B------:R-:W-:Y:S01]  /*1a90*/  UMOV UR5, 0xc0000010 ;  /* 0xc000001000057882 */ /* 0x000fe20000000000 */
[----:B------:R-:W-:Y:S01]  /*1aa0*/  UMOV UR7, 0xc0000010 ;  /* 0xc000001000077882 */ /* 0x000fe20000000000 */
[----:B------:R-:W-:Y:S01]  /*1ab0*/  ULOP3.LUT UR16, UR4, 0x10000, URZ, 0xfc, !UPT ;  /* 0x0001000004107892 */ /* 0x000fe2000f8efc3f */
[----:B------:R-:W-:Y:S01]  /*1ac0*/  CS2R R130, SRZ ;  /* 0x0000000000827805 */ /* 0x000fe2000001ff00 */
[----:B------:R-:W-:Y:S01]  /*1ad0*/  UIADD3 UR4, UR12, 0x180, URZ ;  /* 0x000001800c047890 */ /* 0x000fe2000fffe03f */
[----:B------:R-:W-:Y:S01]  /*1ae0*/  CS2R R128, SRZ ;  /* 0x0000000000807805 */ /* 0x000fe2000001ff00 */
[----:B------:R-:W-:Y:S01]  /*1af0*/  UIMAD UR14, UR38, 0x300, UR16 ;  /* 0x00000300260e78a4 */ /* 0x000fe2000f8e0210 */
[----:B------:R-:W-:Y:S01]  /*1b00*/  CS2R R126, SRZ ;  /* 0x00000000007e7805 */ /* 0x000fe2000001ff00 */
[----:B------:R-:W-:Y:S01]  /*1b10*/  UIADD3 UR8, UR12, 0x300, URZ ;  /* 0x000003000c087890 */ /* 0x000fe2000fffe03f */
[----:B------:R-:W-:Y:S01]  /*1b20*/  CS2R R124, SRZ ;  /* 0x00000000007c7805 */ /* 0x000fe2000001ff00 */
[----:B------:R-:W-:Y:S01]  /*1b30*/  UIADD3 UR6, UR14, 0x100, URZ ;  /* 0x000001000e067890 */ /* 0x000fe2000fffe03f */
[----:B------:R-:W-:Y:S01]  /*1b40*/  CS2R R122, SRZ ;  /* 0x00000000007a7805 */ /* 0x000fe2000001ff00 */
[----:B------:R-:W-:Y:S01]  /*1b50*/  UIADD3 UR10, UR14, 0x200, URZ ;  /* 0x000002000e0a7890 */ /* 0x000fe2000fffe03f */
[----:B------:R-:W-:Y:S01]  /*1b60*/  CS2R R120, SRZ ;  /* 0x0000000000787805 */ /* 0x000fe2000001ff00 */
[----:B------:R-:W-:Y:S01]  /*1b70*/  UMOV UR9, 0xc0000010 ;  /* 0xc000001000097882 */ /* 0x000fe20000000000 */
[----:B------:R-:W-:Y:S01]  /*1b80*/  QGMMA.64x128x32.F32.E4M3.E4M3 R24, gdesc[UR12], RZ, !UPT, gsb0 ;  /* 0x01e000000c1879f3 */ /* 0x000fe2000c0008ff */
[----:B------:R-:W-:Y:S01]  /*1b90*/  UMOV UR11, 0xc0000010 ;  /* 0xc0000010000b7882 */ /* 0x000fe20000000000 */
[----:B------:R-:W-:Y:S01]  /*1ba0*/  ULDC UR14, c[0x0][0x2f0] ;  /* 0x0000bc00000e7ab9 */ /* 0x000fe20000000800 */
[----:B------:R-:W-:Y:S01]  /*1bb0*/  ULDC UR15, c[0x0][0x288] ;  /* 0x0000a200000f7ab9 */ /* 0x000fe20000000800 */
[----:B------:R-:W-:Y:S01]  /*1bc0*/  IMAD.U32 R11, RZ, RZ, UR14 ;  /* 0x0000000eff0b7e24 */ /* 0x000fe2000f8e00ff */
[----:B------:R-:W-:Y:S01]  /*1bd0*/  UIADD3 UR18, UR47, -0x2, URZ ;  /* 0xfffffffe2f127890 */ /* 0x000fe2000fffe03f */
        /* <DEDUP_REMOVED lines=11> */
[----:B------:R-:W-:Y:S01]  /*1c90*/  CS2R R96, SRZ ;  /* 0x0000000000607805 */ /* 0x000fe2000001ff00 */
[----:B------:R-:W-:Y:S02]  /*1ca0*/  WARPGROUP.DEPBAR.LE gsb0, 0x0 ;  /* 0x00008000000079c5 */ /* 0x000fe40000010000 */
[----:B------:R-:W-:-:S06]  /*1cb0*/  WARPGROUP.ARRIVE ;  /* 0x00000000000079c5 */ /* 0x000fcc0000000000 */
[----:B------:R-:W-:Y:S01]  /*1cc0*/  QGMMA.64x128x32.F32.E4M3.E4M3 R24, gdesc[UR4], R24, gsb0 ;  /* 0x01e00000041879f3 */ /* 0x000fe20008000818 */
[----:B------:R-:W-:Y:S02]  /*1cd0*/  ULDC UR6, c[0x0][0x448] ;  /* 0x0001120000067ab9 */ /* 0x000fe40000000800 */
[----:B------:R-:W-:-:S06]  /*1ce0*/  UISETP.NE.AND UP0, UPT, UR6, 0x1, UPT ;  /* 0x000000010600788c */ /* 0x000fcc000bf05270 */
[----:B------:R-:W-:-:S05]  /*1cf0*/  PLOP3.LUT P2, PT, PT, PT, UP0, 0x80, 0x0 ;  /* 0x000000000000781c */ /* 0x000fca0003f4f008 */
[----:B------:R-:W-:-:S08]  /*1d00*/  @UP0 ULDC UR6, c[0x0][0x44c] ;  /* 0x0001130000060ab9 */ /* 0x000fd00000000800 */
[----:B------:R-:W-:Y:S01]  /*1d10*/  @P2 IMAD.HI.U32 R6, R21, UR6, RZ ;  /* 0x0000000615062c27 */ /* 0x000fe2000f8e00ff */
[----:B------:R-:W-:-:S04]  /*1d20*/  @UP0 ULDC UR6, c[0x0][0x450] ;  /* 0x0001140000060ab9 */ /* 0x000fc80000000800 */
[----:B------:R-:W-:Y:S01]  /*1d30*/  @P2 SHF.R.U32.HI R21, RZ, UR6, R6 ;  /* 0x00000006ff152c19 */ /* 0x000fe20008011606 */
[----:B------:R-:W-:Y:S02]  /*1d40*/  UMOV UR6, 0xffffff80 ;  /* 0xffffff8000067882 */ /* 0x000fe40000000000 */
[----:B------:R-:W-:Y:S02]  /*1d50*/  UIMAD UR6, UR47, UR6, 0x80 ;  /* 0x000000802f0674a4 */ /* 0x000fe4000f8e0206 */
[----:B------:R-:W2:Y:S02]  /*1d60*/  SHFL.IDX PT, R7, R21, 0x1, 0x1c1f ;  /* 0x003c1f0015077f89 */ /* 0x000ea400000e0000 */
[----:B------:R-:W-:Y:S02]  /*1d70*/  UIADD3 UR7, UR6, 0x1, URZ ;  /* 0x0000000106077890 */ /* 0x000fe4000fffe03f */
[----:B------:R-:W-:Y:S02]  /*1d80*/  UIMAD UR6, UR40, UR14, UR6 ;  /* 0x0000000e280672a4 */ /* 0x000fe4000f8e0206 */
[----:B------:R-:W-:-:S02]  /*1d90*/  UIMAD UR14, UR40, UR14, -UR15 ;  /* 0x0000000e280e72a4 */ /* 0x000fc4000f8e0a0f */
[----:B------:R-:W-:Y:S01]  /*1da0*/  IMAD.U32 R9, RZ, RZ, UR7 ;  /* 0x00000007ff097e24 */ /* 0x000fe2000f8e00ff */
[----:B------:R-:W-:Y:S02]  /*1db0*/  WARPGROUP.DEPBAR.LE gsb0, 0x0 ;  /* 0x00008000000079c5 */ /* 0x000fe40000010000 */
[----:B------:R-:W-:-:S06]  /*1dc0*/  WARPGROUP.ARRIVE ;  /* 0x00000000000079c5 */ /* 0x000fcc0000000000 */
[----:B------:R-:W-:Y:S01]  /*1dd0*/  QGMMA.64x128x32.F32.E4M3.E4M3 R24, gdesc[UR8], R24, gsb0 ;  /* 0x01e00000081879f3 */ /* 0x000fe20008000818 */
[----:B------:R-:W-:Y:S01]  /*1de0*/  ULDC UR10, c[0x0][0x988] ;  /* 0x00026200000a7ab9 */ /* 0x000fe20000000800 */
[----:B------:R-:W-:Y:S01]  /*1df0*/  UMOV UR11, UR39 ;  /* 0x00000027000b7c82 */ /* 0x000fe20008000000 */
[----:B------:R-:W-:Y:S02]  /*1e00*/  WARPGROUP.DEPBAR.LE gsb0, 0x0 ;  /* 0x00008000000079c5 */ /* 0x000fe40000010000 */
[C---:B------:R-:W-:Y:S01]  /*1e10*/  FMUL.FTZ R26, R0.reuse, R26 ;  /* 0x0000001a001a7220 */ /* 0x040fe20000410000 */
[C---:B------:R-:W-:Y:S01]  /*1e20*/  FMUL.FTZ R27, R0.reuse, R27 ;  /* 0x0000001b001b7220 */ /* 0x040fe20000410000 */
[C---:B------:R-:W-:Y:S01]  /*1e30*/  FMUL.FTZ R30, R0.reuse, R30 ;  /* 0x0000001e001e7220 */ /* 0x040fe20000410000 */
[C---:B------:R-:W-:Y:S01]  /*1e40*/  FMUL.FTZ R31, R0.reuse, R31 ;  /* 0x0000001f001f7220 */ /* 0x040fe20000410000 */
[----:B------:R3:W4:Y:S01]  /*1e50*/  MUFU.TANH R95, R26 ;  /* 0x0000001a005f7308 */ /* 0x0007220000002400 */
[C---:B------:R-:W-:Y:S01]  /*1e60*/  FMUL.FTZ R88, R0.reuse, R24 ;  /* 0x0000001800587220 */ /* 0x040fe20000410000 */
[C---:B------:R-:W-:Y:S01]  /*1e70*/  FMUL.FTZ R34, R0.reuse, R34 ;  /* 0x0000002200227220 */ /* 0x040fe20000410000 */
[C---:B------:R-:W-:Y:S01]  /*1e80*/  FMUL.FTZ R35, R0.reuse, R35 ;  /* 0x0000002300237220 */ /* 0x040fe20000410000 */
[C---:B------:R-:W-:Y:S01]  /*1e90*/  FMUL.FTZ R38, R0.reuse, R38 ;  /* 0x0000002600267220 */ /* 0x040fe20000410000 */
[C---:B------:R-:W-:Y:S01]  /*1ea0*/  FMUL.FTZ R4, R0.reuse, R57 ;  /* 0x0000003900047220 */ /* 0x040fe20000410000 */
[C---:B------:R-:W-:Y:S01]  /*1eb0*/  FMUL.FTZ R55, R0.reuse, R55 ;  /* 0x0000003700377220 */ /* 0x040fe20000410000 */
[----:B------:R-:W-:Y:S01]  /*1ec0*/  FMUL.FTZ R89, R0, R33 ;  /* 0x0000002100597220 */ /* 0x000fe20000410000 */
[----:B------:R-:W5:Y:S01]  /*1ed0*/  MUFU.TANH R27, R27 ;  /* 0x0000001b001b7308 */ /* 0x000f620000002400 */
[----:B---3--:R-:W-:-:S02]  /*1ee0*/  IMAD R26, R16, -0x2, R9 ;  /* 0xfffffffe101a7824 */ /* 0x008fc400078e0209 */
[C---:B------:R-:W-:Y:S01]  /*1ef0*/  FMUL.FTZ R39, R0.reuse, R39 ;  /* 0x0000002700277220 */ /* 0x040fe20000410000 */
[----:B------:R-:W-:Y:S02]  /*1f00*/  IMAD.U32 R9, RZ, RZ, UR6 ;  /* 0x00000006ff097e24 */ /* 0x000fe4000f8e00ff */
[C---:B------:R-:W-:Y:S01]  /*1f10*/  FMUL.FTZ R33, R0.reuse, R41 ;  /* 0x0000002900217220 */ /* 0x040fe20000410000 */
[----:B------:R-:W-:Y:S02]  /*1f20*/  IMAD R26, R11, UR40, R26 ;  /* 0x000000280b1a7c24 */ /* 0x000fe4000f8e021a */
[----:B------:R-:W-:Y:S01]  /*1f30*/  FMUL.FTZ R42, R0, R42 ;  /* 0x0000002a002a7220 */ /* 0x000fe20000410000 */
[----:B------:R-:W-:Y:S01]  /*1f40*/  IMAD R24, R16, -0x2, R9 ;  /* 0xfffffffe10187824 */ /* 0x000fe200078e0209 */
[----:B------:R-:W-:Y:S01]  /*1f50*/  MUFU.TANH R30, R30 ;  /* 0x0000001e001e7308 */ /* 0x000fe20000002400 */
[C---:B01----:R-:W-:Y:S01]  /*1f60*/  FMUL.FTZ R3, R0.reuse, R53 ;  /* 0x0000003500037220 */ /* 0x043fe20000410000 */
[----:B--2---:R-:W-:Y:S01]  /*1f70*/  IADD3 R7, R7, -UR15, R26 ;  /* 0x8000000f07077c10 */ /* 0x004fe2000fffe01a */
[C---:B------:R-:W-:Y:S01]  /*1f80*/  FMUL.FTZ R43, R0.reuse, R43 ;  /* 0x0000002b002b7220 */ /* 0x040fe20000410000 */
[C---:B------:R-:W-:Y:S01]  /*1f90*/  FMUL.FTZ R46, R0.reuse, R46 ;  /* 0x0000002e002e7220 */ /* 0x040fe20000410000 */
[----:B------:R-:W-:Y:S01]  /*1fa0*/  FMUL.FTZ R20, R0, R52 ;  /* 0x0000003400147220 */ /* 0x000fe20000410000 */
[----:B------:R-:W-:Y:S01]  /*1fb0*/  VIMNMX R10, R24, R7, PT ;  /* 0x00000007180a7248 */ /* 0x000fe20003fe0100 */
[C---:B------:R-:W-:Y:S01]  /*1fc0*/  FMUL.FTZ R51, R0.reuse, R51 ;  /* 0x0000003300337220 */ /* 0x040fe20000410000 */
[----:B------:R-:W0:Y:S01]  /*1fd0*/  MUFU.TANH R31, R31 ;  /* 0x0000001f001f7308 */ /* 0x000e220000002400 */
[----:B------:R-:W-:Y:S01]  /*1fe0*/  FMUL.FTZ R47, R0, R47 ;  /* 0x0000002f002f7220 */ /* 0x000fe20000410000 */
[----:B------:R-:W-:Y:S01]  /*1ff0*/  ISETP.GT.AND P3, PT, R10, RZ, PT ;  /* 0x000000ff0a00720c */ /* 0x000fe20003f64270 */
[----:B------:R-:W-:Y:S01]  /*2000*/  FMUL.FTZ R50, R0, R50 ;  /* 0x0000003200327220 */ /* 0x000fe20000410000 */
[----:B------:R-:W-:Y:S01]  /*2010*/  ISETP.GT.AND P4, PT, R10, 0x1, PT ;  /* 0x000000010a00780c */ /* 0x000fe20003f84270 */
[----:B------:R-:W-:Y:S01]  /*2020*/  FMUL.FTZ R92, R0, R28 ;  /* 0x0000001c005c7220 */ /* 0x000fe20000410000 */
[----:B------:R-:W-:Y:S01]  /*2030*/  ISETP.GT.AND P5, PT, R10, 0x8, PT ;  /* 0x000000080a00780c */ /* 0x000fe20003fa4270 */
[C---:B------:R-:W-:Y:S01]  /*2040*/  FMUL.FTZ R91, R0.reuse, R32 ;  /* 0x00000020005b7220 */ /* 0x040fe20000410000 */
[----:B------:R-:W1:Y:S01]  /*2050*/  MUFU.TANH R34, R34 ;  /* 0x0000002200227308 */ /* 0x000e620000002400 */
[----:B----4-:R-:W-:Y:S01]  /*2060*/  FSEL R95, R95, -INF , P3 ;  /* 0xff8000005f5f7808 */ /* 0x010fe20001800000 */
[C---:B------:R-:W-:Y:S01]  /*2070*/  FMUL.FTZ R32, R0.reuse, R44 ;  /* 0x0000002c00207220 */ /* 0x040fe20000410000 */
[----:B-----5:R-:W-:Y:S01]  /*2080*/  FSEL R57, R27, -INF , P4 ;  /* 0xff8000001b397808 */ /* 0x020fe20002000000 */
[----:B------:R-:W-:Y:S01]  /*2090*/  FMUL.FTZ R28, R0, R45 ;  /* 0x0000002d001c7220 */ /* 0x000fe20000410000 */
[----:B------:R-:W-:Y:S01]  /*20a0*/  ISETP.GT.AND P3, PT, R10, 0x9, PT ;  /* 0x000000090a00780c */ /* 0x000fe20003f64270 */
[----:B------:R-:W-:Y:S01]  /*20b0*/  FMUL.FTZ R14, R0, R49 ;  /* 0x00000031000e7220 */ /* 0x000fe20000410000 */
[----:B------:R-:W-:Y:S01]  /*20c0*/  FMNMX.FTZ R6, R95, R57, !PT ;  /* 0x000000395f067209 */ /* 0x000fe20007810000 */
[----:B------:R-:W2:Y:S01]  /*20d0*/  MUFU.TANH R35, R35 ;  /* 0x0000002300237308 */ /* 0x000ea20000002400 */
[----:B------:R-:W-:Y:S01]  /*20e0*/  ISETP.GT.AND P4, PT, R10, 0x10, PT ;  /* 0x000000100a00780c */ /* 0x000fe20003f84270 */
[C---:B------:R-:W-:Y:S01]  /*20f0*/  FMUL.FTZ R54, R0.reuse, R54 ;  /* 0x0000003600367220 */ /* 0x040fe20000410000 */
[----:B0-----:R-:W-:Y:S01]  /*2100*/  FSEL R53, R31, -INF , P3 ;  /* 0xff8000001f357808 */ /* 0x001fe20001800000 */
[----:B------:R-:W-:Y:S01]  /*2110*/  FMUL.FTZ R93, R0, R29 ;  /* 0x0000001d005d7220 */ /* 0x000fe20000410000 */
[----:B------:R-:W-:Y:S01]  /*2120*/  ISETP.GT.AND P3, PT, R10, 0x11, PT ;  /* 0x000000110a00780c */ /* 0x000fe20003f64270 */
[C---:B------:R-:W-:Y:S01]  /*2130*/  FMUL.FTZ R29, R0.reuse, R48 ;  /* 0x00000030001d7220 */ /* 0x040fe20000410000 */
[----:B------:R-:W-:Y:S01]  /*2140*/  FMUL.FTZ R58, R0, R58 ;  /* 0x0000003a003a7220 */ /* 0x000fe20000410000 */
[----:B------:R-:W0:Y:S01]  /*2150*/  MUFU.TANH R38, R38 ;  /* 0x0000002600267308 */ /* 0x000e220000002400 */
[----:B-1----:R-:W-:Y:S01]  /*2160*/  FSEL R27, R34, -INF , P4 ;  /* 0xff800000221b7808 */ /* 0x002fe20002000000 */
[----:B------:R-:W-:Y:S01]  /*2170*/  FMUL.FTZ R90, R0, R36 ;  /* 0x00000024005a7220 */ /* 0x000fe20000410000 */
[----:B------:R-:W-:Y:S01]  /*2180*/  ISETP.GT.AND P4, PT, R10, 0x18, PT ;  /* 0x000000180a00780c */ /* 0x000fe20003f84270 */
[C---:B------:R-:W-:Y:S01]  /*2190*/  FMUL.FTZ R59, R0.reuse, R59 ;  /* 0x0000003b003b7220 */ /* 0x040fe20000410000 */
[C---:B------:R-:W-:Y:S01]  /*21a0*/  FMUL.FTZ R36, R0.reuse, R40 ;  /* 0x0000002800247220 */ /* 0x040fe20000410000 */
[C---:B------:R-:W-:Y:S01]  /*21b0*/  FMUL.FTZ R62, R0.reuse, R62 ;  /* 0x0000003e003e7220 */ /* 0x040fe20000410000 */
[C---:B------:R-:W-:Y:S01]  /*21c0*/  FMUL.FTZ R63, R0.reuse, R63 ;  /* 0x0000003f003f7220 */ /* 0x040fe20000410000 */
[----:B------:R1:W-:Y:S01]  /*21d0*/  MUFU.TANH R41, R55 ;  /* 0x0000003700297308 */ /* 0x0003e20000002400 */
[----:B--2---:R-:W-:Y:S01]  /*21e0*/  FSEL R52, R35, -INF , P3 ;  /* 0xff80000023347808 */ /* 0x004fe20001800000 */
[----:B------:R-:W-:Y:S01]  /*21f0*/  FMUL.FTZ R66, R0, R66 ;  /* 0x0000004200427220 */ /* 0x000fe20000410000 */
[----:B------:R-:W-:Y:S01]  /*2200*/  ISETP.GT.AND P3, PT, R10, 0x19, PT ;  /* 0x000000190a00780c */ /* 0x000fe20003f64270 */
[C---:B------:R-:W-:Y:S01]  /*2210*/  FMUL.FTZ R67, R0.reuse, R67 ;  /* 0x0000004300437220 */ /* 0x040fe20000410000 */
[C---:B------:R-:W-:Y:S01]  /*2220*/  FMUL.FTZ R70, R0.reuse, R70 ;  /* 0x0000004600467220 */ /* 0x040fe20000410000 */
[C---:B------:R-:W-:Y:S01]  /*2230*/  FMUL.FTZ R71, R0.reuse, R71 ;  /* 0x0000004700477220 */ /* 0x040fe20000410000 */
[----:B------:R-:W-:Y:S01]  /*2240*/  FMUL.FTZ R74, R0, R74 ;  /* 0x0000004a004a7220 */ /* 0x000fe20000410000 */
[----:B------:R-:W-:Y:S01]  /*2250*/  MUFU.TANH R39, R39 ;  /* 0x0000002700277308 */ /* 0x000fe20000002400 */
[----:B-1----:R-:W-:Y:S01]  /*2260*/  FSEL R55, R30, -INF , P5 ;  /* 0xff8000001e377808 */ /* 0x002fe20002800000 */
[C---:B------:R-:W-:Y:S01]  /*2270*/  FMUL.FTZ R75, R0.reuse, R75 ;  /* 0x0000004b004b7220 */ /* 0x040fe20000410000 */
[C---:B------:R-:W-:Y:S01]  /*2280*/  FMUL.FTZ R78, R0.reuse, R78 ;  /* 0x0000004e004e7220 */ /* 0x040fe20000410000 */
[C---:B------:R-:W-:Y:S01]  /*2290*/  FMUL.FTZ R79, R0.reuse, R79 ;  /* 0x0000004f004f7220 */ /* 0x040fe20000410000 */
[----:B------:R-:W-:Y:S01]  /*22a0*/  FMNMX.FTZ R6, R55, R6, !PT ;  /* 0x0000000637067209 */ /* 0x000fe20007810000 */
[C---:B------:R-:W-:Y:S01]  /*22b0*/  FMUL.FTZ R82, R0.reuse, R82 ;  /* 0x0000005200527220 */ /* 0x040fe20000410000 */
[C---:B------:R-:W-:Y:S01]  /*22c0*/  FMUL.FTZ R83, R0.reuse, R83 ;  /* 0x0000005300537220 */ /* 0x040fe20000410000 */
[----:B------:R-:W1:Y:S01]  /*22d0*/  MUFU.TANH R42, R42 ;  /* 0x0000002a002a7308 */ /* 0x000e620000002400 */
[----:B------:R-:W-:Y:S01]  /*22e0*/  FMNMX.FTZ R6, R53, R6, !PT ;  /* 0x0000000635067209 */ /* 0x000fe20007810000 */
[C---:B------:R-:W-:Y:S01]  /*22f0*/  FMUL.FTZ R86, R0.reuse, R86 ;  /* 0x0000005600567220 */ /* 0x040fe20000410000 */
[C---:B------:R-:W-:Y:S01]  /*2300*/  FMUL.FTZ R87, R0.reuse, R87 ;  /* 0x0000005700577220 */ /* 0x040fe20000410000 */
[C---:B------:R-:W-:Y:S01]  /*2310*/  FMUL.FTZ R5, R0.reuse, R56 ;  /* 0x0000003800057220 */ /* 0x040fe20000410000 */
[----:B------:R-:W-:Y:S01]  /*2320*/  FMNMX.FTZ R7, R27, R6, !PT ;  /* 0x000000061b077209 */ /* 0x000fe20007810000 */
[C---:B------:R-:W-:Y:S01]  /*2330*/  FMUL.FTZ R56, R0.reuse, R60 ;  /* 0x0000003c00387220 */ /* 0x040fe20000410000 */
[----:B------:R-:W-:Y:S01]  /*2340*/  FMUL.FTZ R60, R0, R64 ;  /* 0x00000040003c7220 */ /* 0x000fe20000410000 */
[----:B------:R-:W-:Y:S01]  /*2350*/  MUFU.TANH R43, R43 ;  /* 0x0000002b002b7308 */ /* 0x000fe20000002400 */
[----:B------:R-:W-:Y:S01]  /*2360*/  FMNMX.FTZ R6, R52, R7, !PT ;  /* 0x0000000734067209 */ /* 0x000fe20007810000 */
[C---:B------:R-:W-:Y:S01]  /*2370*/  FMUL.FTZ R64, R0.reuse, R72 ;  /* 0x0000004800407220 */ /* 0x040fe20000410000 */
[C---:B------:R-:W-:Y:S01]  /*2380*/  FMUL.FTZ R25, R0.reuse, R25 ;  /* 0x0000001900197220 */ /* 0x040fe20000410000 */
[----:B------:R-:W2:Y:S01]  /*2390*/  SHFL.IDX PT, R72, R21, RZ, 0x1c1f ;  /* 0x001c1fff15487589 */ /* 0x000ea200000e0000 */
[----:B------:R-:W-:Y:S01]  /*23a0*/  FMUL.FTZ R37, R0, R37 ;  /* 0x0000002500257220 */ /* 0x000fe20000410000 */
[----:B------:R-:W-:-:S02]  /*23b0*/  @UP0 ULDC UR6, c[0x0][0x44c] ;  /* 0x0001130000060ab9 */ /* 0x000fc40000000800 */
[----:B------:R-:W3:Y:S01]  /*23c0*/  MUFU.TANH R46, R46 ;  /* 0x0000002e002e7308 */ /* 0x000ee20000002400 */
[----:B------:R-:W-:-:S07]  /*23d0*/  UIMAD.WIDE.U32 UR6, UR39, UR6, URZ ;  /* 0x00000006270672a5 */ /* 0x000fce000f8e003f */
[----:B------:R0:W-:Y:S08]  /*23e0*/  MUFU.TANH R8, R51 ;  /* 0x0000003300087308 */ /* 0x0001f00000002400 */
[----:B------:R3:W4:Y:S01]  /*23f0*/  MUFU.TANH R45, R47 ;  /* 0x0000002f002d7308 */ /* 0x0007220000002400 */
[----:B0-----:R-:W-:Y:S02]  /*2400*/  FSEL R51, R38, -INF , P4 ;  /* 0xff80000026337808 */ /* 0x001fe40002000000 */
[----:B------:R-:W-:-:S02]  /*2410*/  ISETP.GT.AND P4, PT, R10, 0x20, PT ;  /* 0x000000200a00780c */ /* 0x000fc40003f84270 */
[----:B------:R-:W-:Y:S02]  /*2420*/  FMNMX.FTZ R7, R51, R6, !PT ;  /* 0x0000000633077209 */ /* 0x000fe40007810000 */
[----:B-1----:R-:W-:Y:S01]  /*2430*/  FSEL R49, R42, -INF , P4 ;  /* 0xff8000002a317808 */ /* 0x002fe20002000000 */
[----:B------:R0:W1:Y:S01]  /*2440*/  MUFU.TANH R44, R50 ;  /* 0x00000032002c7308 */ /* 0x0000620000002400 */
[----:B------:R-:W-:-:S04]  /*2450*/  ISETP.GT.AND P4, PT, R10, 0x28, PT ;  /* 0x000000280a00780c */ /* 0x000fc80003f84270 */
[----:B---3--:R-:W-:Y:S02]  /*2460*/  FSEL R47, R46, -INF , P4 ;  /* 0xff8000002e2f7808 */ /* 0x008fe40002000000 */
[C---:B------:R-:W-:Y:S01]  /*2470*/  ISETP.GT.AND P4, PT, R10.reuse, 0x30, PT ;  /* 0x000000300a00780c */ /* 0x040fe20003f84270 */
[----:B------:R-:W3:Y:S01]  /*2480*/  MUFU.TANH R54, R54 ;  /* 0x0000003600367308 */ /* 0x000ee20000002400 */
[----:B0-----:R-:W-:Y:S02]  /*2490*/  FSEL R50, R39, -INF , P3 ;  /* 0xff80000027327808 */ /* 0x001fe40001800000 */
[----:B------:R-:W-:Y:S02]  /*24a0*/  ISETP.GT.AND P3, PT, R10, 0x21, PT ;  /* 0x000000210a00780c */ /* 0x000fe40003f64270 */
[----:B------:R-:W-:Y:S02]  /*24b0*/  FMNMX.FTZ R6, R50, R7, !PT ;  /* 0x0000000732067209 */ /* 0x000fe40007810000 */
[----:B------:R-:W-:Y:S01]  /*24c0*/  FSEL R48, R43, -INF , P3 ;  /* 0xff8000002b307808 */ /* 0x000fe20001800000 */
[----:B------:R0:W5:Y:S01]  /*24d0*/  MUFU.TANH R40, R58 ;  /* 0x0000003a00287308 */ /* 0x0001620000002400 */
[----:B------:R-:W-:-:S02]  /*24e0*/  FMNMX.FTZ R7, R49, R6, !PT ;  /* 0x0000000631077209 */ /* 0x000fc40007810000 */
[----:B------:R-:W-:Y:S02]  /*24f0*/  ISETP.GT.AND P3, PT, R10, 0x29, PT ;  /* 0x000000290a00780c */ /* 0x000fe40003f64270 */
[----:B------:R-:W-:Y:S02]  /*2500*/  FMNMX.FTZ R6, R48, R7, !PT ;  /* 0x0000000730067209 */ /* 0x000fe40007810000 */
[----:B----4-:R-:W-:Y:S01]  /*2510*/  FSEL R45, R45, -INF , P3 ;  /* 0xff8000002d2d7808 */ /* 0x010fe20001800000 */
[----:B------:R-:W4:Y:S01]  /*2520*/  MUFU.TANH R59, R59 ;  /* 0x0000003b003b7308 */ /* 0x000f220000002400 */
[----:B------:R-:W-:Y:S01]  /*2530*/  FMNMX.FTZ R6, R47, R6, !PT ;  /* 0x000000062f067209 */ /* 0x000fe20007810000 */
[----:B0-----:R-:W-:Y:S01]  /*2540*/  FMUL.FTZ R58, R0, R61 ;  /* 0x0000003d003a7220 */ /* 0x001fe20000410000 */
[----:B------:R-:W-:Y:S01]  /*2550*/  ISETP.GT.AND P3, PT, R10, 0x31, PT ;  /* 0x000000310a00780c */ /* 0x000fe20003f64270 */
[----:B------:R-:W-:Y:S01]  /*2560*/  FMUL.FTZ R61, R0, R69 ;  /* 0x00000045003d7220 */ /* 0x000fe20000410000 */
[----:B-1----:R-:W-:-:S02]  /*2570*/  FSEL R44, R44, -INF , P4 ;  /* 0xff8000002c2c7808 */ /* 0x002fc40002000000 */
[----:B------:R-:W-:Y:S01]  /*2580*/  FMNMX.FTZ R7, R45, R6, !PT ;  /* 0x000000062d077209 */ /* 0x000fe20007810000 */
[----:B------:R-:W0:Y:S01]  /*2590*/  MUFU.TANH R62, R62 ;  /* 0x0000003e003e7308 */ /* 0x000e220000002400 */
[----:B------:R-:W-:Y:S02]  /*25a0*/  ISETP.GT.AND P4, PT, R10, 0x38, PT ;  /* 0x000000380a00780c */ /* 0x000fe40003f84270 */
[----:B------:R-:W-:Y:S02]  /*25b0*/  FSEL R43, R8, -INF , P3 ;  /* 0xff800000082b7808 */ /* 0x000fe40001800000 */
[----:B------:R-:W-:Y:S02]  /*25c0*/  FMNMX.FTZ R6, R44, R7, !PT ;  /* 0x000000072c067209 */ /* 0x000fe40007810000 */
[----:B------:R-:W-:Y:S01]  /*25d0*/  ISETP.GT.AND P3, PT, R10, 0x39, PT ;  /* 0x000000390a00780c */ /* 0x000fe20003f64270 */
[----:B------:R-:W1:Y:S01]  /*25e0*/  MUFU.TANH R63, R63 ;  /* 0x0000003f003f7308 */ /* 0x000e620000002400 */
[----:B---3--:R-:W-:-:S02]  /*25f0*/  FSEL R42, R54, -INF , P4 ;  /* 0xff800000362a7808 */ /* 0x008fc40002000000 */
[----:B------:R-:W-:Y:S02]  /*2600*/  FMNMX.FTZ R7, R43, R6, !PT ;  /* 0x000000062b077209 */ /* 0x000fe40007810000 */
[----:B------:R-:W-:Y:S02]  /*2610*/  ISETP.GT.AND P4, PT, R10, 0x40, PT ;  /* 0x000000400a00780c */ /* 0x000fe40003f84270 */
[----:B------:R-:W-:Y:S01]  /*2620*/  FSEL R41, R41, -INF , P3 ;  /* 0xff80000029297808 */ /* 0x000fe20001800000 */
[----:B------:R-:W3:Y:S01]  /*2630*/  MUFU.TANH R66, R66 ;  /* 0x0000004200427308 */ /* 0x000ee20000002400 */
[----:B------:R-:W-:Y:S02]  /*2640*/  FMNMX.FTZ R6, R42, R7, !PT ;  /* 0x000000072a067209 */ /* 0x000fe40007810000 */
[----:B------:R-:W-:Y:S02]  /*2650*/  ISETP.GT.AND P3, PT, R10, 0x41, PT ;  /* 0x000000410a00780c */ /* 0x000fe40003f64270 */
[----:B-----5:R-:W-:-:S02]  /*2660*/  FSEL R40, R40, -INF , P4 ;  /* 0xff80000028287808 */ /* 0x020fc40002000000 */
[----:B------:R-:W-:Y:S01]  /*2670*/  FMNMX.FTZ R7, R41, R6, !PT ;  /* 0x0000000629077209 */ /* 0x000fe20007810000 */
[----:B------:R5:W2:Y:S01]  /*2680*/  MUFU.TANH R30, R67 ;  /* 0x00000043001e7308 */ /* 0x000aa20000002400 */
[----:B------:R-:W-:Y:S02]  /*2690*/  ISETP.GT.AND P4, PT, R10, 0x48, PT ;  /* 0x000000480a00780c */ /* 0x000fe40003f84270 */
[----:B----4-:R-:W-:Y:S02]  /*26a0*/  FSEL R39, R59, -INF , P3 ;  /* 0xff8000003b277808 */ /* 0x010fe40001800000 */
[----:B------:R-:W-:Y:S02]  /*26b0*/  FMNMX.FTZ R6, R40, R7, !PT ;  /* 0x0000000728067209 */ /* 0x000fe40007810000 */
[----:B------:R-:W-:Y:S01]  /*26c0*/  ISETP.GT.AND P3, PT, R10, 0x49, PT ;  /* 0x000000490a00780c */ /* 0x000fe20003f64270 */
[----:B------:R4:W2:Y:S01]  /*26d0*/  MUFU.TANH R31, R70 ;  /* 0x00000046001f7308 */ /* 0x0008a20000002400 */
[----:B0-----:R-:W-:Y:S01]  /*26e0*/  FSEL R38, R62, -INF , P4 ;  /* 0xff8000003e267808 */ /* 0x001fe20002000000 */
[C---:B------:R-:W-:Y:S01]  /*26f0*/  FMUL.FTZ R62, R0.reuse, R68 ;  /* 0x00000044003e7220 */ /* 0x040fe20000410000 */
[----:B------:R-:W-:Y:S01]  /*2700*/  FMNMX.FTZ R7, R39, R6, !PT ;  /* 0x0000000627077209 */ /* 0x000fe20007810000 */
[----:B-----5:R-:W-:Y:S01]  /*2710*/  FMUL.FTZ R67, R0, R80 ;  /* 0x0000005000437220 */ /* 0x020fe20000410000 */
[----:B------:R-:W-:Y:S01]  /*2720*/  ISETP.GT.AND P4, PT, R10, 0x50, PT ;  /* 0x000000500a00780c */ /* 0x000fe20003f84270 */
[----:B------:R-:W-:Y:S01]  /*2730*/  FMUL.FTZ R68, R0, R81 ;  /* 0x0000005100447220 */ /* 0x000fe20000410000 */
[----:B-1----:R-:W-:Y:S01]  /*2740*/  FSEL R34, R63, -INF , P3 ;  /* 0xff8000003f227808 */ /* 0x002fe20001800000 */
[----:B------:R0:W1:Y:S01]  /*2750*/  MUFU.TANH R13, R71 ;  /* 0x00000047000d7308 */ /* 0x0000620000002400 */
[----:B------:R-:W-:Y:S01]  /*2760*/  FMNMX.FTZ R7, R38, R7, !PT ;  /* 0x0000000726077209 */ /* 0x000fe20007810000 */
[----:B----4-:R-:W-:Y:S01]  /*2770*/  FMUL.FTZ R70, R0, R84 ;  /* 0x0000005400467220 */ /* 0x010fe20000410000 */
[----:B------:R-:W-:-:S02]  /*2780*/  ISETP.GT.AND P3, PT, R10, 0x51, PT ;  /* 0x000000510a00780c */ /* 0x000fc40003f64270 */
[----:B---3--:R-:W-:Y:S01]  /*2790*/  FSEL R35, R66, -INF , P4 ;  /* 0xff80000042237808 */ /* 0x008fe20002000000 */
[----:B------:R-:W-:Y:S01]  /*27a0*/  FMUL.FTZ R66, R0, R76 ;  /* 0x0000004c00427220 */ /* 0x000fe20000410000 */
[----:B------:R-:W-:Y:S01]  /*27b0*/  FMNMX.FTZ R6, R34, R7, !PT ;  /* 0x0000000722067209 */ /* 0x000fe20007810000 */
[----:B------:R-:W3:Y:S01]  /*27c0*/  MUFU.TANH R15, R74 ;  /* 0x0000004a000f7308 */ /* 0x000ee20000002400 */
[----:B------:R-:W-:Y:S01]  /*27d0*/  ISETP.GT.AND P4, PT, R10, 0x58, PT ;  /* 0x000000580a00780c */ /* 0x000fe20003f84270 */
[----:B0-----:R-:W-:Y:S01]  /*27e0*/  VIADD R71, R26, -UR15 ;  /* 0x8000000f1a477c36 */ /* 0x001fe20008000000 */
[----:B--2---:R-:W-:Y:S01]  /*27f0*/  FSEL R30, R30, -INF , P3 ;  /* 0xff8000001e1e7808 */ /* 0x004fe20001800000 */
[----:B------:R-:W-:Y:S01]  /*2800*/  @UP0 ULDC UR15, c[0x0][0x450] ;  /* 0x00011400000f0ab9 */ /* 0x000fe20000000800 */
[----:B------:R-:W-:Y:S01]  /*2810*/  FMNMX.FTZ R7, R35, R6, !PT ;  /* 0x0000000623077209 */ /* 0x000fe20007810000 */
[----:B------:R-:W-:Y:S01]  /*2820*/  @UP0 USHF.R.U32.HI UR11, URZ, UR15, UR7 ;  /* 0x0000000f3f0b0299 */ /* 0x000fe20008011607 */
[----:B------:R-:W-:Y:S01]  /*2830*/  ISETP.GT.AND P3, PT, R10, 0x59, PT ;  /* 0x000000590a00780c */ /* 0x000fe20003f64270 */
[----:B------:R-:W0:Y:S01]  /*2840*/  MUFU.TANH R75, R75 ;  /* 0x0000004b004b7308 */ /* 0x000e220000002400 */
[----:B------:R-:W-:Y:S01]  /*2850*/  FSEL R31, R31, -INF , P4 ;  /* 0xff8000001f1f7808 */ /* 0x000fe20002000000 */
[----:B------:R-:W-:Y:S01]  /*2860*/  UIADD3 UR14, UR14, UR11, URZ ;  /* 0x0000000b0e0e7290 */ /* 0x000fe2000fffe03f */
[----:B------:R-:W-:-:S02]  /*2870*/  FMNMX.FTZ R6, R30, R7, !PT ;  /* 0x000000071e067209 */ /* 0x000fc40007810000 */
[C---:B------:R-:W-:Y:S01]  /*2880*/  ISETP.GT.AND P4, PT, R10.reuse, 0x60, PT ;  /* 0x000000600a00780c */ /* 0x040fe20003f84270 */
[----:B------:R-:W-:Y:S01]  /*2890*/  USHF.R.S32.HI UR6, URZ, 0x1f, UR14 ;  /* 0x0000001f3f067899 */ /* 0x000fe2000801140e */
[----:B-1----:R-:W-:Y:S01]  /*28a0*/  FSEL R13, R13, -INF , P3 ;  /* 0xff8000000d0d7808 */ /* 0x002fe20001800000 */
[----:B------:R-:W1:Y:S01]  /*28b0*/  MUFU.TANH R9, R78 ;  /* 0x0000004e00097308 */ /* 0x000e620000002400 */
[----:B------:R-:W-:Y:S01]  /*28c0*/  FMNMX.FTZ R6, R31, R6, !PT ;  /* 0x000000061f067209 */ /* 0x000fe20007810000 */
[----:B------:R-:W-:Y:S01]  /*28d0*/  ULEA.HI UR6, UR6, UR14, URZ, 0x7 ;  /* 0x0000000e06067291 */ /* 0x000fe2000f8f383f */
[C---:B------:R-:W-:Y:S02]  /*28e0*/  ISETP.GT.AND P3, PT, R10.reuse, 0x61, PT ;  /* 0x000000610a00780c */ /* 0x040fe40003f64270 */
[----:B---3--:R-:W-:Y:S01]  /*28f0*/  FSEL R15, R15, -INF , P4 ;  /* 0xff8000000f0f7808 */ /* 0x008fe20002000000 */
[----:B------:R-:W-:Y:S01]  /*2900*/  USHF.R.S32.HI UR6, URZ, 0x7, UR6 ;  /* 0x000000073f067899 */ /* 0x000fe20008011406 */
[----:B------:R-:W-:Y:S01]  /*2910*/  FMNMX.FTZ R8, R13, R6, !PT ;  /* 0x000000060d087209 */ /* 0x000fe20007810000 */
[----:B------:R-:W2:Y:S01]  /*2920*/  MUFU.TANH R79, R79 ;  /* 0x0000004f004f7308 */ /* 0x000ea20000002400 */
[----:B------:R-:W-:Y:S01]  /*2930*/  ISETP.GT.AND P4, PT, R10, 0x68, PT ;  /* 0x000000680a00780c */ /* 0x000fe20003f84270 */
[----:B------:R-:W-:Y:S01]  /*2940*/  UISETP.LT.AND UP1, UPT, URZ, UR6, UPT ;  /* 0x000000063f00728c */ /* 0x000fe2000bf21270 */
[----:B0-----:R-:W-:-:S02]  /*2950*/  FSEL R6, R75, -INF , P3 ;  /* 0xff8000004b067808 */ /* 0x001fc40001800000 */
[----:B------:R-:W-:Y:S01]  /*2960*/  FMNMX.FTZ R7, R15, R8, !PT ;  /* 0x000000080f077209 */ /* 0x000fe20007810000 */
[----:B------:R-:W-:Y:S01]  /*2970*/  USEL UR17, URZ, UR6, !UP1 ;  /* 0x000000063f117287 */ /* 0x000fe2000c800000 */
[----:B------:R-:W-:Y:S01]  /*2980*/  ISETP.GT.AND P3, PT, R10, 0x69, PT ;  /* 0x000000690a00780c */ /* 0x000fe20003f64270 */
[----:B------:R-:W0:Y:S01]  /*2990*/  MUFU.TANH R82, R82 ;  /* 0x0000005200527308 */ /* 0x000e220000002400 */
[----:B-1----:R-:W-:Y:S01]  /*29a0*/  FSEL R9, R9, -INF , P4 ;  /* 0xff80000009097808 */ /* 0x002fe20002000000 */
[----:B------:R-:W-:Y:S01]  /*29b0*/  UISETP.GE.AND UP1, UPT, UR18, UR17, UPT ;  /* 0x000000111200728c */ /* 0x000fe2000bf26270 */
[----:B------:R-:W-:Y:S02]  /*29c0*/  FMNMX.FTZ R12, R6, R7, !PT ;  /* 0x00000007060c7209 */ /* 0x000fe40007810000 */
[----:B------:R-:W-:Y:S02]  /*29d0*/  ISETP.GT.AND P4, PT, R10, 0x70, PT ;  /* 0x000000700a00780c */ /* 0x000fe40003f84270 */
[----:B------:R-:W-:Y:S01]  /*29e0*/  FMNMX.FTZ R7, R9, R12, !PT ;  /* 0x0000000c09077209 */ /* 0x000fe20007810000 */
[----:B------:R-:W1:Y:S01]  /*29f0*/  MUFU.TANH R83, R83 ;  /* 0x0000005300537308 */ /* 0x000e620000002400 */
[----:B--2---:R-:W-:-:S02]  /*2a00*/  FSEL R8, R79, -INF , P3 ;  /* 0xff8000004f087808 */ /* 0x004fc40001800000 */
[----:B------:R-:W-:Y:S02]  /*2a10*/  ISETP.GT.AND P3, PT, R10, 0x71, PT ;  /* 0x000000710a00780c */ /* 0x000fe40003f64270 */
[----:B------:R-:W-:Y:S02]  /*2a20*/  FMNMX.FTZ R11, R8, R7, !PT ;  /* 0x00000007080b7209 */ /* 0x000fe40007810000 */
[----:B------:R-:W-:Y:S01]  /*2a30*/  VIADDMNMX R71, R72, R71, R24, PT ;  /* 0x0000004748477246 */ /* 0x000fe20003800118 */
[----:B------:R-:W2:Y:S01]  /*2a40*/  MUFU.TANH R86, R86 ;  /* 0x0000005600567308 */ /* 0x000ea20000002400 */
[----:B0-----:R-:W-:Y:S02]  /*2a50*/  FSEL R12, R82, -INF , P4 ;  /* 0xff800000520c7808 */ /* 0x001fe40002000000 */
[----:B------:R-:W-:Y:S02]  /*2a60*/  ISETP.GT.AND P4, PT, R10, 0x78, PT ;  /* 0x000000780a00780c */ /* 0x000fe40003f84270 */
[----:B------:R-:W-:-:S02]  /*2a70*/  FMNMX.FTZ R46, R12, R11, !PT ;  /* 0x0000000b0c2e7209 */ /* 0x000fc40007810000 */
[----:B------:R-:W-:Y:S01]  /*2a80*/  ISETP.GT.AND P5, PT, R71, 0x8, PT ;  /* 0x000000084700780c */ /* 0x000fe20003fa4270 */
[----:B------:R-:W0:Y:S01]  /*2a90*/  MUFU.TANH R87, R87 ;  /* 0x0000005700577308 */ /* 0x000e220000002400 */
[----:B-1----:R-:W-:Y:S02]  /*2aa0*/  FSEL R7, R83, -INF , P3 ;  /* 0xff80000053077808 */ /* 0x002fe40001800000 */
[----:B------:R-:W-:Y:S02]  /*2ab0*/  ISETP.GT.AND P3, PT, R10, 0x79, PT ;  /* 0x000000790a00780c */ /* 0x000fe40003f64270 */
[----:B------:R-:W-:-:S03]  /*2ac0*/  FMNMX.FTZ R46, R7, R46, !PT ;  /* 0x0000002e072e7209 */ /* 0x000fc60007810000 */
[----:B------:R-:W-:Y:S01]  /*2ad0*/  MUFU.TANH R88, R88 ;  /* 0x0000005800587308 */ /* 0x000fe20000002400 */
[----:B--2---:R-:W-:Y:S02]  /*2ae0*/  FSEL R11, R86, -INF , P4 ;  /* 0xff800000560b7808 */ /* 0x004fe40002000000 */
[----:B------:R-:W-:Y:S02]  /*2af0*/  ISETP.GT.AND P4, PT, R71, 0x1, PT ;  /* 0x000000014700780c */ /* 0x000fe40003f84270 */
[----:B------:R-:W-:-:S03]  /*2b00*/  FMNMX.FTZ R59, R11, R46, !PT ;  /* 0x0000002e0b3b7209 */ /* 0x000fc60007810000 */
[----:B------:R-:W-:Y:S01]  /*2b10*/  MUFU.TANH R25, R25 ;  /* 0x0000001900197308 */ /* 0x000fe20000002400 */
[----:B0-----:R-:W-:-:S04]  /*2b20*/  FSEL R10, R87, -INF , P3 ;  /* 0xff800000570a7808 */ /* 0x001fc80001800000 */
[----:B------:R-:W-:Y:S01]  /*2b30*/  FMNMX.FTZ R46, R10, R59, !PT ;  /* 0x0000003b0a2e7209 */ /* 0x000fe20007810000 */
[C---:B------:R-:W-:Y:S01]  /*2b40*/  FMUL.FTZ R59, R0.reuse, R65 ;  /* 0x00000041003b7220 */ /* 0x040fe20000410000 */
[----:B------:R-:W-:Y:S01]  /*2b50*/  FMUL.FTZ R65, R0, R77 ;  /* 0x0000004d00417220 */ /* 0x000fe20000410000 */
[----:B------:R-:W0:Y:S02]  /*2b60*/  MUFU.TANH R92, R92 ;  /* 0x0000005c005c7308 */ /* 0x000e240000002400 */
[----:B------:R-:W1:Y:S06]  /*2b70*/  SHFL.BFLY PT, R63, R46, 0x2, 0x1f ;  /* 0x0c401f002e3f7f89 */ /* 0x000e6c00000e0000 */
[----:B------:R-:W2:Y:S08]  /*2b80*/  MUFU.TANH R93, R93 ;  /* 0x0000005d005d7308 */ /* 0x000eb00000002400 */
[----:B------:R-:W3:Y:S01]  /*2b90*/  MUFU.TANH R91, R91 ;  /* 0x0000005b005b7308 */ /* 0x000ee20000002400 */
[----:B0-----:R-:W-:-:S07]  /*2ba0*/  FSEL R92, R92, -INF , P5 ;  /* 0xff8000005c5c7808 */ /* 0x001fce0002800000 */
[----:B------:R-:W0:Y:S01]  /*2bb0*/  MUFU.TANH R89, R89 ;  /* 0x0000005900597308 */ /* 0x000e220000002400 */
[----:B-1----:R-:W-:Y:S01]  /*2bc0*/  FMNMX.FTZ R54, R46, R63, !PT ;  /* 0x0000003f2e367209 */ /* 0x002fe20007810000 */
[----:B------:R-:W-:-:S04]  /*2bd0*/  FMUL.FTZ R63, R0, R73 ;  /* 0x00000049003f7220 */ /* 0x000fc80000410000 */
[----:B------:R-:W1:Y:S02]  /*2be0*/  SHFL.BFLY PT, R69, R54, 0x1, 0x1f ;  /* 0x0c201f0036457f89 */ /* 0x000e6400000e0000 */
[----:B------:R-:W4:Y:S08]  /*2bf0*/  MUFU.TANH R90, R90 ;  /* 0x0000005a005a7308 */ /* 0x000f300000002400 */
[----:B------:R-:W5:Y:S08]  /*2c00*/  MUFU.TANH R37, R37 ;  /* 0x0000002500257308 */ /* 0x000f700000002400 */
[----:B------:R-:W5:Y:S01]  /*2c10*/  MUFU.TANH R36, R36 ;  /* 0x0000002400247308 */ /* 0x000f620000002400 */
[----:B-1----:R-:W-:Y:S01]  /*2c20*/  FMNMX.FTZ R46, R54, R69, !PT ;  /* 0x00000045362e7209 */ /* 0x002fe20007810000 */
[----:B------:R-:W-:-:S06]  /*2c30*/  IMAD.U32 R69, RZ, RZ, UR10 ;  /* 0x0000000aff457e24 */ /* 0x000fcc000f8e00ff */
[----:B------:R-:W1:Y:S01]  /*2c40*/  MUFU.TANH R33, R33 ;  /* 0x0000002100217308 */ /* 0x000e620000002400 */
[C---:B------:R-:W-:Y:S01]  /*2c50*/  FSETP.NEU.FTZ.AND P3, PT, R46.reuse, -INF , PT ;  /* 0xff8000002e00780b */ /* 0x040fe20003f7d000 */
[----:B------:R-:W-:-:S01]  /*2c60*/  FFMA.FTZ R54, R46, R69, -8 ;  /* 0xc10000002e367423 */ /* 0x000fc20000010045 */
[----:B------:R-:W-:-:S04]  /*2c70*/  FMUL.FTZ R69, R0, R85 ;  /* 0x0000005500457220 */ /* 0x000fc80000410000 */
[----:B------:R-:W-:Y:S01]  /*2c80*/  FSEL R54, R54, RZ, P3 ;  /* 0x000000ff36367208 */ /* 0x000fe20001800000 */
[----:B------:R-:W1:Y:S01]  /*2c90*/  MUFU.TANH R32, R32 ;  /* 0x0000002000207308 */ /* 0x000e620000002400 */
[----:B------:R-:W-:-:S03]  /*2ca0*/  ISETP.GT.AND P3, PT, R71, RZ, PT ;  /* 0x000000ff4700720c */ /* 0x000fc60003f64270 */
[--C-:B------:R-:W-:Y:S01]  /*2cb0*/  FFMA.FTZ R73, R55, UR10, -R54.reuse ;  /* 0x0000000a37497c23 */ /* 0x100fe20008010836 */
[----:B------:R-:W-:Y:S01]  /*2cc0*/  FSEL R88, R88, -INF , P3 ;  /* 0xff80000058587808 */ /* 0x000fe20001800000 */
[--C-:B------:R-:W-:Y:S01]  /*2cd0*/  FFMA.FTZ R24, R57, UR10, -R54.reuse ;  /* 0x0000000a39187c23 */ /* 0x100fe20008010836 */
[----:B------:R-:W-:Y:S01]  /*2ce0*/  FSEL R55, R25, -INF , P4 ;  /* 0xff80000019377808 */ /* 0x000fe20002000000 */
[----:B------:R-:W1:Y:S01]  /*2cf0*/  MUFU.TANH R28, R28 ;  /* 0x0000001c001c7308 */ /* 0x000e620000002400 */
[----:B------:R-:W-:Y:S01]  /*2d00*/  ISETP.GT.AND P3, PT, R71, 0x9, PT ;  /* 0x000000094700780c */ /* 0x000fe20003f64270 */
[--C-:B------:R-:W-:Y:S01]  /*2d10*/  FFMA.FTZ R26, R53, UR10, -R54.reuse ;  /* 0x0000000a351a7c23 */ /* 0x100fe20008010836 */
[----:B------:R-:W-:Y:S01]  /*2d20*/  FMNMX.FTZ R57, R88, R55, !PT ;  /* 0x0000003758397209 */ /* 0x000fe20007810000 */
[--C-:B------:R-:W-:Y:S01]  /*2d30*/  FFMA.FTZ R21, R95, UR10, -R54.reuse ;  /* 0x0000000a5f157c23 */ /* 0x100fe20008010836 */
[----:B------:R-:W-:Y:S01]  /*2d40*/  ISETP.GT.AND P4, PT, R71, 0x10, PT ;  /* 0x000000104700780c */ /* 0x000fe20003f84270 */
[--C-:B------:R-:W-:Y:S01]  /*2d50*/  FFMA.FTZ R27, R27, UR10, -R54.reuse ;  /* 0x0000000a1b1b7c23 */ /* 0x100fe20008010836 */
[----:B--2---:R-:W-:Y:S01]  /*2d60*/  FSEL R93, R93, -INF , P3 ;  /* 0xff8000005d5d7808 */ /* 0x004fe20001800000 */
[----:B------:R2:W-:Y:S01]  /*2d70*/  MUFU.EX2 R25, R73 ;  /* 0x0000004900197308 */ /* 0x0005e20000000800 */
[----:B------:R-:W-:Y:S01]  /*2d80*/  FMNMX.FTZ R72, R92, R57, !PT ;  /* 0x000000395c487209 */ /* 0x000fe20007810000 */
[--C-:B------:R-:W-:Y:S01]  /*2d90*/  FFMA.FTZ R45, R45, UR10, -R54.reuse ;  /* 0x0000000a2d2d7c23 */ /* 0x100fe20008010836 */
[----:B------:R-:W-:Y:S01]  /*2da0*/  ISETP.GT.AND P3, PT, R71, 0x11, PT ;  /* 0x000000114700780c */ /* 0x000fe20003f64270 */
[--C-:B------:R-:W-:Y:S01]  /*2db0*/  FFMA.FTZ R44, R44, UR10, -R54.reuse ;  /* 0x0000000a2c2c7c23 */ /* 0x100fe20008010836 */
[----:B---3--:R-:W-:Y:S01]  /*2dc0*/  FSEL R91, R91, -INF , P4 ;  /* 0xff8000005b5b7808 */ /* 0x008fe20002000000 */
[--C-:B------:R-:W-:Y:S01]  /*2dd0*/  FFMA.FTZ R43, R43, UR10, -R54.reuse ;  /* 0x0000000a2b2b7c23 */ /* 0x100fe20008010836 */
[----:B------:R-:W-:Y:S01]  /*2de0*/  FMNMX.FTZ R72, R93, R72, !PT ;  /* 0x000000485d487209 */ /* 0x000fe20007810000 */
[----:B------:R-:W3:Y:S01]  /*2df0*/  MUFU.TANH R29, R29 ;  /* 0x0000001d001d7308 */ /* 0x000ee20000002400 */
[----:B------:R-:W-:Y:S01]  /*2e00*/  ISETP.GT.AND P4, PT, R71, 0x18, PT ;  /* 0x000000184700780c */ /* 0x000fe20003f84270 */
[--C-:B--2---:R-:W-:Y:S01]  /*2e10*/  FFMA.FTZ R73, R52, UR10, -R54.reuse ;  /* 0x0000000a34497c23 */ /* 0x104fe20008010836 */
[----:B0-----:R-:W-:Y:S01]  /*2e20*/  FSEL R89, R89, -INF , P3 ;  /* 0xff80000059597808 */ /* 0x001fe20001800000 */
[--C-:B------:R-:W-:Y:S01]  /*2e30*/  FFMA.FTZ R42, R42, UR10, -R54.reuse ;  /* 0x0000000a2a2a7c23 */ /* 0x100fe20008010836 */
[----:B------:R-:W-:Y:S01]  /*2e40*/  FMNMX.FTZ R72, R91, R72, !PT ;  /* 0x000000485b487209 */ /* 0x000fe20007810000 */
[--C-:B------:R-:W-:Y:S01]  /*2e50*/  FFMA.FTZ R41, R41, UR10, -R54.reuse ;  /* 0x0000000a29297c23 */ /* 0x100fe20008010836 */
[----:B------:R-:W-:Y:S01]  /*2e60*/  ISETP.GT.AND P3, PT, R71, 0x19, PT ;  /* 0x000000194700780c */ /* 0x000fe20003f64270 */
[----:B------:R-:W-:Y:S01]  /*2e70*/  MUFU.TANH R14, R14 ;  /* 0x0000000e000e7308 */ /* 0x000fe20000002400 */
[----:B----4-:R-:W-:Y:S01]  /*2e80*/  FSEL R90, R90, -INF , P4 ;  /* 0xff8000005a5a7808 */ /* 0x010fe20002000000 */
[--C-:B------:R-:W-:Y:S01]  /*2e90*/  FFMA.FTZ R40, R40, UR10, -R54.reuse ;  /* 0x0000000a28287c23 */ /* 0x100fe20008010836 */
[----:B------:R-:W-:Y:S01]  /*2ea0*/  FMNMX.FTZ R57, R89, R72, !PT ;  /* 0x0000004859397209 */ /* 0x000fe20007810000 */
[--C-:B------:R-:W-:Y:S01]  /*2eb0*/  FFMA.FTZ R39, R39, UR10, -R54.reuse ;  /* 0x0000000a27277c23 */ /* 0x100fe20008010836 */
[----:B------:R-:W-:Y:S01]  /*2ec0*/  ISETP.GT.AND P4, PT, R71, 0x20, PT ;  /* 0x000000204700780c */ /* 0x000fe20003f84270 */
[--C-:B------:R-:W-:Y:S01]  /*2ed0*/  FFMA.FTZ R38, R38, UR10, -R54.reuse ;  /* 0x0000000a26267c23 */ /* 0x100fe20008010836 */
[----:B-----5:R-:W-:Y:S01]  /*2ee0*/  FSEL R53, R37, -INF , P3 ;  /* 0xff80000025357808 */ /* 0x020fe20001800000 */
[----:B------:R-:W0:Y:S01]  /*2ef0*/  MUFU.TANH R20, R20 ;  /* 0x0000001400147308 */ /* 0x000e220000002400 */
[----:B------:R-:W-:Y:S01]  /*2f00*/  FMNMX.FTZ R72, R90, R57, !PT ;  /* 0x000000395a487209 */ /* 0x000fe20007810000 */
[--C-:B------:R-:W-:Y:S01]  /*2f10*/  FFMA.FTZ R57, R51, UR10, -R54.reuse ;  /* 0x0000000a33397c23 */ /* 0x100fe20008010836 */
[----:B------:R-:W-:Y:S01]  /*2f20*/  ISETP.GT.AND P3, PT, R71, 0x21, PT ;  /* 0x000000214700780c */ /* 0x000fe20003f64270 */
[--C-:B------:R-:W-:Y:S01]  /*2f30*/  FFMA.FTZ R13, R13, UR10, -R54.reuse ;  /* 0x0000000a0d0d7c23 */ /* 0x100fe20008010836 */
[----:B------:R-:W-:Y:S01]  /*2f40*/  FSEL R52, R36, -INF , P4 ;  /* 0xff80000024347808 */ /* 0x000fe20002000000 */
[--C-:B------:R-:W-:Y:S01]  /*2f50*/  FFMA.FTZ R15, R15, UR10, -R54.reuse ;  /* 0x0000000a0f0f7c23 */ /* 0x100fe20008010836 */
[----:B------:R-:W-:Y:S01]  /*2f60*/  FMNMX.FTZ R37, R53, R72, !PT ;  /* 0x0000004835257209 */ /* 0x000fe20007810000 */
[----:B------:R-:W-:Y:S01]  /*2f70*/  MUFU.TANH R3, R3 ;  /* 0x0000000300037308 */ /* 0x000fe20000002400 */
[----:B------:R-:W-:Y:S01]  /*2f80*/  ISETP.GT.AND P4, PT, R71, 0x28, PT ;  /* 0x000000284700780c */ /* 0x000fe20003f84270 */
[--C-:B------:R-:W-:Y:S01]  /*2f90*/  FFMA.FTZ R6, R6, UR10, -R54.reuse ;  /* 0x0000000a06067c23 */ /* 0x100fe20008010836 */
[----:B-1----:R-:W-:Y:S01]  /*2fa0*/  FSEL R33, R33, -INF , P3 ;  /* 0xff80000021217808 */ /* 0x002fe20001800000 */
[--C-:B------:R-:W-:Y:S01]  /*2fb0*/  FFMA.FTZ R9, R9, UR10, -R54.reuse ;  /* 0x0000000a09097c23 */ /* 0x100fe20008010836 */
[----:B------:R-:W-:Y:S01]  /*2fc0*/  FMNMX.FTZ R72, R52, R37, !PT ;  /* 0x0000002534487209 */ /* 0x000fe20007810000 */
[--C-:B------:R-:W-:Y:S01]  /*2fd0*/  FFMA.FTZ R8, R8, UR10, -R54.reuse ;  /* 0x0000000a08087c23 */ /* 0x100fe20008010836 */
[----:B------:R-:W-:Y:S01]  /*2fe0*/  ISETP.GT.AND P3, PT, R71, 0x29, PT ;  /* 0x000000294700780c */ /* 0x000fe20003f64270 */
[----:B------:R1:W-:Y:S01]  /*2ff0*/  MUFU.EX2 R36, R73 ;  /* 0x0000004900247308 */ /* 0x0003e20000000800 */
[----:B------:R-:W-:Y:S01]  /*3000*/  FSEL R51, R32, -INF , P4 ;  /* 0xff80000020337808 */ /* 0x000fe20002000000 */
[--C-:B------:R-:W-:Y:S01]  /*3010*/  FFMA.FTZ R12, R12, UR10, -R54.reuse ;  /* 0x0000000a0c0c7c23 */ /* 0x100fe20008010836 */
[----:B------:R-:W-:Y:S01]  /*3020*/  FMNMX.FTZ R72, R33, R72, !PT ;  /* 0x0000004821487209 */ /* 0x000fe20007810000 */
[--C-:B------:R-:W-:Y:S01]  /*3030*/  FFMA.FTZ R7, R7, UR10, -R54.reuse ;  /* 0x0000000a07077c23 */ /* 0x100fe20008010836 */
[----:B------:R-:W-:Y:S01]  /*3040*/  ISETP.GT.AND P4, PT, R71, 0x30, PT ;  /* 0x000000304700780c */ /* 0x000fe20003f84270 */
[--C-:B------:R-:W-:Y:S01]  /*3050*/  FFMA.FTZ R11, R11, UR10, -R54.reuse ;  /* 0x0000000a0b0b7c23 */ /* 0x100fe20008010836 */
[----:B------:R-:W-:Y:S01]  /*3060*/  FSEL R28, R28, -INF , P3 ;  /* 0xff8000001c1c7808 */ /* 0x000fe20001800000 */
[----:B------:R-:W2:Y:S01]  /*3070*/  MUFU.TANH R5, R5 ;  /* 0x0000000500057308 */ /* 0x000ea20000002400 */
[----:B------:R-:W-:Y:S01]  /*3080*/  FMNMX.FTZ R37, R51, R72, !PT ;  /* 0x0000004833257209 */ /* 0x000fe20007810000 */
[--C-:B-1----:R-:W-:Y:S01]  /*3090*/  FFMA.FTZ R73, R50, UR10, -R54.reuse ;  /* 0x0000000a32497c23 */ /* 0x102fe20008010836 */
[----:B------:R-:W-:Y:S01]  /*30a0*/  ISETP.GT.AND P3, PT, R71, 0x31, PT ;  /* 0x000000314700780c */ /* 0x000fe20003f64270 */
[----:B------:R-:W-:Y:S01]  /*30b0*/  FFMA.FTZ R10, R10, UR10, -R54 ;  /* 0x0000000a0a0a7c23 */ /* 0x000fe20008010836 */
[----:B---3--:R-:W-:-:S02]  /*30c0*/  FSEL R50, R29, -INF , P4 ;  /* 0xff8000001d327808 */ /* 0x008fc40002000000 */
[----:B------:R-:W-:Y:S02]  /*30d0*/  CS2R R94, SRZ ;  /* 0x00000000005e7805 */ /* 0x000fe4000001ff00 */
[----:B------:R-:W-:Y:S01]  /*30e0*/  FMNMX.FTZ R37, R28, R37, !PT ;  /* 0x000000251c257209 */ /* 0x000fe20007810000 */
[----:B------:R-:W1:Y:S01]  /*30f0*/  MUFU.TANH R4, R4 ;  /* 0x0000000400047308 */ /* 0x000e620000002400 */
[C---:B------:R-:W-:Y:S02]  /*3100*/  ISETP.GT.AND P4, PT, R71.reuse, 0x38, PT ;  /* 0x000000384700780c */ /* 0x040fe40003f84270 */
[----:B------:R-:W-:Y:S02]  /*3110*/  FMNMX.FTZ R72, R50, R37, !PT ;  /* 0x0000002532487209 */ /* 0x000fe40007810000 */
[----:B0-----:R-:W-:Y:S02]  /*3120*/  FSEL R20, R20, -INF , P4 ;  /* 0xff80000014147808 */ /* 0x001fe40002000000 */
[----:B------:R-:W-:Y:S01]  /*3130*/  ISETP.GT.AND P4, PT, R71, 0x40, PT ;  /* 0x000000404700780c */ /* 0x000fe20003f84270 */
[----:B------:R0:W-:Y:S03]  /*3140*/  MUFU.EX2 R32, R57 ;  /* 0x0000003900207308 */ /* 0x0001e60000000800 */
[----:B--2---:R-:W-:-:S02]  /*3150*/  FSEL R5, R5, -INF , P4 ;  /* 0xff80000005057808 */ /* 0x004fc40002000000 */
[----:B------:R-:W-:-:S03]  /*3160*/  ISETP.GT.AND P4, PT, R71, 0x48, PT ;  /* 0x000000484700780c */ /* 0x000fc60003f84270 */
[----:B------:R-:W2:Y:S01]  /*3170*/  MUFU.TANH R56, R56 ;  /* 0x0000003800387308 */ /* 0x000ea20000002400 */
[----:B0-----:R-:W-:Y:S01]  /*3180*/  FSEL R57, R14, -INF , P3 ;  /* 0xff8000000e397808 */ /* 0x001fe20001800000 */
[--C-:B------:R-:W-:Y:S01]  /*3190*/  FFMA.FTZ R14, R49, UR10, -R54.reuse ;  /* 0x0000000a310e7c23 */ /* 0x100fe20008010836 */
[----:B------:R-:W-:Y:S02]  /*31a0*/  ISETP.GT.AND P3, PT, R71, 0x39, PT ;  /* 0x000000394700780c */ /* 0x000fe40003f64270 */
[----:B------:R-:W-:Y:S02]  /*31b0*/  FMNMX.FTZ R37, R57, R72, !PT ;  /* 0x0000004839257209 */ /* 0x000fe40007810000 */
[----:B------:R-:W-:Y:S01]  /*31c0*/  FSEL R49, R3, -INF , P3 ;  /* 0xff80000003317808 */ /* 0x000fe20001800000 */
[----:B------:R-:W0:Y:S01]  /*31d0*/  MUFU.TANH R58, R58 ;  /* 0x0000003a003a7308 */ /* 0x000e220000002400 */
[----:B------:R-:W-:-:S01]  /*31e0*/  FFMA.FTZ R3, R48, UR10, -R54 ;  /* 0x0000000a30037c23 */ /* 0x000fc20008010836 */
[----:B------:R-:W-:-:S02]  /*31f0*/  FMNMX.FTZ R48, R20, R37, !PT ;  /* 0x0000002514307209 */ /* 0x000fc40007810000 */
[----:B------:R-:W-:Y:S02]  /*3200*/  ISETP.GT.AND P3, PT, R71, 0x41, PT ;  /* 0x000000414700780c */ /* 0x000fe40003f64270 */
[----:B------:R-:W-:Y:S02]  /*3210*/  FMNMX.FTZ R72, R49, R48, !PT ;  /* 0x0000003031487209 */ /* 0x000fe40007810000 */
[----:B------:R-:W3:Y:S01]  /*3220*/  MUFU.TANH R60, R60 ;  /* 0x0000003c003c7308 */ /* 0x000ee20000002400 */
[----:B-1----:R-:W-:Y:S01]  /*3230*/  FSEL R48, R4, -INF , P3 ;  /* 0xff80000004307808 */ /* 0x002fe20001800000 */
[--C-:B------:R-:W-:Y:S01]  /*3240*/  FFMA.FTZ R4, R47, UR10, -R54.reuse ;  /* 0x0000000a2f047c23 */ /* 0x100fe20008010836 */
[----:B------:R-:W-:Y:S01]  /*3250*/  FMNMX.FTZ R37, R5, R72, !PT ;  /* 0x0000004805257209 */ /* 0x000fe20007810000 */
[--C-:B------:R-:W-:Y:S01]  /*3260*/  FFMA.FTZ R47, R34, UR10, -R54.reuse ;  /* 0x0000000a222f7c23 */ /* 0x100fe20008010836 */
[----:B------:R-:W-:Y:S01]  /*3270*/  ISETP.GT.AND P3, PT, R71, 0x49, PT ;  /* 0x000000494700780c */ /* 0x000fe20003f64270 */
[--C-:B------:R-:W-:Y:S01]  /*3280*/  FFMA.FTZ R34, R35, UR10, -R54.reuse ;  /* 0x0000000a23227c23 */ /* 0x100fe20008010836 */
[----:B--2---:R-:W-:Y:S01]  /*3290*/  FSEL R56, R56, -INF , P4 ;  /* 0xff80000038387808 */ /* 0x004fe20002000000 */
[----:B------:R-:W1:Y:S01]  /*32a0*/  MUFU.TANH R59, R59 ;  /* 0x0000003b003b7308 */ /* 0x000e620000002400 */
[----:B------:R-:W-:Y:S01]  /*32b0*/  FMNMX.FTZ R37, R48, R37, !PT ;  /* 0x0000002530257209 */ /* 0x000fe20007810000 */
[--C-:B------:R-:W-:Y:S01]  /*32c0*/  FFMA.FTZ R35, R30, UR10, -R54.reuse ;  /* 0x0000000a1e237c23 */ /* 0x100fe20008010836 */
[----:B------:R-:W-:Y:S01]  /*32d0*/  ISETP.GT.AND P4, PT, R71, 0x50, PT ;  /* 0x000000504700780c */ /* 0x000fe20003f84270 */
[----:B------:R-:W-:Y:S01]  /*32e0*/  FFMA.FTZ R30, R31, UR10, -R54 ;  /* 0x0000000a1f1e7c23 */ /* 0x000fe20008010836 */
[----:B0-----:R-:W-:-:S02]  /*32f0*/  FSEL R58, R58, -INF , P3 ;  /* 0xff8000003a3a7808 */ /* 0x001fc40001800000 */
[----:B------:R-:W-:Y:S01]  /*3300*/  FMNMX.FTZ R37, R56, R37, !PT ;  /* 0x0000002538257209 */ /* 0x000fe20007810000 */
[----:B------:R-:W0:Y:S01]  /*3310*/  MUFU.TANH R62, R62 ;  /* 0x0000003e003e7308 */ /* 0x000e220000002400 */
[C---:B------:R-:W-:Y:S02]  /*3320*/  ISETP.GT.AND P3, PT, R71.reuse, 0x51, PT ;  /* 0x000000514700780c */ /* 0x040fe40003f64270 */
[----:B---3--:R-:W-:Y:S02]  /*3330*/  FSEL R60, R60, -INF , P4 ;  /* 0xff8000003c3c7808 */ /* 0x008fe40002000000 */
[----:B------:R-:W-:Y:S02]  /*3340*/  FMNMX.FTZ R37, R58, R37, !PT ;  /* 0x000000253a257209 */ /* 0x000fe40007810000 */
[----:B------:R-:W-:Y:S01]  /*3350*/  ISETP.GT.AND P4, PT, R71, 0x58, PT ;  /* 0x000000584700780c */ /* 0x000fe20003f84270 */
[----:B------:R-:W2:Y:S01]  /*3360*/  MUFU.TANH R61, R61 ;  /* 0x0000003d003d7308 */ /* 0x000ea20000002400 */
[----:B-1----:R-:W-:-:S02]  /*3370*/  FSEL R59, R59, -INF , P3 ;  /* 0xff8000003b3b7808 */ /* 0x002fc40001800000 */
[----:B------:R-:W-:Y:S02]  /*3380*/  FMNMX.FTZ R72, R60, R37, !PT ;  /* 0x000000253c487209 */ /* 0x000fe40007810000 */
[----:B------:R-:W-:Y:S02]  /*3390*/  ISETP.GT.AND P3, PT, R71, 0x59, PT ;  /* 0x000000594700780c */ /* 0x000fe40003f64270 */
[----:B------:R-:W-:Y:S01]  /*33a0*/  FMNMX.FTZ R37, R59, R72, !PT ;  /* 0x000000483b257209 */ /* 0x000fe20007810000 */
[----:B------:R-:W1:Y:S01]  /*33b0*/  MUFU.TANH R64, R64 ;  /* 0x0000004000407308 */ /* 0x000e620000002400 */
[----:B0-----:R-:W-:Y:S02]  /*33c0*/  FSEL R62, R62, -INF , P4 ;  /* 0xff8000003e3e7808 */ /* 0x001fe40002000000 */
[----:B------:R-:W-:Y:S02]  /*33d0*/  ISETP.GT.AND P4, PT, R71, 0x60, PT ;  /* 0x000000604700780c */ /* 0x000fe40003f84270 */
[----:B------:R-:W-:-:S03]  /*33e0*/  FMNMX.FTZ R72, R62, R37, !PT ;  /* 0x000000253e487209 */ /* 0x000fc60007810000 */
[----:B------:R-:W0:Y:S01]  /*33f0*/  MUFU.TANH R63, R63 ;  /* 0x0000003f003f7308 */ /* 0x000e220000002400 */
[----:B--2---:R-:W-:Y:S02]  /*3400*/  FSEL R61, R61, -INF , P3 ;  /* 0xff8000003d3d7808 */ /* 0x004fe40001800000 */
[----:B------:R-:W-:Y:S02]  /*3410*/  ISETP.GT.AND P3, PT, R71, 0x61, PT ;  /* 0x000000614700780c */ /* 0x000fe40003f64270 */
[----:B------:R-:W-:-:S03]  /*3420*/  FMNMX.FTZ R37, R61, R72, !PT ;  /* 0x000000483d257209 */ /* 0x000fc60007810000 */
[----:B------:R-:W2:Y:S01]  /*3430*/  MUFU.TANH R66, R66 ;  /* 0x0000004200427308 */ /* 0x000ea20000002400 */
[----:B-1----:R-:W-:Y:S02]  /*3440*/  FSEL R64, R64, -INF , P4 ;  /* 0xff80000040407808 */ /* 0x002fe40002000000 */
[----:B------:R-:W-:Y:S02]  /*3450*/  ISETP.GT.AND P4, PT, R71, 0x68, PT ;  /* 0x000000684700780c */ /* 0x000fe40003f84270 */
[----:B------:R-:W-:-:S03]  /*3460*/  FMNMX.FTZ R72, R64, R37, !PT ;  /* 0x0000002540487209 */ /* 0x000fc60007810000 */
        /* <DEDUP_REMOVED lines=20> */
[----:B------:R-:W2:Y:S01]  /*35b0*/  MUFU.EX2 R29, R73 ;  /* 0x00000049001d7308 */ /* 0x000ea20000000800 */
[----:B-1----:R-:W-:-:S04]  /*35c0*/  FSEL R70, R70, -INF , P4 ;  /* 0xff80000046467808 */ /* 0x002fc80002000000 */
[----:B------:R-:W-:-:S03]  /*35d0*/  FMNMX.FTZ R72, R70, R37, !PT ;  /* 0x0000002546487209 */ /* 0x000fc60007810000 */
[----:B------:R-:W-:Y:S01]  /*35e0*/  MUFU.EX2 R21, R21 ;  /* 0x0000001500157308 */ /* 0x000fe20000000800 */
[----:B0-----:R-:W-:-:S04]  /*35f0*/  FSEL R69, R69, -INF , P3 ;  /* 0xff80000045457808 */ /* 0x001fc80001800000 */
[----:B------:R-:W-:-:S03]  /*3600*/  FMNMX.FTZ R72, R69, R72, !PT ;  /* 0x0000004845487209 */ /* 0x000fc60007810000 */
[----:B------:R-:W0:Y:S01]  /*3610*/  MUFU.EX2 R24, R24 ;  /* 0x0000001800187308 */ /* 0x000e220000000800 */
[----:B--2---:R-:W-:Y:S01]  /*3620*/  F2FP.SATFINITE.E4M3.F32.PACK_AB_MERGE_C R151, R29, R32, RZ ;  /* 0x000000201d97723e */ /* 0x004fe200048070ff */
[----:B------:R-:W1:Y:S06]  /*3630*/  SHFL.BFLY PT, R37, R72, 0x2, 0x1f ;  /* 0x0c401f0048257f89 */ /* 0x000e6c00000e0000 */
[----:B------:R-:W2:Y:S08]  /*3640*/  MUFU.EX2 R26, R26 ;  /* 0x0000001a001a7308 */ /* 0x000eb00000000800 */
[----:B------:R-:W3:Y:S01]  /*3650*/  MUFU.EX2 R27, R27 ;  /* 0x0000001b001b7308 */ /* 0x000ee20000000800 */
[----:B0-----:R-:W-:-:S04]  /*3660*/  FADD.FTZ R80, R21, R24 ;  /* 0x0000001815507221 */ /* 0x001fc80000010000 */
[----:B------:R-:W-:-:S03]  /*3670*/  FADD.FTZ R79, R25, R80 ;  /* 0x00000050194f7221 */ /* 0x000fc60000010000 */
[----:B------:R-:W-:Y:S01]  /*3680*/  MUFU.EX2 R14, R14 ;  /* 0x0000000e000e7308 */ /* 0x000fe20000000800 */
[----:B--2---:R-:W-:-:S01]  /*3690*/  FADD.FTZ R82, R26, R79 ;  /* 0x0000004f1a527221 */ /* 0x004fc20000010000 */
[----:B-1----:R-:W-:Y:S02]  /*36a0*/  FMNMX.FTZ R31, R72, R37, !PT ;  /* 0x00000025481f7209 */ /* 0x002fe40007810000 */
[----:B------:R-:W-:-:S03]  /*36b0*/  F2FP.SATFINITE.E4M3.F32.PACK_AB_MERGE_C R149, R26, R25, RZ ;  /* 0x000000191a95723e */ /* 0x000fc600048070ff */
[----:B------:R-:W0:Y:S01]  /*36c0*/  SHFL.BFLY PT, R72, R31, 0x1, 0x1f ;  /* 0x0c201f001f487f89 */ /* 0x000e2200000e0000 */
[----:B------:R-:W-:Y:S01]  /*36d0*/  MUFU.EX2 R3, R3 ;  /* 0x0000000300037308 */ /* 0x000fe20000000800 */
[----:B---3--:R-:W-:-:S01]  /*36e0*/  FADD.FTZ R81, R27, R82 ;  /* 0x000000521b517221 */ /* 0x008fc20000010000 */
[----:B------:R-:W-:Y:S02]  /*36f0*/  F2FP.SATFINITE.E4M3.F32.PACK_AB_MERGE_C R149, R24, R21, R149 ;  /* 0x000000151895723e */ /* 0x000fe40004807095 */
[C---:B------:R-:W-:Y:S01]  /*3700*/  F2FP.SATFINITE.E4M3.F32.PACK_AB_MERGE_C R151, R36.reuse, R27, R151 ;  /* 0x0000001b2497723e */ /* 0x040fe20004807097 */
[----:B------:R-:W-:-:S03]  /*3710*/  FADD.FTZ R81, R36, R81 ;  /* 0x0000005124517221 */ /* 0x000fc60000010000 */
[----:B------:R-:W-:Y:S08]  /*3720*/  MUFU.EX2 R4, R4 ;  /* 0x0000000400047308 */ /* 0x000ff00000000800 */
[----:B------:R-:W1:Y:S01]  /*3730*/  MUFU.EX2 R45, R45 ;  /* 0x0000002d002d7308 */ /* 0x000e620000000800 */
[----:B0-----:R-:W-:Y:S01]  /*3740*/  FMNMX.FTZ R37, R31, R72, !PT ;  /* 0x000000481f257209 */ /* 0x001fe20007810000 */
[----:B------:R-:W-:-:S06]  /*3750*/  IMAD.U32 R72, RZ, RZ, UR10 ;  /* 0x0000000aff487e24 */ /* 0x000fcc000f8e00ff */
[----:B------:R-:W-:Y:S01]  /*3760*/  MUFU.EX2 R44, R44 ;  /* 0x0000002c002c7308 */ /* 0x000fe20000000800 */
[C---:B------:R-:W-:Y:S01]  /*3770*/  FSETP.NEU.FTZ.AND P3, PT, R37.reuse, -INF , PT ;  /* 0xff8000002500780b */ /* 0x040fe20003f7d000 */
[----:B------:R-:W-:-:S05]  /*3780*/  FFMA.FTZ R71, R37, R72, -8 ;  /* 0xc100000025477423 */ /* 0x000fca0000010048 */
[----:B------:R-:W-:Y:S01]  /*3790*/  FSEL R71, R71, RZ, P3 ;  /* 0x000000ff47477208 */ /* 0x000fe20001800000 */
[----:B------:R-:W-:Y:S01]  /*37a0*/  MUFU.EX2 R43, R43 ;  /* 0x0000002b002b7308 */ /* 0x000fe20000000800 */
[----:B-1----:R-:W-:Y:S02]  /*37b0*/  F2FP.SATFINITE.E4M3.F32.PACK_AB_MERGE_C R145, R45, R4, RZ ;  /* 0x000000042d91723e */ /* 0x002fe400048070ff */
[----:B------:R-:W-:Y:S01]  /*37c0*/  PLOP3.LUT P3, PT, PT, PT, UP1, 0x80, 0x0 ;  /* 0x000000000000781c */ /* 0x000fe20003f6f018 */
        /* <DEDUP_REMOVED lines=28> */
[----:B------:R-:W-:Y:S01]  /*3990*/  F2FP.SATFINITE.E4M3.F32.PACK_AB_MERGE_C R145, R3, R14, R145 ;  /* 0x0000000e0391723e */ /* 0x000fe20004807091 */
[----:B------:R-:W-:-:S01]  /*39a0*/  FFMA.FTZ R65, R65, UR10, -R71 ;  /* 0x0000000a41417c23 */ /* 0x000fc20008010847 */
[----:B------:R-:W2:Y:S01]  /*39b0*/  MUFU.EX2 R74, R74 ;  /* 0x0000004a004a7308 */ /* 0x000ea20000000800 */
[----:B0-----:R-:W-:-:S01]  /*39c0*/  FADD.FTZ R48, R31, R54 ;  /* 0x000000361f307221 */ /* 0x001fc20000010000 */
[--C-:B------:R-:W-:Y:S01]  /*39d0*/  FFMA.FTZ R67, R67, UR10, -R71.reuse ;  /* 0x0000000a43437c23 */ /* 0x100fe20008010847 */
[----:B------:R-:W-:-:S01]  /*39e0*/  FFMA.FTZ R68, R68, UR10, -R71 ;  /* 0x0000000a44447c23 */ /* 0x000fc20008010847 */
[--C-:B------:R-:W-:Y:S01]  /*39f0*/  FFMA.FTZ R70, R70, UR10, -R71.reuse ;  /* 0x0000000a46467c23 */ /* 0x100fe20008010847 */
[----:B------:R-:W-:-:S01]  /*3a00*/  FFMA.FTZ R69, R69, UR10, -R71 ;  /* 0x0000000a45457c23 */ /* 0x000fc20008010847 */
[----:B------:R-:W-:-:S02]  /*3a10*/  CS2R R92, SRZ ;  /* 0x00000000005c7805 */ /* 0x000fc4000001ff00 */
[----:B------:R-:W-:Y:S01]  /*3a20*/  CS2R R90, SRZ ;  /* 0x00000000005a7805 */ /* 0x000fe2000001ff00 */
[----:B------:R-:W0:Y:S01]  /*3a30*/  MUFU.EX2 R55, R55 ;  /* 0x0000003700377308 */ /* 0x000e220000000800 */
[----:B------:R-:W-:-:S07]  /*3a40*/  CS2R R88, SRZ ;  /* 0x0000000000587805 */ /* 0x000fce000001ff00 */
[----:B------:R-:W3:Y:S08]  /*3a50*/  MUFU.EX2 R72, R72 ;  /* 0x0000004800487308 */ /* 0x000ef00000000800 */
[----:B------:R-:W4:Y:S08]  /*3a60*/  MUFU.EX2 R75, R75 ;  /* 0x0000004b004b7308 */ /* 0x000f300000000800 */
[----:B------:R1:W-:Y:S08]  /*3a70*/  MUFU.EX2 R57, R49 ;  /* 0x0000003100397308 */ /* 0x0003f00000000800 */
[----:B------:R-:W5:Y:S01]  /*3a80*/  MUFU.EX2 R76, R76 ;  /* 0x0000004c004c7308 */ /* 0x000f620000000800 */
[----:B-1----:R-:W-:-:S01]  /*3a90*/  FADD.FTZ R49, R73, R48 ;  /* 0x0000003049317221 */ /* 0x002fc20000010000 */
[----:B------:R-:W-:Y:S01]  /*3aa0*/  @!P1 VIADD R48, R2, 0x19c40 ;  /* 0x00019c4002309836 */ /* 0x000fe20000000000 */
[----:B--2---:R-:W-:-:S02]  /*3ab0*/  F2FP.SATFINITE.E4M3.F32.PACK_AB_MERGE_C R73, R74, R73, RZ ;  /* 0x000000494a49723e */ /* 0x004fc400048070ff */
[----:B------:R-:W-:Y:S01]  /*3ac0*/  FADD.FTZ R80, R74, R49 ;  /* 0x000000314a507221 */ /* 0x000fe20000010000 */
[----:B------:R-:W-:-:S01]  /*3ad0*/  FFMA.FTZ R49, R59, UR10, -R71 ;  /* 0x0000000a3b317c23 */ /* 0x000fc20008010847 */
[----:B------:R-:W-:Y:S01]  /*3ae0*/  @!P1 PRMT R48, RZ, 0x654, R48 ;  /* 0x00000654ff309816 */ /* 0x000fe20000000030 */
[----:B------:R-:W1:Y:S01]  /*3af0*/  MUFU.EX2 R52, R52 ;  /* 0x0000003400347308 */ /* 0x000e620000000800 */
[----:B0-----:R-:W-:-:S01]  /*3b00*/  FADD.FTZ R79, R55, R80 ;  /* 0x00000050374f7221 */ /* 0x001fc20000010000 */
[----:B------:R-:W-:Y:S01]  /*3b10*/  F2FP.SATFINITE.E4M3.F32.PACK_AB_MERGE_C R148, R54, R31, R73 ;  /* 0x0000001f3694723e */ /* 0x000fe20004807049 */
[----:B------:R3:W-:Y:S05]  /*3b20*/  @!P1 SYNCS.ARRIVE.TRANS64.RED.A1T0 RZ, [R48+URZ], RZ ;  /* 0x000000ff30ff99a7 */ /* 0x0007ea000810043f */
[----:B------:R-:W0:Y:S01]  /*3b30*/  MUFU.EX2 R33, R33 ;  /* 0x0000002100217308 */ /* 0x000e220000000800 */
[----:B---3--:R-:W-:-:S04]  /*3b40*/  FADD.FTZ R48, R72, R79 ;  /* 0x0000004f48307221 */ /* 0x008fc80000010000 */
[----:B----4-:R-:W-:-:S03]  /*3b50*/  FADD.FTZ R59, R75, R48 ;  /* 0x000000304b3b7221 */ /* 0x010fc60000010000 */
[----:B------:R2:W-:Y:S01]  /*3b60*/  MUFU.EX2 R77, R58 ;  /* 0x0000003a004d7308 */ /* 0x0005e20000000800 */
[----:B------:R-:W-:-:S01]  /*3b70*/  FFMA.FTZ R48, R64, UR10, -R71 ;  /* 0x0000000a40307c23 */ /* 0x000fc20008010847 */
[C---:B-----5:R-:W-:Y:S01]  /*3b80*/  F2FP.SATFINITE.E4M3.F32.PACK_AB_MERGE_C R75, R76.reuse, R75, RZ ;  /* 0x0000004b4c4b723e */ /* 0x060fe200048070ff */
[----:B------:R-:W-:-:S03]  /*3b90*/  FADD.FTZ R59, R76, R59 ;  /* 0x0000003b4c3b7221 */ /* 0x000fc60000010000 */
[----:B------:R-:W-:Y:S02]  /*3ba0*/  F2FP.SATFINITE.E4M3.F32.PACK_AB_MERGE_C R150, R72, R55, R75 ;  /* 0x000000374896723e */ /* 0x000fe4000480704b */
[----:B------:R-:W3:Y:S01]  /*3bb0*/  MUFU.EX2 R53, R53 ;  /* 0x0000003500357308 */ /* 0x000ee20000000800 */
[----:B--2---:R-:W-:-:S04]  /*3bc0*/  FADD.FTZ R58, R32, R81 ;  /* 0x00000051203a7221 */ /* 0x004fc80000010000 */
[----:B------:R-:W-:Y:S01]  /*3bd0*/  FADD.FTZ R79, R29, R58 ;  /* 0x0000003a1d4f7221 */ /* 0x000fe20000010000 */
[----:B-1----:R-:W-:-:S02]  /*3be0*/  FADD.FTZ R58, R52, R59 ;  /* 0x0000003b343a7221 */ /* 0x002fc40000010000 */
[----:B------:R-:W1:Y:S02]  /*3bf0*/  MUFU.EX2 R78, R78 ;  /* 0x0000004e004e7308 */ /* 0x000e640000000800 */
[----:B0-----:R-:W-:-:S06]  /*3c00*/  FADD.FTZ R58, R33, R58 ;  /* 0x0000003a213a7221 */ /* 0x001fcc0000010000 */
[----:B------:R0:W-:Y:S08]  /*3c10*/  MUFU.EX2 R2, R60 ;  /* 0x0000003c00027308 */ /* 0x0001f00000000800 */
[----:B------:R-:W2:Y:S01]  /*3c20*/  MUFU.EX2 R28, R28 ;  /* 0x0000001c001c7308 */ /* 0x000ea20000000800 */
[----:B0-----:R-:W-:-:S04]  /*3c30*/  FADD.FTZ R60, R14, R79 ;  /* 0x0000004f0e3c7221 */ /* 0x001fc80000010000 */
[----:B------:R-:W-:-:S03]  /*3c40*/  FADD.FTZ R59, R3, R60 ;  /* 0x0000003c033b7221 */ /* 0x000fc60000010000 */
[----:B------:R-:W0:Y:S01]  /*3c50*/  MUFU.EX2 R51, R51 ;  /* 0x0000003300337308 */ /* 0x000e220000000800 */
[----:B------:R-:W-:-:S01]  /*3c60*/  FADD.FTZ R60, R4, R59 ;  /* 0x0000003b043c7221 */ /* 0x000fc20000010000 */
[----:B---3--:R-:W-:Y:S01]  /*3c70*/  FADD.FTZ R59, R53, R58 ;  /* 0x0000003a353b7221 */ /* 0x008fe20000010000 */
[C---:B-1----:R-:W-:Y:S02]  /*3c80*/  F2FP.SATFINITE.E4M3.F32.PACK_AB_MERGE_C R53, R78.reuse, R53, RZ ;  /* 0x000000354e35723e */ /* 0x042fe400048070ff */
[----:B------:R-:W-:Y:S01]  /*3c90*/  FADD.FTZ R79, R45, R60 ;  /* 0x0000003c2d4f7221 */ /* 0x000fe20000010000 */
[----:B------:R-:W-:-:S01]  /*3ca0*/  FADD.FTZ R59, R78, R59 ;  /* 0x0000003b4e3b7221 */ /* 0x000fc20000010000 */
[----:B------:R-:W-:Y:S01]  /*3cb0*/  F2FP.SATFINITE.E4M3.F32.PACK_AB_MERGE_C R144, R33, R52, R53 ;  /* 0x000000342190723e */ /* 0x000fe20004807035 */
[----:B------:R-:W1:Y:S01]  /*3cc0*/  MUFU.EX2 R42, R42 ;  /* 0x0000002a002a7308 */ /* 0x000e620000000800 */
[----:B------:R-:W-:-:S01]  /*3cd0*/  FADD.FTZ R60, R44, R79 ;  /* 0x0000004f2c3c7221 */ /* 0x000fc20000010000 */
[----:B--2---:R-:W-:-:S03]  /*3ce0*/  FADD.FTZ R58, R28, R59 ;  /* 0x0000003b1c3a7221 */ /* 0x004fc60000010000 */
[----:B------:R-:W-:-:S03]  /*3cf0*/  FADD.FTZ R59, R43, R60 ;  /* 0x0000003c2b3b7221 */ /* 0x000fc60000010000 */
[----:B------:R-:W2:Y:S01]  /*3d00*/  MUFU.EX2 R50, R50 ;  /* 0x0000003200327308 */ /* 0x000ea20000000800 */
[----:B0-----:R-:W-:-:S07]  /*3d10*/  FADD.FTZ R25, R51, R58 ;  /* 0x0000003a33197221 */ /* 0x001fce0000010000 */
[----:B------:R-:W0:Y:S01]  /*3d20*/  MUFU.EX2 R41, R41 ;  /* 0x0000002900297308 */ /* 0x000e220000000800 */
[----:B-1----:R-:W-:-:S07]  /*3d30*/  FADD.FTZ R26, R42, R59 ;  /* 0x0000003b2a1a7221 */ /* 0x002fce0000010000 */
[----:B------:R-:W1:Y:S01]  /*3d40*/  MUFU.EX2 R40, R40 ;  /* 0x0000002800287308 */ /* 0x000e620000000800 */
[----:B--2---:R-:W-:-:S01]  /*3d50*/  FADD.FTZ R4, R50, R25 ;  /* 0x0000001932047221 */ /* 0x004fc20000010000 */
[----:B------:R-:W-:-:S03]  /*3d60*/  F2FP.SATFINITE.E4M3.F32.PACK_AB_MERGE_C R50, R57, R50, RZ ;  /* 0x000000323932723e */ /* 0x000fc600048070ff */
[----:B------:R-:W-:Y:S01]  /*3d70*/  FADD.FTZ R4, R57, R4 ;  /* 0x0000000439047221 */ /* 0x000fe20000010000 */
[----:B------:R-:W-:Y:S02]  /*3d80*/  F2FP.SATFINITE.E4M3.F32.PACK_AB_MERGE_C R146, R51, R28, R50 ;  /* 0x0000001c3392723e */ /* 0x000fe40004807032 */
        /* <DEDUP_REMOVED lines=16> */
[----:B------:R-:W-:-:S03]  /*3e90*/  F2FP.SATFINITE.E4M3.F32.PACK_AB_MERGE_C R56, R77, R56, RZ ;  /* 0x000000384d38723e */ /* 0x000fc600048070ff */
[----:B------:R-:W-:Y:S01]  /*3ea0*/  FADD.FTZ R77, R77, R4 ;  /* 0x000000044d4d7221 */ /* 0x000fe20000010000 */
[----:B------:R-:W-:Y:S02]  /*3eb0*/  F2FP.SATFINITE.E4M3.F32.PACK_AB_MERGE_C R140, R20, R5, R56 ;  /* 0x00000005148c723e */ /* 0x000fe40004807038 */
[----:B------:R-:W0:Y:S01]  /*3ec0*/  MUFU.EX2 R35, R35 ;  /* 0x0000002300237308 */ /* 0x000e220000000800 */
[C---:B-1----:R-:W-:Y:S01]  /*3ed0*/  F2FP.SATFINITE.E4M3.F32.PACK_AB_MERGE_C R38, R47.reuse, R38, RZ ;  /* 0x000000262f26723e */ /* 0x042fe200048070ff */
[----:B------:R-:W-:Y:S01]  /*3ee0*/  FADD.FTZ R47, R47, R26 ;  /* 0x0000001a2f2f7221 */ /* 0x000fe20000010000 */
[----:B------:R-:W-:-:S02]  /*3ef0*/  FADD.FTZ R4, R2, R77 ;  /* 0x0000004d02047221 */ /* 0x000fc40000010000 */
[----:B------:R-:W-:-:S03]  /*3f00*/  F2FP.SATFINITE.E4M3.F32.PACK_AB_MERGE_C R141, R39, R40, R38 ;  /* 0x00000028278d723e */ /* 0x000fc60004807026 */
        /* <DEDUP_REMOVED lines=10> */
[----:B------:R-:W-:Y:S01]  /*3fb0*/  MUFU.EX2 R9, R9 ;  /* 0x0000000900097308 */ /* 0x000fe20000000800 */
[----:B-1----:R-:W-:-:S01]  /*3fc0*/  FADD.FTZ R14, R13, R14 ;  /* 0x0000000e0d0e7221 */ /* 0x002fc20000010000 */
[----:B------:R-:W-:-:S04]  /*3fd0*/  F2FP.SATFINITE.E4M3.F32.PACK_AB_MERGE_C R30, R13, R30, RZ ;  /* 0x0000001e0d1e723e */ /* 0x000fc800048070ff */
[----:B------:R-:W-:Y:S02]  /*3fe0*/  F2FP.SATFINITE.E4M3.F32.PACK_AB_MERGE_C R143, R35, R34, R30 ;  /* 0x00000022238f723e */ /* 0x000fe4000480701e */
[----:B------:R-:W0:Y:S01]  /*3ff0*/  MUFU.EX2 R8, R8 ;  /* 0x0000000800087308 */ /* 0x000e220000000800 */
[C---:B--2---:R-:W-:Y:S01]  /*4000*/  F2FP.SATFINITE.E4M3.F32.PACK_AB_MERGE_C R62, R61.reuse, R62, RZ ;  /* 0x0000003e3d3e723e */ /* 0x044fe200048070ff */
[----:B------:R-:W-:-:S03]  /*4010*/  FADD.FTZ R61, R61, R4 ;  /* 0x000000043d3d7221 */ /* 0x000fc60000010000 */
[----:B------:R-:W-:-:S03]  /*4020*/  F2FP.SATFINITE.E4M3.F32.PACK_AB_MERGE_C R142, R49, R2, R62 ;  /* 0x00000002318e723e */ /* 0x000fc6000480703e */
        /* <DEDUP_REMOVED lines=24> */
[----:B------:R-:W-:Y:S01]  /*41b0*/  MUFU.EX2 R11, R11 ;  /* 0x0000000b000b7308 */ /* 0x000fe20000000800 */
[----:B0-----:R-:W-:-:S07]  /*41c0*/  FADD.FTZ R6, R7, R6 ;  /* 0x0000000607067221 */ /* 0x001fce0000010000 */
[----:B------:R-:W0:Y:S01]  /*41d0*/  MUFU.EX2 R10, R10 ;  /* 0x0000000a000a7308 */ /* 0x000e220000000800 */
[----:B-1----:R-:W-:-:S07]  /*41e0*/  FADD.FTZ R3, R68, R3 ;  /* 0x0000000344037221 */ /* 0x002fce0000010000 */
[----:B------:R-:W-:Y:S08]  /*41f0*/  MUFU.EX2 R70, R70 ;  /* 0x0000004600467308 */ /* 0x000ff00000000800 */
[----:B------:R-:W1:Y:S01]  /*4200*/  MUFU.EX2 R69, R69 ;  /* 0x0000004500457308 */ /* 0x000e620000000800 */
[----:B0-----:R-:W-:Y:S01]  /*4210*/  F2FP.SATFINITE.E4M3.F32.PACK_AB_MERGE_C R8, R10, R11, RZ ;  /* 0x0000000b0a08723e */ /* 0x001fe200048070ff */
[----:B------:R-:W-:-:S03]  /*4220*/  FADD.FTZ R11, R11, R6 ;  /* 0x000000060b0b7221 */ /* 0x000fc60000010000 */
[----:B------:R-:W-:Y:S02]  /*4230*/  F2FP.SATFINITE.E4M3.F32.PACK_AB_MERGE_C R139, R7, R12, R8 ;  /* 0x0000000c078b723e */ /* 0x000fe40004807008 */
[----:B-1----:R-:W-:Y:S01]  /*4240*/  F2FP.SATFINITE.E4M3.F32.PACK_AB_MERGE_C R2, R69, R70, RZ ;  /* 0x000000464502723e */ /* 0x002fe200048070ff */
[----:B------:R-:W-:-:S03]  /*4250*/  FADD.FTZ R70, R70, R3 ;  /* 0x0000000346467221 */ /* 0x000fc60000010000 */
[----:B------:R-:W-:Y:S01]  /*4260*/  F2FP.SATFINITE.E4M3.F32.PACK_AB_MERGE_C R138, R68, R67, R2 ;  /* 0x00000043448a723e */ /* 0x000fe20004807002 */
[----:B------:R-:W-:-:S01]  /*4270*/  FADD.FTZ R2, R10, R11 ;  /* 0x0000000b0a027221 */ /* 0x000fc20000010000 */
[----:B------:R-:W-:Y:S01]  /*4280*/  FADD.FTZ R3, R69, R70 ;  /* 0x0000004645037221 */ /* 0x000fe20000010000 */
[----:B------:R-:W-:Y:S06]  /*4290*/  @!P3 BRA `(.L_x_1588) ;  /* 0x0000002c0050b947 */ /* 0x000fec0003800000 */
[----:B------:R-:W-:Y:S01]  /*42a0*/  IMAD.MOV.U32 R4, RZ, RZ, R46 ;  /* 0x000000ffff047224 */ /* 0x000fe200078e002e */
[----:B------:R-:W-:Y:S01]  /*42b0*/  UMOV UR20, UR37 ;  /* 0x0000002500147c82 */ /* 0x000fe20008000000 */
[----:B------:R-:W-:Y:S01]  /*42c0*/  IMAD.MOV.U32 R5, RZ, RZ, R37 ;  /* 0x000000ffff057224 */ /* 0x000fe200078e0025 */
[----:B------:R-:W-:Y:S01]  /*42d0*/  UMOV UR21, UR38 ;  /* 0x0000002600157c82 */ /* 0x000fe20008000000 */
[----:B------:R-:W-:Y:S01]  /*42e0*/  IMAD.MOV.U32 R135, RZ, RZ, RZ ;  /* 0x000000ffff877224 */ /* 0x000fe200078e00ff */
[----:B------:R-:W-:Y:S01]  /*42f0*/  ULDC UR22, c[0x0][0x288] ;  /* 0x0000a20000167ab9 */ /* 0x000fe20000000800 */
[----:B------:R-:W-:-:S05]  /*4300*/  ULDC UR19, c[0x0][0x988] ;  /* 0x0002620000137ab9 */ /* 0x000fca0000000800 */
.L_x_1598:
[----:B------:R-:W-:-:S04]  /*4310*/  UISETP.NE.AND UP1, UPT, UR21, 0x1, UPT ;  /* 0x000000011500788c */ /* 0x000fc8000bf25270 */
[----:B------:R-:W-:-:S04]  /*4320*/  USEL UR37, URZ, 0x1, UP1 ;  /* 0x000000013f257887 */ /* 0x000fc80008800000 */
[----:B------:R-:W-:Y:S01]  /*4330*/  ULOP3.LUT UR37, UR20, UR37, URZ, 0x3c, !UPT ;  /* 0x0000002514257292 */ /* 0x000fe2000f8e3c3f */
[----:B------:R-:W-:Y:S11]  /*4340*/  @!P0 BRA `(.L_x_1589) ;  /* 0x0000000000048947 */ /* 0x000ff60003800000 */
[----:B------:R-:W-:Y:S01]  /*4350*/  BPT.TRAP 0x1 ;  /* 0x000000040000795c */ /* 0x000fe20000300000 */
.L_x_1589:
        /* <DEDUP_REMOVED lines=9> */
.L_x_1590:
[----:B-1----:R-:W-:Y:S05]  /*43f0*/  @P3 BRA `(.L_x_1591) ;  /* 0x0000000000083947 */ /* 0x002fea0003800000 */
[----:B------:R-:W1:Y:S02]  /*4400*/  SYNCS.PHASECHK.TRANS64.TRYWAIT P3, [UR23+0x19c30], R6 ;  /* 0x019c3006ff0075a7 */ /* 0x000e640008060157 */
[----:B-1----:R-:W-:Y:S05]  /*4410*/  @!P3 BRA `(.L_x_1592) ;  /* 0x000000b4000cb947 */ /* 0x002fea0003800000 */
.L_x_1591:
        /* <DEDUP_REMOVED lines=17> */
.L_x_1593:
[----:B------:R-:W-:Y:S01]  /*4530*/  ULEA UR14, UR21, UR45, 0x3 ;  /* 0x0000002d150e7291 */ /* 0x000fe2000f8e183f */
[----:B01----:R-:W-:-:S05]  /*4540*/  IMAD.U32 R6, RZ, RZ, UR20 ;  /* 0x00000014ff067e24 */ /* 0x003fca000f8e00ff */
[----:B------:R-:W-:-:S04]  /*4550*/  SHF.L.U32 R6, R6, 0x1f, RZ ;  /* 0x0000001f06067819 */ /* 0x000fc800000006ff */
[----:B------:R0:W1:Y:S01]  /*4560*/  SYNCS.PHASECHK.TRANS64.TRYWAIT P3, [UR14+0x19c50], R6 ;  /* 0x019c5006ff0075a7 */ /* 0x000062000806014e */
[----:B------:R-:W-:Y:S05]  /*4570*/  @!P0 BRA `(.L_x_1594) ;  /* 0x0000000000048947 */ /* 0x000fea0003800000 */
[----:B------:R-:W-:Y:S01]  /*4580*/  BPT.TRAP 0x1 ;  /* 0x000000040000795c */ /* 0x000fe20000300000 */
.L_x_1594:
[----:B-1----:R-:W-:Y:S05]  /*4590*/  @P3 BRA `(.L_x_1595) ;  /* 0x0000000000083947 */ /* 0x002fea0003800000 */
[----:B------:R-:W1:Y:S02]  /*45a0*/  SYNCS.PHASECHK.TRANS64.TRYWAIT P3, [UR14+0x19c50], R6 ;  /* 0x019c5006ff0075a7 */ /* 0x000e64000806014e */
[----:B-1----:R-:W-:Y:S05]  /*45b0*/  @!P3 BRA `(.L_x_1596) ;  /* 0x000000b000bcb947 */ /* 0x002fea0003800000 */
.L_x_1595:
[----:B------:R-:W-:Y:S01]  /*45c0*/  UIADD3 UR6, UR45, 0x3000, URZ ;  /* 0x000030002d067890 */ /* 0x000fe2000fffe03f */
[----:B------:R-:W-:Y:S01]  /*45d0*/  WARPGROUP.ARRIVE ;  /* 0x00000000000079c5 */ /* 0x000fe20000000000 */
[----:B------:R-:W-:Y:S01]  /*45e0*/  UMOV UR7, 0x40000040 ;  /* 0x4000004000077882 */ /* 0x000fe20000000000 */
[C---:B------:R-:W-:Y:S01]  /*45f0*/  FMUL.FTZ R12, R0.reuse, R30 ;  /* 0x0000001e000c7220 */ /* 0x040fe20000410000 */
[----:B------:R-:W-:Y:S01]  /*4600*/  USHF.R.U32.HI UR6, URZ, 0x4, UR6 ;  /* 0x000000043f067899 */ /* 0x000fe20008011606 */
[C---:B------:R-:W-:Y:S01]  /*4610*/  FMUL.FTZ R30, R0.reuse, R42 ;  /* 0x0000002a001e7220 */ /* 0x040fe20000410000 */
[----:B------:R-:W-:Y:S02]  /*4620*/  VIADD R42, R17, UR39 ;  /* 0x00000027112a7c36 */ /* 0x000fe40008000000 */
        /* <DEDUP_REMOVED lines=8> */
[----:B------:R-:W2:Y:S01]  /*46b0*/  LDC R50, c[0x0][0x2f0] ;  /* 0x0000bc00ff327b82 */ /* 0x000ea20000000800 */
[----:B------:R-:W-:Y:S01]  /*46c0*/  UIMAD UR11, UR21, 0x300, UR6 ;  /* 0x00000300150b78a4 */ /* 0x000fe2000f8e0206 */
[C---:B------:R-:W-:Y:S01]  /*46d0*/  FMUL.FTZ R28, R0.reuse, R40 ;  /* 0x00000028001c7220 */ /* 0x040fe20000410000 */
[C---:B------:R-:W-:Y:S01]  /*46e0*/  FMUL.FTZ R40, R0.reuse, R52 ;  /* 0x0000003400287220 */ /* 0x040fe20000410000 */
[C---:B01----:R-:W-:Y:S01]  /*46f0*/  FMUL.FTZ R6, R0.reuse, R24 ;  /* 0x0000001800067220 */ /* 0x043fe20000410000 */
[C---:B------:R-:W-:Y:S01]  /*4700*/  FMUL.FTZ R21, R0.reuse, R35 ;  /* 0x0000002300157220 */ /* 0x040fe20000410000 */
[C---:B------:R-:W-:Y:S01]  /*4710*/  FMUL.FTZ R35, R0.reuse, R47 ;  /* 0x0000002f00237220 */ /* 0x040fe20000410000 */
[----:B------:R-:W-:Y:S01]  /*4720*/  IMAD.MOV.U32 R47, RZ, RZ, -0x2 ;  /* 0xfffffffeff2f7424 */ /* 0x000fe200078e00ff */
[----:B------:R-:W-:Y:S01]  /*4730*/  UMOV UR6, UR11 ;  /* 0x0000000b00067c82 */ /* 0x000fe20008000000 */
[C---:B------:R-:W-:Y:S01]  /*4740*/  FMUL.FTZ R7, R0.reuse, R25 ;  /* 0x0000001900077220 */ /* 0x040fe20000410000 */
[----:B------:R-:W-:Y:S01]  /*4750*/  QGMMA.64x96x32.F32.E4M3.E4M3 R88, R148, gdesc[UR4], R88, gsb0 ;  /* 0x0160000494587df3 */ /* 0x000fe20008000858 */
[----:B------:R-:W-:Y:S01]  /*4760*/  UIADD3 UR6, UR11, 0x2, URZ ;  /* 0x000000020b067890 */ /* 0x000fe2000fffe03f */
[----:B------:R-:W0:Y:S01]  /*4770*/  MUFU.TANH R6, R6 ;  /* 0x0000000600067308 */ /* 0x000e220000002400 */
[----:B------:R-:W-:Y:S01]  /*4780*/  UMOV UR7, 0x40000040 ;  /* 0x4000004000077882 */ /* 0x000fe20000000000 */
        /* <DEDUP_REMOVED lines=14> */
[----:B------:R-:W3:Y:S01]  /*4870*/  MUFU.TANH R10, R10 ;  /* 0x0000000a000a7308 */ /* 0x000ee20000002400 */
[C---:B------:R-:W-:Y:S01]  /*4880*/  FMUL.FTZ R46, R0.reuse, R57 ;  /* 0x00000039002e7220 */ /* 0x040fe20000410000 */
[C---:B------:R-:W-:Y:S01]  /*4890*/  FMUL.FTZ R36, R0.reuse, R48 ;  /* 0x0000003000247220 */ /* 0x040fe20000410000 */
[C---:B------:R-:W-:Y:S01]  /*48a0*/  FMUL.FTZ R45, R0.reuse, R56 ;  /* 0x00000038002d7220 */ /* 0x040fe20000410000 */
[C---:B------:R-:W-:Y:S01]  /*48b0*/  FMUL.FTZ R9, R0.reuse, R27 ;  /* 0x0000001b00097220 */ /* 0x040fe20000410000 */
[C---:B------:R-:W-:Y:S01]  /*48c0*/  FMUL.FTZ R27, R0.reuse, R39 ;  /* 0x00000027001b7220 */ /* 0x040fe20000410000 */
[C---:B------:R-:W-:Y:S01]  /*48d0*/  FMUL.FTZ R39, R0.reuse, R51 ;  /* 0x0000003300277220 */ /* 0x040fe20000410000 */
[C---:B------:R-:W-:Y:S01]  /*48e0*/  FMUL.FTZ R51, R0.reuse, R60 ;  /* 0x0000003c00337220 */ /* 0x040fe20000410000 */
[----:B------:R-:W4:Y:S01]  /*48f0*/  MUFU.TANH R11, R11 ;  /* 0x0000000b000b7308 */ /* 0x000f220000002400 */
[C---:B------:R-:W-:Y:S01]  /*4900*/  FMUL.FTZ R56, R0.reuse, R68 ;  /* 0x0000004400387220 */ /* 0x040fe20000410000 */
[C---:B------:R-:W-:Y:S01]  /*4910*/  FMUL.FTZ R48, R0.reuse, R58 ;  /* 0x0000003a00307220 */ /* 0x040fe20000410000 */
[C---:B------:R-:W-:Y:S01]  /*4920*/  FMUL.FTZ R58, R0.reuse, R72 ;  /* 0x00000048003a7220 */ /* 0x040fe20000410000 */
[C---:B------:R-:W-:Y:S01]  /*4930*/  FMUL.FTZ R60, R0.reuse, R76 ;  /* 0x0000004c003c7220 */ /* 0x040fe20000410000 */
[C---:B------:R-:W-:Y:S01]  /*4940*/  FMUL.FTZ R68, R0.reuse, R84 ;  /* 0x0000005400447220 */ /* 0x040fe20000410000 */
[C---:B------:R-:W-:Y:S01]  /*4950*/  FMUL.FTZ R85, R0.reuse, R85 ;  /* 0x0000005500557220 */ /* 0x040fe20000410000 */
[----:B------:R-:W-:Y:S01]  /*4960*/  UMOV UR10, UR19 ;  /* 0x00000013000a7c82 */ /* 0x000fe20008000000 */
[----:B------:R-:W5:Y:S01]  /*4970*/  MUFU.TANH R14, R14 ;  /* 0x0000000e000e7308 */ /* 0x000f620000002400 */
[C---:B------:R-:W-:Y:S01]  /*4980*/  FMUL.FTZ R76, R0.reuse, R83 ;  /* 0x00000053004c7220 */ /* 0x040fe20000410000 */
[C---:B------:R-:W-:Y:S01]  /*4990*/  FMUL.FTZ R63, R0.reuse, R63 ;  /* 0x0000003f003f7220 */ /* 0x040fe20000410000 */
[C---:B------:R-:W-:Y:S01]  /*49a0*/  FMUL.FTZ R66, R0.reuse, R66 ;  /* 0x0000004200427220 */ /* 0x040fe20000410000 */
[----:B------:R-:W-:-:S04]  /*49b0*/  FMUL.FTZ R67, R0, R67 ;  /* 0x0000004300437220 */ /* 0x000fc80000410000 */
[----:B------:R-:W5:Y:S08]  /*49c0*/  MUFU.TANH R15, R15 ;  /* 0x0000000f000f7308 */ /* 0x000f700000002400 */
[----:B------:R-:W5:Y:S08]  /*49d0*/  MUFU.TANH R24, R24 ;  /* 0x0000001800187308 */ /* 0x000f700000002400 */
[----:B------:R-:W5:Y:S08]  /*49e0*/  MUFU.TANH R25, R25 ;  /* 0x0000001900197308 */ /* 0x000f700000002400 */
[----:B------:R-:W5:Y:S08]  /*49f0*/  MUFU.TANH R28, R28 ;  /* 0x0000001c001c7308 */ /* 0x000f700000002400 */
[----:B------:R-:W5:Y:S08]  /*4a00*/  MUFU.TANH R29, R29 ;  /* 0x0000001d001d7308 */ /* 0x000f700000002400 */
[----:B------:R-:W5:Y:S08]  /*4a10*/  MUFU.TANH R32, R32 ;  /* 0x0000002000207308 */ /* 0x000f700000002400 */
[----:B------:R-:W5:Y:S08]  /*4a20*/  MUFU.TANH R33, R33 ;  /* 0x0000002100217308 */ /* 0x000f700000002400 */
[----:B------:R-:W5:Y:S08]  /*4a30*/  MUFU.TANH R36, R36 ;  /* 0x0000002400247308 */ /* 0x000f700000002400 */
[----:B------:R-:W5:Y:S01]  /*4a40*/  MUFU.TANH R37, R37 ;  /* 0x0000002500257308 */ /* 0x000f620000002400 */
[----:B------:R-:W-:-:S02]  /*4a50*/  WARPGROUP.DEPBAR.LE gsb0, 0x0 ;  /* 0x00008000000079c5 */ /* 0x000fc40000010000 */
[----:B------:R-:W-:-:S05]  /*4a60*/  WARPGROUP.ARRIVE ;  /* 0x00000000000079c5 */ /* 0x000fca0000000000 */
[----:B------:R-:W5:Y:S01]  /*4a70*/  MUFU.TANH R40, R40 ;  /* 0x0000002800287308 */ /* 0x000f620000002400 */
[----:B------:R-:W-:Y:S01]  /*4a80*/  QGMMA.64x96x32.F32.E4M3.E4M3 R88, R144, gdesc[UR4], R88, gsb0 ;  /* 0x0160000490587df3 */ /* 0x000fe20008000858 */
[----:B------:R-:W-:Y:S01]  /*4a90*/  @UP0 ULDC UR6, c[0x0][0x44c] ;  /* 0x0001130000060ab9 */ /* 0x000fe20000000800 */
[----:B------:R-:W-:Y:S01]  /*4aa0*/  UMOV UR7, 0x40000040 ;  /* 0x4000004000077882 */ /* 0x000fe20000000000 */
[----:B------:R-:W-:Y:S01]  /*4ab0*/  @P2 IMAD.HI.U32 R44, R42, UR6, RZ ;  /* 0x000000062a2c2c27 */ /* 0x000fe2000f8e00ff */
[----:B------:R-:W-:-:S03]  /*4ac0*/  @UP0 ULDC UR6, c[0x0][0x450] ;  /* 0x0001140000060ab9 */ /* 0x000fc60000000800 */
[----:B------:R-:W5:Y:S01]  /*4ad0*/  MUFU.TANH R41, R41 ;  /* 0x0000002900297308 */ /* 0x000f620000002400 */
[----:B------:R-:W-:Y:S01]  /*4ae0*/  @P2 SHF.R.U32.HI R42, RZ, UR6, R44 ;  /* 0x00000006ff2a2c19 */ /* 0x000fe2000801162c */
[----:B------:R-:W-:Y:S01]  /*4af0*/  UMOV UR6, 0xffffff80 ;  /* 0xffffff8000067882 */ /* 0x000fe20000000000 */
[----:B------:R-:W-:Y:S01]  /*4b00*/  FMUL.FTZ R44, R0, R55 ;  /* 0x00000037002c7220 */ /* 0x000fe20000410000 */
[----:B------:R-:W-:Y:S02]  /*4b10*/  UIMAD UR6, UR18, UR6, 0x1 ;  /* 0x00000001120674a4 */ /* 0x000fe4000f8e0206 */
[----:B------:R-:W0:Y:S02]  /*4b20*/  SHFL.IDX PT, R52, R42, RZ, 0x1c1f ;  /* 0x001c1fff2a347589 */ /* 0x000e2400000e0000 */
[----:B------:R-:W5:Y:S02]  /*4b30*/  MUFU.TANH R45, R45 ;  /* 0x0000002d002d7308 */ /* 0x000f640000002400 */
[----:B------:R-:W-:Y:S01]  /*4b40*/  IMAD R47, R16, R47, UR6 ;  /* 0x00000006102f7e24 */ /* 0x000fe2000f8e022f */
[----:B------:R-:W5:Y:S01]  /*4b50*/  SHFL.IDX PT, R42, R42, 0x1, 0x1c1f ;  /* 0x003c1f002a2a7f89 */ /* 0x000f6200000e0000 */
[----:B------:R-:W-:-:S02]  /*4b60*/  UIADD3 UR6, UR11, 0x4, URZ ;  /* 0x000000040b067890 */ /* 0x000fc4000fffe03f */
[----:B--2---:R-:W-:Y:S02]  /*4b70*/  IMAD R47, R50, UR40, R47 ;  /* 0x00000028322f7c24 */ /* 0x004fe4000f8e022f */
[----:B------:R-:W-:Y:S01]  /*4b80*/  FMUL.FTZ R50, R0, R59 ;  /* 0x0000003b00327220 */ /* 0x000fe20000410000 */
[----:B------:R-:W2:Y:S08]  /*4b90*/  MUFU.TANH R46, R46 ;  /* 0x0000002e002e7308 */ /* 0x000eb00000002400 */
[----:B------:R-:W2:Y:S01]  /*4ba0*/  MUFU.TANH R51, R51 ;  /* 0x0000003300337308 */ /* 0x000ea20000002400 */
[----:B0-----:R-:W-:Y:S01]  /*4bb0*/  IADD3 R49, R52, -UR22, R47 ;  /* 0x8000001634317c10 */ /* 0x001fe2000fffe02f */
[----:B------:R-:W-:-:S06]  /*4bc0*/  FMUL.FTZ R52, R0, R61 ;  /* 0x0000003d00347220 */ /* 0x000fcc0000410000 */
[----:B------:R-:W-:Y:S01]  /*4bd0*/  MUFU.TANH R56, R56 ;  /* 0x0000003800387308 */ /* 0x000fe20000002400 */
[----:B------:R-:W-:Y:S01]  /*4be0*/  FMUL.FTZ R61, R0, R77 ;  /* 0x0000004d003d7220 */ /* 0x000fe20000410000 */
[C---:B------:R-:W-:Y:S02]  /*4bf0*/  ISETP.GT.AND P3, PT, R49.reuse, RZ, PT ;  /* 0x000000ff3100720c */ /* 0x040fe40003f64270 */
[C---:B------:R-:W-:Y:S02]  /*4c00*/  ISETP.GT.AND P4, PT, R49.reuse, 0x1, PT ;  /* 0x000000013100780c */ /* 0x040fe40003f84270 */
[----:B------:R-:W-:Y:S02]  /*4c10*/  FSEL R6, R6, -INF , P3 ;  /* 0xff80000006067808 */ /* 0x000fe40001800000 */
[----:B------:R-:W-:Y:S01]  /*4c20*/  ISETP.GT.AND P3, PT, R49, 0x8, PT ;  /* 0x000000083100780c */ /* 0x000fe20003f64270 */
[----:B------:R-:W0:Y:S01]  /*4c30*/  MUFU.TANH R52, R52 ;  /* 0x0000003400347308 */ /* 0x000e220000002400 */
[----:B-1----:R-:W-:-:S02]  /*4c40*/  FSEL R7, R7, -INF , P4 ;  /* 0xff80000007077808 */ /* 0x002fc40002000000 */
[----:B------:R-:W-:Y:S02]  /*4c50*/  FMNMX.FTZ R54, R6, R5, !PT ;  /* 0x0000000506367209 */ /* 0x000fe40007810000 */
[----:B------:R-:W-:Y:S02]  /*4c60*/  ISETP.GT.AND P4, PT, R49, 0x9, PT ;  /* 0x000000093100780c */ /* 0x000fe40003f84270 */
[----:B---3--:R-:W-:Y:S01]  /*4c70*/  FSEL R10, R10, -INF , P3 ;  /* 0xff8000000a0a7808 */ /* 0x008fe20001800000 */
[----:B------:R-:W-:Y:S01]  /*4c80*/  MUFU.TANH R58, R58 ;  /* 0x0000003a003a7308 */ /* 0x000fe20000002400 */
[----:B------:R-:W-:Y:S02]  /*4c90*/  FMNMX.FTZ R53, R7, R54, !PT ;  /* 0x0000003607357209 */ /* 0x000fe40007810000 */
[----:B------:R-:W-:Y:S02]  /*4ca0*/  ISETP.GT.AND P3, PT, R49, 0x10, PT ;  /* 0x000000103100780c */ /* 0x000fe40003f64270 */
[----:B----4-:R-:W-:-:S02]  /*4cb0*/  FSEL R11, R11, -INF , P4 ;  /* 0xff8000000b0b7808 */ /* 0x010fc40002000000 */
[----:B------:R-:W-:Y:S01]  /*4cc0*/  FMNMX.FTZ R54, R10, R53, !PT ;  /* 0x000000350a367209 */ /* 0x000fe20007810000 */
[----:B------:R-:W-:Y:S01]  /*4cd0*/  FMUL.FTZ R53, R0, R64 ;  /* 0x0000004000357220 */ /* 0x000fe20000410000 */
[----:B------:R-:W-:Y:S01]  /*4ce0*/  ISETP.GT.AND P4, PT, R49, 0x11, PT ;  /* 0x000000113100780c */ /* 0x000fe20003f84270 */
[----:B------:R-:W-:Y:S01]  /*4cf0*/  MUFU.TANH R60, R60 ;  /* 0x0000003c003c7308 */ /* 0x000fe20000002400 */
[----:B-----5:R-:W-:Y:S02]  /*4d00*/  FSEL R14, R14, -INF , P3 ;  /* 0xff8000000e0e7808 */ /* 0x020fe40001800000 */
[----:B------:R-:W-:Y:S02]  /*4d10*/  FMNMX.FTZ R55, R11, R54, !PT ;  /* 0x000000360b377209 */ /* 0x000fe40007810000 */
[----:B------:R-:W-:Y:S02]  /*4d20*/  ISETP.GT.AND P3, PT, R49, 0x18, PT ;  /* 0x000000183100780c */ /* 0x000fe40003f64270 */
[----:B------:R-:W-:Y:S01]  /*4d30*/  FSEL R15, R15, -INF , P4 ;  /* 0xff8000000f0f7808 */ /* 0x000fe20002000000 */
[----:B------:R-:W1:Y:S01]  /*4d40*/  MUFU.TANH R53, R53 ;  /* 0x0000003500357308 */ /* 0x000e620000002400 */
[----:B------:R-:W-:Y:S01]  /*4d50*/  FMNMX.FTZ R54, R14, R55, !PT ;  /* 0x000000370e367209 */ /* 0x000fe20007810000 */
[----:B------:R-:W-:Y:S01]  /*4d60*/  FMUL.FTZ R55, R0, R65 ;  /* 0x0000004100377220 */ /* 0x000fe20000410000 */
[----:B------:R-:W-:-:S02]  /*4d70*/  ISETP.GT.AND P4, PT, R49, 0x19, PT ;  /* 0x000000193100780c */ /* 0x000fc40003f84270 */
[----:B------:R-:W-:Y:S02]  /*4d80*/  FSEL R24, R24, -INF , P3 ;  /* 0xff80000018187808 */ /* 0x000fe40001800000 */
[----:B------:R-:W-:Y:S01]  /*4d90*/  FMNMX.FTZ R57, R15, R54, !PT ;  /* 0x000000360f397209 */ /* 0x000fe20007810000 */
[----:B------:R-:W3:Y:S01]  /*4da0*/  MUFU.TANH R55, R55 ;  /* 0x0000003700377308 */ /* 0x000ee20000002400 */
[----:B------:R-:W-:Y:S02]  /*4db0*/  ISETP.GT.AND P3, PT, R49, 0x20, PT ;  /* 0x000000203100780c */ /* 0x000fe40003f64270 */
[----:B------:R-:W-:Y:S02]  /*4dc0*/  FSEL R25, R25, -INF , P4 ;  /* 0xff80000019197808 */ /* 0x000fe40002000000 */
[----:B------:R-:W-:Y:S02]  /*4dd0*/  FMNMX.FTZ R54, R24, R57, !PT ;  /* 0x0000003918367209 */ /* 0x000fe40007810000 */
[----:B------:R-:W-:Y:S01]  /*4de0*/  ISETP.GT.AND P4, PT, R49, 0x21, PT ;  /* 0x000000213100780c */ /* 0x000fe20003f84270 */
[----:B------:R-:W-:Y:S01]  /*4df0*/  MUFU.TANH R61, R61 ;  /* 0x0000003d003d7308 */ /* 0x000fe20000002400 */
[----:B------:R-:W-:-:S02]  /*4e00*/  FSEL R28, R28, -INF , P3 ;  /* 0xff8000001c1c7808 */ /* 0x000fc40001800000 */
[----:B------:R-:W-:Y:S02]  /*4e10*/  FMNMX.FTZ R57, R25, R54, !PT ;  /* 0x0000003619397209 */ /* 0x000fe40007810000 */
[----:B------:R-:W-:Y:S02]  /*4e20*/  ISETP.GT.AND P3, PT, R49, 0x28, PT ;  /* 0x000000283100780c */ /* 0x000fe40003f64270 */
[----:B------:R-:W-:Y:S01]  /*4e30*/  FSEL R29, R29, -INF , P4 ;  /* 0xff8000001d1d7808 */ /* 0x000fe20002000000 */
[----:B------:R-:W-:Y:S01]  /*4e40*/  MUFU.TANH R68, R68 ;  /* 0x0000004400447308 */ /* 0x000fe20000002400 */
[----:B------:R-:W-:Y:S01]  /*4e50*/  FMNMX.FTZ R54, R28, R57, !PT ;  /* 0x000000391c367209 */ /* 0x000fe20007810000 */
[----:B------:R-:W-:Y:S01]  /*4e60*/  FMUL.FTZ R57, R0, R69 ;  /* 0x0000004500397220 */ /* 0x000fe20000410000 */
[----:B------:R-:W-:Y:S02]  /*4e70*/  ISETP.GT.AND P4, PT, R49, 0x29, PT ;  /* 0x000000293100780c */ /* 0x000fe40003f84270 */
[----:B------:R-:W-:-:S02]  /*4e80*/  FSEL R32, R32, -INF , P3 ;  /* 0xff80000020207808 */ /* 0x000fc40001800000 */
[----:B------:R-:W-:Y:S01]  /*4e90*/  FMNMX.FTZ R59, R29, R54, !PT ;  /* 0x000000361d3b7209 */ /* 0x000fe20007810000 */
[----:B------:R-:W4:Y:S01]  /*4ea0*/  MUFU.TANH R57, R57 ;  /* 0x0000003900397308 */ /* 0x000f220000002400 */
[----:B------:R-:W-:Y:S02]  /*4eb0*/  ISETP.GT.AND P3, PT, R49, 0x30, PT ;  /* 0x000000303100780c */ /* 0x000fe40003f64270 */
[----:B------:R-:W-:Y:S01]  /*4ec0*/  FSEL R33, R33, -INF , P4 ;  /* 0xff80000021217808 */ /* 0x000fe20002000000 */
[----:B------:R-:W-:Y:S02]  /*4ed0*/  WARPGROUP.DEPBAR.LE gsb0, 0x0 ;  /* 0x00008000000079c5 */ /* 0x000fe40000010000 */
[----:B------:R-:W-:Y:S01]  /*4ee0*/  FMNMX.FTZ R54, R32, R59, !PT ;  /* 0x0000003b20367209 */ /* 0x000fe20007810000 */
[----:B------:R-:W-:Y:S01]  /*4ef0*/  WARPGROUP.ARRIVE ;  /* 0x00000000000079c5 */ /* 0x000fe20000000000 */
[----:B------:R-:W-:Y:S01]  /*4f00*/  ISETP.GT.AND P4, PT, R49, 0x31, PT ;  /* 0x000000313100780c */ /* 0x000fe20003f84270 */
[----:B------:R-:W-:Y:S01]  /*4f10*/  MUFU.TANH R85, R85 ;  /* 0x0000005500557308 */ /* 0x000fe20000002400 */
[----:B------:R-:W-:-:S02]  /*4f20*/  FSEL R36, R36, -INF , P3 ;  /* 0xff80000024247808 */ /* 0x000fc40001800000 */
[----:B------:R-:W-:Y:S01]  /*4f30*/  FMNMX.FTZ R59, R33, R54, !PT ;  /* 0x00000036213b7209 */ /* 0x000fe20007810000 */
[----:B------:R-:W-:Y:S01]  /*4f40*/  QGMMA.64x96x32.F32.E4M3.E4M3 R88, R140, gdesc[UR4], R88, gsb0 ;  /* 0x016000048c587df3 */ /* 0x000fe20008000858 */
[----:B------:R-:W-:Y:S01]  /*4f50*/  FSEL R54, R37, -INF , P4 ;  /* 0xff80000025367808 */ /* 0x000fe20002000000 */
[----:B------:R-:W-:Y:S01]  /*4f60*/  UIADD3 UR6, UR11, 0x6, URZ ;  /* 0x000000060b067890 */ /* 0x000fe2000fffe03f */
[C---:B------:R-:W-:Y:S01]  /*4f70*/  ISETP.GT.AND P3, PT, R49.reuse, 0x38, PT ;  /* 0x000000383100780c */ /* 0x040fe20003f64270 */
[----:B------:R-:W-:Y:S01]  /*4f80*/  MUFU.TANH R8, R8 ;  /* 0x0000000800087308 */ /* 0x000fe20000002400 */
[----:B------:R-:W-:Y:S01]  /*4f90*/  FMNMX.FTZ R37, R36, R59, !PT ;  /* 0x0000003b24257209 */ /* 0x000fe20007810000 */
[C---:B------:R-:W-:Y:S01]  /*4fa0*/  FMUL.FTZ R59, R0.reuse, R73 ;  /* 0x00000049003b7220 */ /* 0x040fe20000410000 */
[C---:B------:R-:W-:Y:S01]  /*4fb0*/  ISETP.GT.AND P4, PT, R49.reuse, 0x39, PT ;  /* 0x000000393100780c */ /* 0x040fe20003f84270 */
[----:B------:R-:W-:Y:S01]  /*4fc0*/  FMUL.FTZ R73, R0, R78 ;  /* 0x0000004e00497220 */ /* 0x000fe20000410000 */
[----:B------:R-:W-:Y:S01]  /*4fd0*/  FSEL R40, R40, -INF , P3 ;  /* 0xff80000028287808 */ /* 0x000fe20001800000 */
[----:B------:R-:W-:Y:S01]  /*4fe0*/  FMUL.FTZ R78, R0, R86 ;  /* 0x00000056004e7220 */ /* 0x000fe20000410000 */
[----:B------:R-:W-:Y:S01]  /*4ff0*/  FMNMX.FTZ R37, R54, R37, !PT ;  /* 0x0000002536257209 */ /* 0x000fe20007810000 */
[----:B------:R-:W5:Y:S01]  /*5000*/  MUFU.TANH R59, R59 ;  /* 0x0000003b003b7308 */ /* 0x000f620000002400 */
[----:B------:R-:W-:Y:S01]  /*5010*/  ISETP.GT.AND P3, PT, R49, 0x40, PT ;  /* 0x000000403100780c */ /* 0x000fe20003f64270 */
[----:B------:R-:W-:Y:S01]  /*5020*/  UMOV UR7, 0x40000040 ;  /* 0x4000004000077882 */ /* 0x000fe20000000000 */
[----:B------:R-:W-:-:S02]  /*5030*/  FSEL R41, R41, -INF , P4 ;  /* 0xff80000029297808 */ /* 0x000fc40002000000 */
[----:B------:R-:W-:Y:S02]  /*5040*/  FMNMX.FTZ R64, R40, R37, !PT ;  /* 0x0000002528407209 */ /* 0x000fe40007810000 */
[----:B------:R-:W-:Y:S01]  /*5050*/  ISETP.GT.AND P4, PT, R49, 0x41, PT ;  /* 0x000000413100780c */ /* 0x000fe20003f84270 */
[----:B------:R-:W-:Y:S01]  /*5060*/  MUFU.TANH R9, R9 ;  /* 0x0000000900097308 */ /* 0x000fe20000002400 */
[----:B------:R-:W-:Y:S02]  /*5070*/  FSEL R45, R45, -INF , P3 ;  /* 0xff8000002d2d7808 */ /* 0x000fe40001800000 */
[----:B------:R-:W-:Y:S02]  /*5080*/  FMNMX.FTZ R64, R41, R64, !PT ;  /* 0x0000004029407209 */ /* 0x000fe40007810000 */
[----:B------:R-:W-:Y:S02]  /*5090*/  ISETP.GT.AND P3, PT, R49, 0x48, PT ;  /* 0x000000483100780c */ /* 0x000fe40003f64270 */
[----:B--2---:R-:W-:Y:S01]  /*50a0*/  FSEL R46, R46, -INF , P4 ;  /* 0xff8000002e2e7808 */ /* 0x004fe20002000000 */
[----:B------:R-:W-:Y:S01]  /*50b0*/  MUFU.TANH R12, R12 ;  /* 0x0000000c000c7308 */ /* 0x000fe20000002400 */
[----:B------:R-:W-:-:S02]  /*50c0*/  FMNMX.FTZ R37, R45, R64, !PT ;  /* 0x000000402d257209 */ /* 0x000fc40007810000 */
[----:B------:R-:W-:Y:S02]  /*50d0*/  ISETP.GT.AND P4, PT, R49, 0x49, PT ;  /* 0x000000493100780c */ /* 0x000fe40003f84270 */
[----:B------:R-:W-:Y:S02]  /*50e0*/  FSEL R51, R51, -INF , P3 ;  /* 0xff80000033337808 */ /* 0x000fe40001800000 */
[----:B------:R-:W-:Y:S01]  /*50f0*/  FMNMX.FTZ R64, R46, R37, !PT ;  /* 0x000000252e407209 */ /* 0x000fe20007810000 */
[----:B------:R-:W-:Y:S01]  /*5100*/  FMUL.FTZ R37, R0, R80 ;  /* 0x0000005000257220 */ /* 0x000fe20000410000 */
[----:B------:R-:W-:Y:S01]  /*5110*/  ISETP.GT.AND P3, PT, R49, 0x50, PT ;  /* 0x000000503100780c */ /* 0x000fe20003f64270 */
[----:B------:R-:W-:Y:S01]  /*5120*/  MUFU.TANH R13, R13 ;  /* 0x0000000d000d7308 */ /* 0x000fe20000002400 */
[----:B0-----:R-:W-:Y:S02]  /*5130*/  FSEL R52, R52, -INF , P4 ;  /* 0xff80000034347808 */ /* 0x001fe40002000000 */
[----:B------:R-:W-:-:S02]  /*5140*/  FMNMX.FTZ R65, R51, R64, !PT ;  /* 0x0000004033417209 */ /* 0x000fc40007810000 */
[----:B------:R-:W-:Y:S02]  /*5150*/  ISETP.GT.AND P4, PT, R49, 0x51, PT ;  /* 0x000000513100780c */ /* 0x000fe40003f84270 */
[----:B-1----:R-:W-:Y:S01]  /*5160*/  FSEL R53, R53, -INF , P3 ;  /* 0xff80000035357808 */ /* 0x002fe20001800000 */
[----:B------:R-:W0:Y:S01]  /*5170*/  MUFU.TANH R37, R37 ;  /* 0x0000002500257308 */ /* 0x000e220000002400 */
[----:B------:R-:W-:Y:S01]  /*5180*/  FMNMX.FTZ R64, R52, R65, !PT ;  /* 0x0000004134407209 */ /* 0x000fe20007810000 */
[----:B------:R-:W-:Y:S01]  /*5190*/  FMUL.FTZ R65, R0, R81 ;  /* 0x0000005100417220 */ /* 0x000fe20000410000 */
[----:B------:R-:W-:Y:S02]  /*51a0*/  ISETP.GT.AND P3, PT, R49, 0x58, PT ;  /* 0x000000583100780c */ /* 0x000fe40003f64270 */
[----:B---3--:R-:W-:Y:S02]  /*51b0*/  FSEL R55, R55, -INF , P4 ;  /* 0xff80000037377808 */ /* 0x008fe40002000000 */
[----:B------:R-:W-:Y:S01]  /*51c0*/  FMNMX.FTZ R64, R53, R64, !PT ;  /* 0x0000004035407209 */ /* 0x000fe20007810000 */
[----:B------:R-:W1:Y:S01]  /*51d0*/  MUFU.TANH R65, R65 ;  /* 0x0000004100417308 */ /* 0x000e620000002400 */
[----:B------:R-:W-:-:S02]  /*51e0*/  ISETP.GT.AND P4, PT, R49, 0x59, PT ;  /* 0x000000593100780c */ /* 0x000fc40003f84270 */
[----:B------:R-:W-:Y:S02]  /*51f0*/  FSEL R56, R56, -INF , P3 ;  /* 0xff80000038387808 */ /* 0x000fe40001800000 */
[----:B------:R-:W-:Y:S02]  /*5200*/  FMNMX.FTZ R69, R55, R64, !PT ;  /* 0x0000004037457209 */ /* 0x000fe40007810000 */
[----:B------:R-:W-:Y:S01]  /*5210*/  ISETP.GT.AND P3, PT, R49, 0x60, PT ;  /* 0x000000603100780c */ /* 0x000fe20003f64270 */
[----:B------:R-:W2:Y:S01]  /*5220*/  MUFU.TANH R20, R20 ;  /* 0x0000001400147308 */ /* 0x000ea20000002400 */
[----:B----4-:R-:W-:Y:S02]  /*5230*/  FSEL R57, R57, -INF , P4 ;  /* 0xff80000039397808 */ /* 0x010fe40002000000 */
[----:B------:R-:W-:Y:S02]  /*5240*/  FMNMX.FTZ R64, R56, R69, !PT ;  /* 0x0000004538407209 */ /* 0x000fe40007810000 */
[----:B------:R-:W-:-:S02]  /*5250*/  ISETP.GT.AND P4, PT, R49, 0x61, PT ;  /* 0x000000613100780c */ /* 0x000fc40003f84270 */
[----:B------:R-:W-:Y:S01]  /*5260*/  FSEL R58, R58, -INF , P3 ;  /* 0xff8000003a3a7808 */ /* 0x000fe20001800000 */
[----:B------:R-:W3:Y:S01]  /*5270*/  MUFU.TANH R21, R21 ;  /* 0x0000001500157308 */ /* 0x000ee20000002400 */
[----:B------:R-:W-:Y:S02]  /*5280*/  FMNMX.FTZ R69, R57, R64, !PT ;  /* 0x0000004039457209 */ /* 0x000fe40007810000 */
[----:B------:R-:W-:Y:S02]  /*5290*/  ISETP.GT.AND P3, PT, R49, 0x68, PT ;  /* 0x000000683100780c */ /* 0x000fe40003f64270 */
[----:B-----5:R-:W-:Y:S02]  /*52a0*/  FSEL R59, R59, -INF , P4 ;  /* 0xff8000003b3b7808 */ /* 0x020fe40002000000 */
[----:B------:R-:W-:Y:S01]  /*52b0*/  FMNMX.FTZ R64, R58, R69, !PT ;  /* 0x000000453a407209 */ /* 0x000fe20007810000 */
[----:B------:R-:W4:Y:S01]  /*52c0*/  MUFU.TANH R26, R26 ;  /* 0x0000001a001a7308 */ /* 0x000f220000002400 */
[----:B------:R-:W-:-:S02]  /*52d0*/  ISETP.GT.AND P4, PT, R49, 0x69, PT ;  /* 0x000000693100780c */ /* 0x000fc40003f84270 */
[----:B------:R-:W-:Y:S02]  /*52e0*/  FSEL R60, R60, -INF , P3 ;  /* 0xff8000003c3c7808 */ /* 0x000fe40001800000 */
[----:B------:R-:W-:Y:S01]  /*52f0*/  FMNMX.FTZ R69, R59, R64, !PT ;  /* 0x000000403b457209 */ /* 0x000fe20007810000 */
[----:B------:R-:W-:Y:S01]  /*5300*/  FMUL.FTZ R64, R0, R62 ;  /* 0x0000003e00407220 */ /* 0x000fe20000410000 */
[----:B------:R-:W-:Y:S01]  /*5310*/  ISETP.GT.AND P3, PT, R49, 0x70, PT ;  /* 0x000000703100780c */ /* 0x000fe20003f64270 */
[----:B------:R-:W5:Y:S01]  /*5320*/  MUFU.TANH R27, R27 ;  /* 0x0000001b001b7308 */ /* 0x000f620000002400 */
[----:B------:R-:W-:Y:S02]  /*5330*/  FSEL R61, R61, -INF , P4 ;  /* 0xff8000003d3d7808 */ /* 0x000fe40002000000 */
[----:B------:R-:W-:Y:S01]  /*5340*/  FMNMX.FTZ R72, R60, R69, !PT ;  /* 0x000000453c487209 */ /* 0x000fe20007810000 */
[C---:B------:R-:W-:Y:S01]  /*5350*/  FMUL.FTZ R69, R0.reuse, R70 ;  /* 0x0000004600457220 */ /* 0x040fe20000410000 */
[----:B0-----:R-:W-:Y:S01]  /*5360*/  FSEL R62, R37, -INF , P3 ;  /* 0xff800000253e7808 */ /* 0x001fe20001800000 */
[C---:B------:R-:W-:Y:S01]  /*5370*/  FMUL.FTZ R70, R0.reuse, R71 ;  /* 0x0000004700467220 */ /* 0x040fe20000410000 */
[----:B------:R-:W-:Y:S01]  /*5380*/  ISETP.GT.AND P4, PT, R49, 0x71, PT ;  /* 0x000000713100780c */ /* 0x000fe20003f84270 */
[----:B------:R-:W0:Y:S01]  /*5390*/  MUFU.TANH R30, R30 ;  /* 0x0000001e001e7308 */ /* 0x000e220000002400 */
[----:B------:R-:W-:Y:S01]  /*53a0*/  FMNMX.FTZ R37, R61, R72, !PT ;  /* 0x000000483d257209 */ /* 0x000fe20007810000 */
[C---:B------:R-:W-:Y:S01]  /*53b0*/  FMUL.FTZ R71, R0.reuse, R74 ;  /* 0x0000004a00477220 */ /* 0x040fe20000410000 */
[----:B------:R-:W-:Y:S01]  /*53c0*/  ISETP.GT.AND P3, PT, R49, 0x78, PT ;  /* 0x000000783100780c */ /* 0x000fe20003f64270 */
[C---:B------:R-:W-:Y:S01]  /*53d0*/  FMUL.FTZ R74, R0.reuse, R79 ;  /* 0x0000004f004a7220 */ /* 0x040fe20000410000 */
[----:B-1----:R-:W-:Y:S01]  /*53e0*/  FSEL R65, R65, -INF , P4 ;  /* 0xff80000041417808 */ /* 0x002fe20002000000 */
[----:B------:R-:W-:Y:S01]  /*53f0*/  FMUL.FTZ R79, R0, R87 ;  /* 0x00000057004f7220 */ /* 0x000fe20000410000 */
[----:B------:R-:W-:Y:S01]  /*5400*/  FMNMX.FTZ R72, R62, R37, !PT ;  /* 0x000000253e487209 */ /* 0x000fe20007810000 */
[----:B------:R-:W1:Y:S01]  /*5410*/  MUFU.TANH R31, R31 ;  /* 0x0000001f001f7308 */ /* 0x000e620000002400 */
[----:B------:R-:W-:-:S02]  /*5420*/  ISETP.GT.AND P4, PT, R49, 0x79, PT ;  /* 0x000000793100780c */ /* 0x000fc40003f84270 */
[----:B------:R-:W-:Y:S02]  /*5430*/  FSEL R49, R68, -INF , P3 ;  /* 0xff80000044317808 */ /* 0x000fe40001800000 */
[----:B------:R-:W-:Y:S02]  /*5440*/  FMNMX.FTZ R72, R65, R72, !PT ;  /* 0x0000004841487209 */ /* 0x000fe40007810000 */
[----:B------:R-:W-:Y:S01]  /*5450*/  FSEL R68, R85, -INF , P4 ;  /* 0xff80000055447808 */ /* 0x000fe20002000000 */
[----:B------:R-:W1:Y:S01]  /*5460*/  MUFU.TANH R34, R34 ;  /* 0x0000002200227308 */ /* 0x000e620000002400 */
[----:B------:R-:W-:Y:S01]  /*5470*/  FMNMX.FTZ R37, R49, R72, !PT ;  /* 0x0000004831257209 */ /* 0x000fe20007810000 */
[----:B------:R-:W-:Y:S02]  /*5480*/  WARPGROUP.DEPBAR.LE gsb0, 0x0 ;  /* 0x00008000000079c5 */ /* 0x000fe40000010000 */
[----:B------:R-:W-:Y:S01]  /*5490*/  IADD3 R47, R42, -UR22, R47 ;  /* 0x800000162a2f7c10 */ /* 0x000fe2000fffe02f */
[----:B------:R-:W-:Y:S01]  /*54a0*/  WARPGROUP.ARRIVE ;  /* 0x00000000000079c5 */ /* 0x000fe20000000000 */
[----:B------:R-:W-:-:S02]  /*54b0*/  FMNMX.FTZ R37, R68, R37, !PT ;  /* 0x0000002544257209 */ /* 0x000fc40007810000 */
[C---:B------:R-:W-:Y:S01]  /*54c0*/  ISETP.GT.AND P4, PT, R47.reuse, RZ, PT ;  /* 0x000000ff2f00720c */ /* 0x040fe20003f84270 */
[----:B------:R-:W1:Y:S01]  /*54d0*/  MUFU.TANH R35, R35 ;  /* 0x0000002300237308 */ /* 0x000e620000002400 */
[C---:B------:R-:W-:Y:S01]  /*54e0*/  ISETP.GT.AND P5, PT, R47.reuse, 0x1, PT ;  /* 0x000000012f00780c */ /* 0x040fe20003fa4270 */
[----:B------:R-:W4:Y:S01]  /*54f0*/  SHFL.BFLY PT, R72, R37, 0x2, 0x1f ;  /* 0x0c401f0025487f89 */ /* 0x000f2200000e0000 */
[----:B------:R-:W-:Y:S01]  /*5500*/  FSEL R81, R8, -INF , P4 ;  /* 0xff80000008517808 */ /* 0x000fe20002000000 */
[----:B------:R-:W-:Y:S01]  /*5510*/  QGMMA.64x96x32.F32.E4M3.E4M3 R88, R136, gdesc[UR4], R88, gsb0 ;  /* 0x0160000488587df3 */ /* 0x000fe20008000858 */
[----:B------:R-:W-:Y:S02]  /*5520*/  ISETP.GT.AND P4, PT, R47, 0x8, PT ;  /* 0x000000082f00780c */ /* 0x000fe40003f84270 */
[----:B------:R-:W-:Y:S01]  /*5530*/  FSEL R9, R9, -INF , P5 ;  /* 0xff80000009097808 */ /* 0x000fe20002800000 */
[----:B------:R-:W1:Y:S01]  /*5540*/  MUFU.TANH R38, R38 ;  /* 0x0000002600267308 */ /* 0x000e620000002400 */
[----:B------:R-:W-:-:S02]  /*5550*/  ISETP.GT.AND P5, PT, R47, 0x9, PT ;  /* 0x000000092f00780c */ /* 0x000fc40003fa4270 */
[----:B------:R-:W-:Y:S02]  /*5560*/  FSEL R12, R12, -INF , P4 ;  /* 0xff8000000c0c7808 */ /* 0x000fe40002000000 */
[----:B------:R-:W-:Y:S02]  /*5570*/  ISETP.GT.AND P4, PT, R47, 0x10, PT ;  /* 0x000000102f00780c */ /* 0x000fe40003f84270 */
[----:B------:R-:W-:Y:S01]  /*5580*/  FSEL R13, R13, -INF , P5 ;  /* 0xff8000000d0d7808 */ /* 0x000fe20002800000 */
[----:B------:R-:W1:Y:S01]  /*5590*/  MUFU.TANH R39, R39 ;  /* 0x0000002700277308 */ /* 0x000e620000002400 */
[C---:B------:R-:W-:Y:S02]  /*55a0*/  ISETP.GT.AND P5, PT, R47.reuse, 0x11, PT ;  /* 0x000000112f00780c */ /* 0x040fe40003fa4270 */
[----:B--2---:R-:W-:Y:S02]  /*55b0*/  FSEL R20, R20, -INF , P4 ;  /* 0xff80000014147808 */ /* 0x004fe40002000000 */
[----:B------:R-:W-:-:S02]  /*55c0*/  ISETP.GT.AND P4, PT, R47, 0x18, PT ;  /* 0x000000182f00780c */ /* 0x000fc40003f84270 */
[----:B---3--:R-:W-:Y:S01]  /*55d0*/  FSEL R21, R21, -INF , P5 ;  /* 0xff80000015157808 */ /* 0x008fe20002800000 */
[----:B------:R-:W2:Y:S01]  /*55e0*/  MUFU.TANH R43, R43 ;  /* 0x0000002b002b7308 */ /* 0x000ea20000002400 */
[----:B------:R-:W-:Y:S02]  /*55f0*/  ISETP.GT.AND P5, PT, R47, 0x19, PT ;  /* 0x000000192f00780c */ /* 0x000fe40003fa4270 */
[----:B----4-:R-:W-:Y:S01]  /*5600*/  FMNMX.FTZ R77, R37, R72, !PT ;  /* 0x00000048254d7209 */ /* 0x010fe20007810000 */
[----:B------:R-:W-:Y:S01]  /*5610*/  FMUL.FTZ R72, R0, R75 ;  /* 0x0000004b00487220 */ /* 0x000fe20000410000 */
[----:B------:R-:W-:Y:S01]  /*5620*/  FSEL R26, R26, -INF , P4 ;  /* 0xff8000001a1a7808 */ /* 0x000fe20002000000 */
[----:B------:R-:W-:Y:S01]  /*5630*/  FMUL.FTZ R75, R0, R82 ;  /* 0x00000052004b7220 */ /* 0x000fe20000410000 */
[----:B------:R-:W-:Y:S01]  /*5640*/  ISETP.GT.AND P4, PT, R47, 0x20, PT ;  /* 0x000000202f00780c */ /* 0x000fe20003f84270 */
[----:B------:R-:W3:Y:S01]  /*5650*/  SHFL.BFLY PT, R80, R77, 0x1, 0x1f ;  /* 0x0c201f004d507f89 */ /* 0x000ee200000e0000 */
[----:B-----5:R-:W-:Y:S01]  /*5660*/  FSEL R27, R27, -INF , P5 ;  /* 0xff8000001b1b7808 */ /* 0x020fe20002800000 */
[----:B------:R-:W4:Y:S01]  /*5670*/  MUFU.TANH R44, R44 ;  /* 0x0000002c002c7308 */ /* 0x000f220000002400 */
[----:B------:R-:W-:-:S02]  /*5680*/  ISETP.GT.AND P5, PT, R47, 0x21, PT ;  /* 0x000000212f00780c */ /* 0x000fc40003fa4270 */
[----:B0-----:R-:W-:Y:S02]  /*5690*/  FSEL R30, R30, -INF , P4 ;  /* 0xff8000001e1e7808 */ /* 0x001fe40002000000 */
[----:B------:R-:W-:Y:S02]  /*56a0*/  ISETP.GT.AND P4, PT, R47, 0x28, PT ;  /* 0x000000282f00780c */ /* 0x000fe40003f84270 */
[----:B-1----:R-:W-:Y:S01]  /*56b0*/  FSEL R31, R31, -INF , P5 ;  /* 0xff8000001f1f7808 */ /* 0x002fe20002800000 */
[----:B------:R-:W0:Y:S01]  /*56c0*/  MUFU.TANH R48, R48 ;  /* 0x0000003000307308 */ /* 0x000e220000002400 */
[C---:B------:R-:W-:Y:S02]  /*56d0*/  ISETP.GT.AND P5, PT, R47.reuse, 0x29, PT ;  /* 0x000000292f00780c */ /* 0x040fe40003fa4270 */
[----:B------:R-:W-:Y:S02]  /*56e0*/  FSEL R34, R34, -INF , P4 ;  /* 0xff80000022227808 */ /* 0x000fe40002000000 */
[----:B------:R-:W-:-:S02]  /*56f0*/  ISETP.GT.AND P4, PT, R47, 0x30, PT ;  /* 0x000000302f00780c */ /* 0x000fc40003f84270 */
[----:B------:R-:W-:Y:S01]  /*5700*/  FSEL R35, R35, -INF , P5 ;  /* 0xff80000023237808 */ /* 0x000fe20002800000 */
[----:B------:R-:W1:Y:S01]  /*5710*/  MUFU.TANH R50, R50 ;  /* 0x0000003200327308 */ /* 0x000e620000002400 */
[C---:B------:R-:W-:Y:S02]  /*5720*/  ISETP.GT.AND P5, PT, R47.reuse, 0x31, PT ;  /* 0x000000312f00780c */ /* 0x040fe40003fa4270 */
[----:B------:R-:W-:Y:S02]  /*5730*/  FSEL R38, R38, -INF , P4 ;  /* 0xff80000026267808 */ /* 0x000fe40002000000 */
[----:B------:R-:W-:Y:S02]  /*5740*/  ISETP.GT.AND P4, PT, R47, 0x38, PT ;  /* 0x000000382f00780c */ /* 0x000fe40003f84270 */
[----:B---3--:R-:W-:Y:S01]  /*5750*/  FMNMX.FTZ R37, R77, R80, !PT ;  /* 0x000000504d257209 */ /* 0x008fe20007810000 */
[----:B------:R-:W-:Y:S01]  /*5760*/  IMAD.U32 R80, RZ, RZ, UR10 ;  /* 0x0000000aff507e24 */ /* 0x000fe2000f8e00ff */
[----:B------:R-:W-:Y:S01]  /*5770*/  FSEL R39, R39, -INF , P5 ;  /* 0xff80000027277808 */ /* 0x000fe20002800000 */
[----:B------:R-:W3:Y:S01]  /*5780*/  MUFU.TANH R64, R64 ;  /* 0x0000004000407308 */ /* 0x000ee20000002400 */
[C---:B------:R-:W-:Y:S01]  /*5790*/  FSETP.NEU.FTZ.AND P3, PT, R37.reuse, -INF , PT ;  /* 0xff8000002500780b */ /* 0x040fe20003f7d000 */
[----:B------:R-:W-:-:S01]  /*57a0*/  FFMA.FTZ R77, R37, R80, -8 ;  /* 0xc1000000254d7423 */ /* 0x000fc20000010050 */
[----:B------:R-:W-:-:S02]  /*57b0*/  ISETP.GT.AND P5, PT, R47, 0x39, PT ;  /* 0x000000392f00780c */ /* 0x000fc40003fa4270 */
[----:B--2---:R-:W-:Y:S02]  /*57c0*/  FSEL R43, R43, -INF , P4 ;  /* 0xff8000002b2b7808 */ /* 0x004fe40002000000 */
[----:B------:R-:W-:Y:S01]  /*57d0*/  FSEL R77, R77, RZ, P3 ;  /* 0x000000ff4d4d7208 */ /* 0x000fe20001800000 */
[----:B------:R-:W2:Y:S01]  /*57e0*/  MUFU.TANH R63, R63 ;  /* 0x0000003f003f7308 */ /* 0x000ea20000002400 */
[----:B------:R-:W-:Y:S02]  /*57f0*/  ISETP.GT.AND P4, PT, R47, 0x40, PT ;  /* 0x000000402f00780c */ /* 0x000fe40003f84270 */
[----:B----4-:R-:W-:Y:S01]  /*5800*/  FSEL R44, R44, -INF , P5 ;  /* 0xff8000002c2c7808 */ /* 0x010fe20002800000 */
[----:B------:R-:W-:-:S01]  /*5810*/  FFMA.FTZ R8, R10, UR10, -R77 ;  /* 0x0000000a0a087c23 */ /* 0x000fc2000801084d */
[----:B------:R-:W-:Y:S01]  /*5820*/  FMNMX.FTZ R10, R81, R4, !PT ;  /* 0x00000004510a7209 */ /* 0x000fe20007810000 */
[----:B------:R-:W-:-:S01]  /*5830*/  FFMA.FTZ R54, R54, UR10, -R77 ;  /* 0x0000000a36367c23 */ /* 0x000fc2000801084d */
[----:B------:R-:W-:Y:S01]  /*5840*/  ISETP.GT.AND P5, PT, R47, 0x41, PT ;  /* 0x000000412f00780c */ /* 0x000fe20003fa4270 */
[----:B------:R-:W4:Y:S01]  /*5850*/  MUFU.TANH R66, R66 ;  /* 0x0000004200427308 */ /* 0x000f220000002400 */
[----:B------:R-:W-:Y:S01]  /*5860*/  FMNMX.FTZ R83, R9, R10, !PT ;  /* 0x0000000a09537209 */ /* 0x000fe20007810000 */
[--C-:B------:R-:W-:Y:S01]  /*5870*/  FFMA.FTZ R80, R46, UR10, -R77.reuse ;  /* 0x0000000a2e507c23 */ /* 0x100fe2000801084d */
[----:B0-----:R-:W-:Y:S01]  /*5880*/  FSEL R48, R48, -INF , P4 ;  /* 0xff80000030307808 */ /* 0x001fe20002000000 */
[--C-:B------:R-:W-:Y:S01]  /*5890*/  FFMA.FTZ R6, R6, UR10, -R77.reuse ;  /* 0x0000000a06067c23 */ /* 0x100fe2000801084d */
[----:B------:R-:W-:Y:S01]  /*58a0*/  FMNMX.FTZ R10, R12, R83, !PT ;  /* 0x000000530c0a7209 */ /* 0x000fe20007810000 */
[--C-:B------:R-:W-:Y:S01]  /*58b0*/  FFMA.FTZ R7, R7, UR10, -R77.reuse ;  /* 0x0000000a07077c23 */ /* 0x100fe2000801084d */
[----:B------:R-:W-:Y:S01]  /*58c0*/  ISETP.GT.AND P4, PT, R47, 0x48, PT ;  /* 0x000000482f00780c */ /* 0x000fe20003f84270 */
[----:B------:R-:W0:Y:S01]  /*58d0*/  MUFU.TANH R67, R67 ;  /* 0x0000004300437308 */ /* 0x000e220000002400 */
[----:B------:R-:W-:Y:S01]  /*58e0*/  FMNMX.FTZ R83, R13, R10, !PT ;  /* 0x0000000a0d537209 */ /* 0x000fe20007810000 */
[--C-:B------:R-:W-:Y:S01]  /*58f0*/  FFMA.FTZ R10, R14, UR10, -R77.reuse ;  /* 0x0000000a0e0a7c23 */ /* 0x100fe2000801084d */
[----:B-1----:R-:W-:Y:S01]  /*5900*/  FSEL R50, R50, -INF , P5 ;  /* 0xff80000032327808 */ /* 0x002fe20002800000 */
[--C-:B------:R-:W-:Y:S01]  /*5910*/  FFMA.FTZ R11, R11, UR10, -R77.reuse ;  /* 0x0000000a0b0b7c23 */ /* 0x100fe2000801084d */
[----:B------:R-:W-:Y:S01]  /*5920*/  FMNMX.FTZ R14, R20, R83, !PT ;  /* 0x00000053140e7209 */ /* 0x000fe20007810000 */
[--C-:B------:R-:W-:Y:S01]  /*5930*/  FFMA.FTZ R15, R15, UR10, -R77.reuse ;  /* 0x0000000a0f0f7c23 */ /* 0x100fe2000801084d */
[----:B------:R-:W-:Y:S01]  /*5940*/  ISETP.GT.AND P5, PT, R47, 0x49, PT ;  /* 0x000000492f00780c */ /* 0x000fe20003fa4270 */
[----:B------:R-:W1:Y:S01]  /*5950*/  MUFU.TANH R69, R69 ;  /* 0x0000004500457308 */ /* 0x000e620000002400 */
[----:B------:R-:W-:Y:S01]  /*5960*/  FMNMX.FTZ R83, R21, R14, !PT ;  /* 0x0000000e15537209 */ /* 0x000fe20007810000 */
[--C-:B------:R-:W-:Y:S01]  /*5970*/  FFMA.FTZ R25, R25, UR10, -R77.reuse ;  /* 0x0000000a19197c23 */ /* 0x100fe2000801084d */
[----:B---3--:R-:W-:Y:S01]  /*5980*/  FSEL R64, R64, -INF , P4 ;  /* 0xff80000040407808 */ /* 0x008fe20002000000 */
[--C-:B------:R-:W-:Y:S01]  /*5990*/  FFMA.FTZ R29, R29, UR10, -R77.reuse ;  /* 0x0000000a1d1d7c23 */ /* 0x100fe2000801084d */
[----:B------:R-:W-:Y:S01]  /*59a0*/  FMNMX.FTZ R14, R26, R83, !PT ;  /* 0x000000531a0e7209 */ /* 0x000fe20007810000 */
[--C-:B------:R-:W-:Y:S01]  /*59b0*/  FFMA.FTZ R33, R33, UR10, -R77.reuse ;  /* 0x0000000a21217c23 */ /* 0x100fe2000801084d */
[----:B------:R-:W-:Y:S01]  /*59c0*/  ISETP.GT.AND P4, PT, R47, 0x50, PT ;  /* 0x000000502f00780c */ /* 0x000fe20003f84270 */
[----:B------:R-:W3:Y:S01]  /*59d0*/  MUFU.TANH R70, R70 ;  /* 0x0000004600467308 */ /* 0x000ee20000002400 */
[----:B------:R-:W-:Y:S01]  /*59e0*/  FMNMX.FTZ R83, R27, R14, !PT ;  /* 0x0000000e1b537209 */ /* 0x000fe20007810000 */
[--C-:B------:R-:W-:Y:S01]  /*59f0*/  FFMA.FTZ R14, R24, UR10, -R77.reuse ;  /* 0x0000000a180e7c23 */ /* 0x100fe2000801084d */
[----:B--2---:R-:W-:Y:S01]  /*5a00*/  FSEL R63, R63, -INF , P5 ;  /* 0xff8000003f3f7808 */ /* 0x004fe20002800000 */
[--C-:B------:R-:W-:Y:S01]  /*5a10*/  FFMA.FTZ R40, R40, UR10, -R77.reuse ;  /* 0x0000000a28287c23 */ /* 0x100fe2000801084d */
[----:B------:R-:W-:Y:S01]  /*5a20*/  FMNMX.FTZ R24, R30, R83, !PT ;  /* 0x000000531e187209 */ /* 0x000fe20007810000 */
[--C-:B------:R-:W-:Y:S01]  /*5a30*/  FFMA.FTZ R41, R41, UR10, -R77.reuse ;  /* 0x0000000a29297c23 */ /* 0x100fe2000801084d */
[----:B------:R-:W-:Y:S01]  /*5a40*/  ISETP.GT.AND P5, PT, R47, 0x51, PT ;  /* 0x000000512f00780c */ /* 0x000fe20003fa4270 */
[----:B------:R-:W-:Y:S01]  /*5a50*/  MUFU.TANH R71, R71 ;  /* 0x0000004700477308 */ /* 0x000fe20000002400 */
[----:B------:R-:W-:Y:S01]  /*5a60*/  FMNMX.FTZ R83, R31, R24, !PT ;  /* 0x000000181f537209 */ /* 0x000fe20007810000 */
[--C-:B------:R-:W-:Y:S01]  /*5a70*/  FFMA.FTZ R52, R52, UR10, -R77.reuse ;  /* 0x0000000a34347c23 */ /* 0x100fe2000801084d */
[----:B----4-:R-:W-:Y:S01]  /*5a80*/  FSEL R66, R66, -INF , P4 ;  /* 0xff80000042427808 */ /* 0x010fe20002000000 */
[--C-:B------:R-:W-:Y:S01]  /*5a90*/  FFMA.FTZ R49, R49, UR10, -R77.reuse ;  /* 0x0000000a31317c23 */ /* 0x100fe2000801084d */
[----:B------:R-:W-:Y:S01]  /*5aa0*/  FMNMX.FTZ R24, R34, R83, !PT ;  /* 0x0000005322187209 */ /* 0x000fe20007810000 */
[--C-:B------:R-:W-:Y:S01]  /*5ab0*/  FFMA.FTZ R68, R68, UR10, -R77.reuse ;  /* 0x0000000a44447c23 */ /* 0x100fe2000801084d */
[----:B------:R-:W-:Y:S01]  /*5ac0*/  ISETP.GT.AND P4, PT, R47, 0x58, PT ;  /* 0x000000582f00780c */ /* 0x000fe20003f84270 */
[----:B------:R-:W2:Y:S01]  /*5ad0*/  MUFU.TANH R72, R72 ;  /* 0x0000004800487308 */ /* 0x000ea20000002400 */
[----:B------:R-:W-:Y:S01]  /*5ae0*/  FMNMX.FTZ R83, R35, R24, !PT ;  /* 0x0000001823537209 */ /* 0x000fe20007810000 */
[----:B------:R-:W-:Y:S01]  /*5af0*/  FFMA.FTZ R24, R28, UR10, -R77 ;  /* 0x0000000a1c187c23 */ /* 0x000fe2000801084d */
[----:B0-----:R-:W-:Y:S01]  /*5b00*/  FSEL R67, R67, -INF , P5 ;  /* 0xff80000043437808 */ /* 0x001fe20002800000 */
[----:B------:R-:W-:-:S02]  /*5b10*/  WARPGROUP.DEPBAR.LE gsb0, 0x0 ;  /* 0x00008000000079c5 */ /* 0x000fc40000010000 */
[----:B------:R-:W-:Y:S02]  /*5b20*/  FMNMX.FTZ R28, R38, R83, !PT ;  /* 0x00000053261c7209 */ /* 0x000fe40007810000 */
[----:B------:R-:W-:Y:S01]  /*5b30*/  MUFU.TANH R73, R73 ;  /* 0x0000004900497308 */ /* 0x000fe20000002400 */
[----:B------:R-:W-:Y:S02]  /*5b40*/  ISETP.GT.AND P5, PT, R47, 0x59, PT ;  /* 0x000000592f00780c */ /* 0x000fe40003fa4270 */
[----:B------:R-:W-:Y:S02]  /*5b50*/  FMNMX.FTZ R28, R39, R28, !PT ;  /* 0x0000001c271c7209 */ /* 0x000fe40007810000 */
[----:B-1----:R-:W-:Y:S02]  /*5b60*/  FSEL R69, R69, -INF , P4 ;  /* 0xff80000045457808 */ /* 0x002fe40002000000 */
[----:B------:R-:W-:Y:S01]  /*5b70*/  FMNMX.FTZ R83, R43, R28, !PT ;  /* 0x0000001c2b537209 */ /* 0x000fe20007810000 */
[----:B------:R-:W-:-:S01]  /*5b80*/  FFMA.FTZ R28, R32, UR10, -R77 ;  /* 0x0000000a201c7c23 */ /* 0x000fc2000801084d */
[----:B------:R-:W0:Y:S01]  /*5b90*/  MUFU.TANH R74, R74 ;  /* 0x0000004a004a7308 */ /* 0x000e220000002400 */
[----:B------:R-:W-:-:S02]  /*5ba0*/  ISETP.GT.AND P4, PT, R47, 0x60, PT ;  /* 0x000000602f00780c */ /* 0x000fc40003f84270 */
[----:B------:R-:W-:Y:S02]  /*5bb0*/  FMNMX.FTZ R83, R44, R83, !PT ;  /* 0x000000532c537209 */ /* 0x000fe40007810000 */
[----:B---3--:R-:W-:Y:S02]  /*5bc0*/  FSEL R70, R70, -INF , P5 ;  /* 0xff80000046467808 */ /* 0x008fe40002800000 */
[----:B------:R-:W-:Y:S01]  /*5bd0*/  FMNMX.FTZ R83, R48, R83, !PT ;  /* 0x0000005330537209 */ /* 0x000fe20007810000 */
[----:B------:R-:W1:Y:S01]  /*5be0*/  MUFU.TANH R75, R75 ;  /* 0x0000004b004b7308 */ /* 0x000e620000002400 */
[----:B------:R-:W-:Y:S02]  /*5bf0*/  ISETP.GT.AND P5, PT, R47, 0x61, PT ;  /* 0x000000612f00780c */ /* 0x000fe40003fa4270 */
[----:B------:R-:W-:Y:S02]  /*5c00*/  FMNMX.FTZ R83, R50, R83, !PT ;  /* 0x0000005332537209 */ /* 0x000fe40007810000 */
[----:B--2---:R-:W-:-:S02]  /*5c10*/  FSEL R72, R72, -INF , P5 ;  /* 0xff80000048487808 */ /* 0x004fc40002800000 */
[----:B------:R-:W-:Y:S01]  /*5c20*/  FMNMX.FTZ R32, R64, R83, !PT ;  /* 0x0000005340207209 */ /* 0x000fe20007810000 */
[----:B------:R-:W2:Y:S01]  /*5c30*/  MUFU.TANH R76, R76 ;  /* 0x0000004c004c7308 */ /* 0x000ea20000002400 */
[----:B------:R-:W-:Y:S02]  /*5c40*/  ISETP.GT.AND P5, PT, R47, 0x69, PT ;  /* 0x000000692f00780c */ /* 0x000fe40003fa4270 */
[----:B------:R-:W-:Y:S01]  /*5c50*/  FMNMX.FTZ R83, R63, R32, !PT ;  /* 0x000000203f537209 */ /* 0x000fe20007810000 */
[----:B------:R-:W-:-:S01]  /*5c60*/  FFMA.FTZ R32, R36, UR10, -R77 ;  /* 0x0000000a24207c23 */ /* 0x000fc2000801084d */
[----:B0-----:R-:W-:Y:S02]  /*5c70*/  FSEL R74, R74, -INF , P5 ;  /* 0xff8000004a4a7808 */ /* 0x001fe40002800000 */
[----:B------:R-:W-:Y:S01]  /*5c80*/  FMNMX.FTZ R36, R66, R83, !PT ;  /* 0x0000005342247209 */ /* 0x000fe20007810000 */
[----:B------:R-:W0:Y:S01]  /*5c90*/  MUFU.TANH R78, R78 ;  /* 0x0000004e004e7308 */ /* 0x000e220000002400 */
[----:B------:R-:W-:-:S02]  /*5ca0*/  ISETP.GT.AND P5, PT, R47, 0x71, PT ;  /* 0x000000712f00780c */ /* 0x000fc40003fa4270 */
[----:B------:R-:W-:Y:S02]  /*5cb0*/  FMNMX.FTZ R36, R67, R36, !PT ;  /* 0x0000002443247209 */ /* 0x000fe40007810000 */
[----:B------:R-:W-:Y:S02]  /*5cc0*/  FSEL R82, R37, RZ, P3 ;  /* 0x000000ff25527208 */ /* 0x000fe40001800000 */
[----:B------:R-:W-:Y:S01]  /*5cd0*/  FMNMX.FTZ R83, R69, R36, !PT ;  /* 0x0000002445537209 */ /* 0x000fe20007810000 */
[----:B------:R-:W3:Y:S01]  /*5ce0*/  MUFU.TANH R79, R79 ;  /* 0x0000004f004f7308 */ /* 0x000ee20000002400 */
[----:B------:R-:W-:Y:S01]  /*5cf0*/  FSEL R36, R71, -INF , P4 ;  /* 0xff80000047247808 */ /* 0x000fe20002000000 */
[----:B------:R-:W-:Y:S01]  /*5d00*/  FADD.FTZ R82, -R82, R5 ;  /* 0x0000000552527221 */ /* 0x000fe20000010100 */
[----:B------:R-:W-:Y:S02]  /*5d10*/  FMNMX.FTZ R83, R70, R83, !PT ;  /* 0x0000005346537209 */ /* 0x000fe40007810000 */
[----:B------:R-:W-:-:S02]  /*5d20*/  ISETP.GT.AND P4, PT, R47, 0x68, PT ;  /* 0x000000682f00780c */ /* 0x000fc40003f84270 */
[----:B------:R-:W-:Y:S01]  /*5d30*/  FMNMX.FTZ R83, R36, R83, !PT ;  /* 0x0000005324537209 */ /* 0x000fe20007810000 */
[----:B------:R4:W-:Y:S01]  /*5d40*/  MUFU.EX2 R71, R54 ;  /* 0x0000003600477308 */ /* 0x0009e20000000800 */
[----:B------:R-:W-:Y:S02]  /*5d50*/  FSEL R73, R73, -INF , P4 ;  /* 0xff80000049497808 */ /* 0x000fe40002000000 */
[----:B------:R-:W-:Y:S02]  /*5d60*/  FMNMX.FTZ R42, R72, R83, !PT ;  /* 0x00000053482a7209 */ /* 0x000fe40007810000 */
[----:B------:R-:W-:Y:S02]  /*5d70*/  ISETP.GT.AND P4, PT, R47, 0x70, PT ;  /* 0x000000702f00780c */ /* 0x000fe40003f84270 */
[----:B------:R-:W-:Y:S01]  /*5d80*/  FMNMX.FTZ R83, R73, R42, !PT ;  /* 0x0000002a49537209 */ /* 0x000fe20007810000 */
[----:B------:R-:W-:Y:S01]  /*5d90*/  MUFU.EX2 R6, R6 ;  /* 0x0000000600067308 */ /* 0x000fe20000000800 */
[----:B-1----:R-:W-:Y:S01]  /*5da0*/  FSEL R75, R75, -INF , P4 ;  /* 0xff8000004b4b7808 */ /* 0x002fe20002000000 */
[----:B----4-:R-:W-:Y:S01]  /*5db0*/  FFMA.FTZ R54, R45, UR10, -R77 ;  /* 0x0000000a2d367c23 */ /* 0x010fe2000801084d */
[----:B------:R-:W-:-:S02]  /*5dc0*/  FMNMX.FTZ R42, R74, R83, !PT ;  /* 0x000000534a2a7209 */ /* 0x000fc40007810000 */
[----:B------:R-:W-:Y:S02]  /*5dd0*/  ISETP.GT.AND P4, PT, R47, 0x78, PT ;  /* 0x000000782f00780c */ /* 0x000fe40003f84270 */
[----:B--2---:R-:W-:Y:S01]  /*5de0*/  FSEL R76, R76, -INF , P5 ;  /* 0xff8000004c4c7808 */ /* 0x004fe20002800000 */
[----:B------:R-:W-:Y:S01]  /*5df0*/  MUFU.EX2 R7, R7 ;  /* 0x0000000700077308 */ /* 0x000fe20000000800 */
[----:B------:R-:W-:Y:S02]  /*5e00*/  FMNMX.FTZ R45, R75, R42, !PT ;  /* 0x0000002a4b2d7209 */ /* 0x000fe40007810000 */
[----:B------:R-:W-:Y:S01]  /*5e10*/  ISETP.GT.AND P5, PT, R47, 0x79, PT ;  /* 0x000000792f00780c */ /* 0x000fe20003fa4270 */
[----:B------:R-:W-:-:S01]  /*5e20*/  FFMA.FTZ R47, R51, UR10, -R77 ;  /* 0x0000000a332f7c23 */ /* 0x000fc2000801084d */
[----:B0-----:R-:W-:Y:S01]  /*5e30*/  FSEL R78, R78, -INF , P4 ;  /* 0xff8000004e4e7808 */ /* 0x001fe20002000000 */
[----:B------:R-:W-:-:S01]  /*5e40*/  FFMA.FTZ R51, R53, UR10, -R77 ;  /* 0x0000000a35337c23 */ /* 0x000fc2000801084d */
[----:B------:R-:W-:Y:S01]  /*5e50*/  FMNMX.FTZ R45, R76, R45, !PT ;  /* 0x0000002d4c2d7209 */ /* 0x000fe20007810000 */
[----:B------:R-:W-:-:S01]  /*5e60*/  FFMA.FTZ R53, R56, UR10, -R77 ;  /* 0x0000000a38357c23 */ /* 0x000fc2000801084d */
[----:B---3--:R-:W-:Y:S01]  /*5e70*/  FSEL R79, R79, -INF , P5 ;  /* 0xff8000004f4f7808 */ /* 0x008fe20002800000 */
[----:B------:R-:W-:-:S01]  /*5e80*/  FFMA.FTZ R56, R57, UR10, -R77 ;  /* 0x0000000a39387c23 */ /* 0x000fc2000801084d */
[----:B------:R-:W-:Y:S01]  /*5e90*/  FMNMX.FTZ R46, R78, R45, !PT ;  /* 0x0000002d4e2e7209 */ /* 0x000fe20007810000 */
[----:B------:R-:W-:-:S01]  /*5ea0*/  FFMA.FTZ R57, R60, UR10, -R77 ;  /* 0x0000000a3c397c23 */ /* 0x000fc2000801084d */
[--C-:B------:R-:W-:Y:S01]  /*5eb0*/  FFMA.FTZ R60, R61, UR10, -R77.reuse ;  /* 0x0000000a3d3c7c23 */ /* 0x100fe2000801084d */
[----:B------:R-:W-:Y:S01]  /*5ec0*/  IMAD.U32 R61, RZ, RZ, UR10 ;  /* 0x0000000aff3d7e24 */ /* 0x000fe2000f8e00ff */
[----:B------:R-:W-:Y:S01]  /*5ed0*/  FMNMX.FTZ R46, R79, R46, !PT ;  /* 0x0000002e4f2e7209 */ /* 0x000fe20007810000 */
[----:B------:R-:W-:Y:S04]  /*5ee0*/  MUFU.EX2 R45, R80 ;  /* 0x00000050002d7308 */ /* 0x000fe80000000800 */
[----:B------:R-:W0:Y:S04]  /*5ef0*/  SHFL.BFLY PT, R83, R46, 0x2, 0x1f ;  /* 0x0c401f002e537f89 */ /* 0x000e2800000e0000 */
[----:B------:R1:W-:Y:S08]  /*5f00*/  MUFU.EX2 R42, R54 ;  /* 0x00000036002a7308 */ /* 0x0003f00000000800 */
[----:B------:R-:W-:Y:S01]  /*5f10*/  MUFU.EX2 R8, R8 ;  /* 0x0000000800087308 */ /* 0x000fe20000000800 */
[----:B-1----:R-:W-:-:S01]  /*5f20*/  FFMA.FTZ R54, R55, UR10, -R77 ;  /* 0x0000000a37367c23 */ /* 0x002fc2000801084d */
[--C-:B------:R-:W-:Y:S01]  /*5f30*/  FFMA.FTZ R55, R58, UR10, -R77.reuse ;  /* 0x0000000a3a377c23 */ /* 0x100fe2000801084d */
[----:B------:R-:W-:-:S01]  /*5f40*/  FFMA.FTZ R58, R59, UR10, -R77 ;  /* 0x0000000a3b3a7c23 */ /* 0x000fc2000801084d */
[--C-:B------:R-:W-:Y:S01]  /*5f50*/  FFMA.FTZ R59, R62, UR10, -R77.reuse ;  /* 0x0000000a3e3b7c23 */ /* 0x100fe2000801084d */
[----:B------:R-:W-:-:S03]  /*5f60*/  FFMA.FTZ R62, R65, UR10, -R77 ;  /* 0x0000000a413e7c23 */ /* 0x000fc6000801084d */
        /* <DEDUP_REMOVED lines=8> */
[C---:B------:R-:W-:Y:S01]  /*5ff0*/  FSETP.NEU.FTZ.AND P4, PT, R46.reuse, -INF , PT ;  /* 0xff8000002e00780b */ /* 0x040fe20003f9d000 */
[----:B------:R-:W-:-:S02]  /*6000*/  FFMA.FTZ R61, R46, R61, -8 ;  /* 0xc10000002e3d7423 */ /* 0x000fc4000001003d */
[----:B------:R-:W-:Y:S03]  /*6010*/  MUFU.EX2 R24, R24 ;  /* 0x0000001800187308 */ /* 0x000fe60000000800 */
[----:B------:R-:W-:-:S05]  /*6020*/  FSEL R61, R61, RZ, P4 ;  /* 0x000000ff3d3d7208 */ /* 0x000fca0002000000 */
[--C-:B------:R-:W-:Y:S01]  /*6030*/  FFMA.FTZ R80, R9, UR10, -R61.reuse ;  /* 0x0000000a09507c23 */ /* 0x100fe2000801083d */
[----:B------:R-:W-:-:S01]  /*6040*/  FFMA.FTZ R9, R12, UR10, -R61 ;  /* 0x0000000a0c097c23 */ /* 0x000fc2000801083d */
[--C-:B------:R-:W-:Y:S01]  /*6050*/  FFMA.FTZ R12, R13, UR10, -R61.reuse ;  /* 0x0000000a0d0c7c23 */ /* 0x100fe2000801083d */
[----:B------:R-:W-:-:S01]  /*6060*/  FFMA.FTZ R13, R20, UR10, -R61 ;  /* 0x0000000a140d7c23 */ /* 0x000fc2000801083d */
[--C-:B------:R-:W-:Y:S01]  /*6070*/  FFMA.FTZ R20, R21, UR10, -R61.reuse ;  /* 0x0000000a15147c23 */ /* 0x100fe2000801083d */
[----:B------:R-:W-:-:S01]  /*6080*/  FFMA.FTZ R5, R43, UR10, -R61 ;  /* 0x0000000a2b057c23 */ /* 0x000fc2000801083d */
[--C-:B------:R-:W-:Y:S01]  /*6090*/  FFMA.FTZ R21, R26, UR10, -R61.reuse ;  /* 0x0000000a1a157c23 */ /* 0x100fe2000801083d */
[----:B------:R-:W-:Y:S01]  /*60a0*/  FSEL R43, R46, RZ, P4 ;  /* 0x000000ff2e2b7208 */ /* 0x000fe20002000000 */
[--C-:B------:R-:W-:Y:S01]  /*60b0*/  FFMA.FTZ R26, R27, UR10, -R61.reuse ;  /* 0x0000000a1b1a7c23 */ /* 0x100fe2000801083d */
[----:B------:R-:W-:-:S01]  /*60c0*/  FFMA.FTZ R27, R30, UR10, -R61 ;  /* 0x0000000a1e1b7c23 */ /* 0x000fc2000801083d */
[--C-:B------:R-:W-:Y:S01]  /*60d0*/  FFMA.FTZ R30, R31, UR10, -R61.reuse ;  /* 0x0000000a1f1e7c23 */ /* 0x100fe2000801083d */
[----:B------:R-:W-:-:S01]  /*60e0*/  FFMA.FTZ R31, R34, UR10, -R61 ;  /* 0x0000000a221f7c23 */ /* 0x000fc2000801083d */
[----:B------:R-:W-:Y:S01]  /*60f0*/  FFMA.FTZ R34, R35, UR10, -R61 ;  /* 0x0000000a23227c23 */ /* 0x000fe2000801083d */
[----:B------:R-:W-:-:S01]  /*6100*/  FADD.FTZ R43, -R43, R4 ;  /* 0x000000042b2b7221 */ /* 0x000fc20000010100 */
[--C-:B------:R-:W-:Y:S01]  /*6110*/  FFMA.FTZ R35, R38, UR10, -R61.reuse ;  /* 0x0000000a26237c23 */ /* 0x100fe2000801083d */
[----:B------:R-:W-:-:S01]  /*6120*/  FFMA.FTZ R38, R39, UR10, -R61 ;  /* 0x0000000a27267c23 */ /* 0x000fc2000801083d */
[----:B------:R-:W-:Y:S01]  /*6130*/  FMUL.FTZ R39, R82, UR10 ;  /* 0x0000000a52277c20 */ /* 0x000fe20008410000 */
        /* <DEDUP_REMOVED lines=10> */
[----:B------:R-:W0:Y:S08]  /*61e0*/  MUFU.EX2 R39, R39 ;  /* 0x0000002700277308 */ /* 0x000e300000000800 */
[----:B------:R-:W-:Y:S08]  /*61f0*/  MUFU.EX2 R65, R65 ;  /* 0x0000004100417308 */ /* 0x000ff00000000800 */
[----:B------:R-:W1:Y:S01]  /*6200*/  MUFU.EX2 R4, R4 ;  /* 0x0000000400047308 */ /* 0x000e620000000800 */
[----:B0-----:R-:W-:-:S04]  /*6210*/  FFMA.FTZ R64, R39, R3, R6 ;  /* 0x0000000327407223 */ /* 0x001fc80000010006 */
[----:B------:R-:W-:-:S03]  /*6220*/  FADD.FTZ R77, R7, R64 ;  /* 0x00000040074d7221 */ /* 0x000fc60000010000 */
[----:B------:R-:W0:Y:S01]  /*6230*/  MUFU.EX2 R9, R9 ;  /* 0x0000000900097308 */ /* 0x000e220000000800 */
[----:B------:R-:W-:-:S04]  /*6240*/  FADD.FTZ R64, R8, R77 ;  /* 0x0000004d08407221 */ /* 0x000fc80000010000 */
[----:B------:R-:W-:Y:S01]  /*6250*/  FADD.FTZ R77, R11, R64 ;  /* 0x000000400b4d7221 */ /* 0x000fe20000010000 */
[----:B------:R-:W-:-:S02]  /*6260*/  FFMA.FTZ R64, R66, UR10, -R61 ;  /* 0x0000000a42407c23 */ /* 0x000fc4000801083d */
[----:B------:R-:W2:Y:S01]  /*6270*/  MUFU.EX2 R12, R12 ;  /* 0x0000000c000c7308 */ /* 0x000ea20000000800 */
[----:B-1----:R-:W-:-:S01]  /*6280*/  FFMA.FTZ R3, R4, R2, R65 ;  /* 0x0000000204037223 */ /* 0x002fc20000010041 */
[----:B------:R-:W-:-:S03]  /*6290*/  FADD.FTZ R66, R10, R77 ;  /* 0x0000004d0a427221 */ /* 0x000fc60000010000 */
[----:B------:R-:W-:Y:S01]  /*62a0*/  FADD.FTZ R2, R80, R3 ;  /* 0x0000000350027221 */ /* 0x000fe20000010000 */
[----:B------:R-:W-:-:S02]  /*62b0*/  FADD.FTZ R77, R15, R66 ;  /* 0x000000420f4d7221 */ /* 0x000fc40000010000 */
[----:B------:R-:W1:Y:S01]  /*62c0*/  MUFU.EX2 R13, R13 ;  /* 0x0000000d000d7308 */ /* 0x000e620000000800 */
[----:B0-----:R-:W-:-:S01]  /*62d0*/  FADD.FTZ R3, R9, R2 ;  /* 0x0000000209037221 */ /* 0x001fc20000010000 */
[----:B------:R-:W-:-:S04]  /*62e0*/  FADD.FTZ R66, R14, R77 ;  /* 0x0000004d0e427221 */ /* 0x000fc80000010000 */
[----:B------:R-:W-:Y:S01]  /*62f0*/  FADD.FTZ R77, R25, R66 ;  /* 0x00000042194d7221 */ /* 0x000fe20000010000 */
[----:B------:R-:W-:-:S01]  /*6300*/  FFMA.FTZ R66, R69, UR10, -R61 ;  /* 0x0000000a45427c23 */ /* 0x000fc2000801083d */
[----:B------:R-:W0:Y:S01]  /*6310*/  MUFU.EX2 R20, R20 ;  /* 0x0000001400147308 */ /* 0x000e220000000800 */
[----:B--2---:R-:W-:-:S01]  /*6320*/  FADD.FTZ R2, R12, R3 ;  /* 0x000000030c027221 */ /* 0x004fc20000010000 */
[----:B------:R-:W-:Y:S01]  /*6330*/  FADD.FTZ R82, R24, R77 ;  /* 0x0000004d18527221 */ /* 0x000fe20000010000 */
[----:B------:R-:W-:-:S05]  /*6340*/  FFMA.FTZ R69, R70, UR10, -R61 ;  /* 0x0000000a46457c23 */ /* 0x000fca000801083d */
        /* <DEDUP_REMOVED lines=24> */
[----:B------:R-:W-:-:S03]  /*64d0*/  FFMA.FTZ R77, R72, UR10, -R61 ;  /* 0x0000000a484d7c23 */ /* 0x000fc6000801083d */
        /* <DEDUP_REMOVED lines=12> */
[----:B------:R-:W-:-:S02]  /*65a0*/  FFMA.FTZ R73, R74, UR10, -R61 ;  /* 0x0000000a4a497c23 */ /* 0x000fc4000801083d */
[----:B------:R-:W-:-:S03]  /*65b0*/  FADD.FTZ R72, R42, R81 ;  /* 0x000000512a487221 */ /* 0x000fc60000010000 */
[----:B------:R-:W0:Y:S01]  /*65c0*/  MUFU.EX2 R48, R48 ;  /* 0x0000003000307308 */ /* 0x000e220000000800 */
[----:B--2---:R-:W-:-:S01]  /*65d0*/  FADD.FTZ R2, R44, R3 ;  /* 0x000000032c027221 */ /* 0x004fc20000010000 */
[----:B------:R-:W-:-:S06]  /*65e0*/  FADD.FTZ R72, R45, R72 ;  /* 0x000000482d487221 */ /* 0x000fcc0000010000 */
        /* <DEDUP_REMOVED lines=68> */
.L_x_1597:
[----:B------:R-:W-:Y:S01]  /*6a30*/  UISETP.GT.AND UP1, UPT, UR18, UR17, UPT ;  /* 0x000000111200728c */ /* 0x000fe2000bf24270 */
[----:B------:R-:W-:Y:S01]  /*6a40*/  F2FP.SATFINITE.E4M3.F32.PACK_AB_MERGE_C R5, R44, R5, RZ ;  /* 0x000000052c05723e */ /* 0x000fe200048070ff */
[----:B------:R-:W-:Y:S01]  /*6a50*/  UIADD3 UR6, UR14, 0x19c60, URZ ;  /* 0x00019c600e067890 */ /* 0x000fe2000fffe03f */
[----:B------:R-:W-:Y:S01]  /*6a60*/  F2FP.SATFINITE.E4M3.F32.PACK_AB_MERGE_C R8, R11, R8, RZ ;  /* 0x000000080b08723e */ /* 0x000fe200048070ff */
[----:B------:R-:W-:Y:S01]  /*6a70*/  UIADD3 UR18, UR18, -0x1, URZ ;  /* 0xffffffff12127890 */ /* 0x000fe2000fffe03f */
[----:B------:R-:W-:Y:S01]  /*6a80*/  F2FP.SATFINITE.E4M3.F32.PACK_AB_MERGE_C R9, R12, R9, RZ ;  /* 0x000000090c09723e */ /* 0x000fe200048070ff */
[----:B------:R-:W-:Y:S01]  /*6a90*/  UPRMT UR6, UR44, 0x654, UR6 ;  /* 0x000006542c067896 */ /* 0x000fe20008000006 */
[----:B------:R-:W-:Y:S01]  /*6aa0*/  PLOP3.LUT P3, PT, PT, PT, UP1, 0x80, 0x0 ;  /* 0x000000000000781c */ /* 0x000fe20003f6f018 */
[----:B------:R-:W-:Y:S01]  /*6ab0*/  UMOV UR20, UR37 ;  /* 0x0000002500147c82 */ /* 0x000fe20008000000 */
[----:B------:R-:W-:Y:S01]  /*6ac0*/  F2FP.SATFINITE.E4M3.F32.PACK_AB_MERGE_C R14, R25, R14, RZ ;  /* 0x0000000e190e723e */ /* 0x000fe200048070ff */
[----:B------:R-:W-:Y:S01]  /*6ad0*/  UMOV UR21, UR38 ;  /* 0x0000002600157c82 */ /* 0x000fe20008000000 */
[----:B------:R-:W-:Y:S01]  /*6ae0*/  F2FP.SATFINITE.E4M3.F32.PACK_AB_MERGE_C R21, R26, R21, RZ ;  /* 0x000000151a15723e */ /* 0x000fe200048070ff */
[----:B------:R-:W-:Y:S01]  /*6af0*/  FMUL.FTZ R90, R90, R4 ;  /* 0x000000045a5a7220 */ /* 0x000fe20000410000 */
[----:B------:R-:W-:Y:S01]  /*6b00*/  F2FP.SATFINITE.E4M3.F32.PACK_AB_MERGE_C R28, R33, R28, RZ ;  /* 0x0000001c211c723e */ /* 0x000fe200048070ff */
[----:B------:R-:W-:Y:S01]  /*6b10*/  FMUL.FTZ R91, R91, R4 ;  /* 0x000000045b5b7220 */ /* 0x000fe20000410000 */
[----:B------:R-:W-:Y:S01]  /*6b20*/  F2FP.SATFINITE.E4M3.F32.PACK_AB_MERGE_C R31, R34, R31, RZ ;  /* 0x0000001f221f723e */ /* 0x000fe200048070ff */
[----:B------:R-:W-:Y:S01]  /*6b30*/  SYNCS.ARRIVE.TRANS64.RED.A1T0 RZ, [UR6], RZ ;  /* 0x000000ffffff79a7 */ /* 0x000fe20008100406 */
        /* <DEDUP_REMOVED lines=71> */
[----:B------:R-:W-:-:S02]  /*6fb0*/  IMAD.MOV.U32 R4, RZ, RZ, R46 ;  /* 0x000000ffff047224 */ /* 0x000fc400078e002e */
[----:B------:R-:W-:Y:S01]  /*6fc0*/  IMAD.MOV.U32 R5, RZ, RZ, R37 ;  /* 0x000000ffff057224 */ /* 0x000fe200078e0025 */
[----:B------:R-:W-:Y:S06]  /*6fd0*/  @P3 BRA `(.L_x_1598) ;  /* 0xffffffd000cc3947 */ /* 0x000fec000383ffff */
.L_x_1588:
[----:B------:R-:W-:-:S13]  /*6fe0*/  ISETP.LE.AND P2, PT, RZ, UR18, PT ;  /* 0x00000012ff007c0c */ /* 0x000fda000bf43270 */
[----:B------:R-:W-:Y:S05]  /*6ff0*/  @!P2 BRA `(.L_x_1599) ;  /* 0x0000002000f4a947 */ /* 0x000fea0003800000 */
[----:B------:R-:W-:Y:S01]  /*7000*/  IMAD.MOV.U32 R5, RZ, RZ, R46 ;  /* 0x000000ffff057224 */ /* 0x000fe200078e002e */
[----:B------:R-:W-:Y:S01]  /*7010*/  UMOV UR19, UR37 ;  /* 0x0000002500137c82 */ /* 0x000fe20008000000 */
[----:B------:R-:W-:Y:S01]  /*7020*/  IMAD.MOV.U32 R4, RZ, RZ, R37 ;  /* 0x000000ffff047224 */ /* 0x000fe200078e0025 */
[----:B------:R-:W-:Y:S01]  /*7030*/  UMOV UR20, UR38 ;  /* 0x0000002600147c82 */ /* 0x000fe20008000000 */
[----:B------:R-:W-:-:S05]  /*7040*/  ULDC UR17, c[0x0][0x988] ;  /* 0x0002620000117ab9 */ /* 0x000fca0000000800 */
.L_x_1609:
[----:B------:R-:W-:-:S04]  /*7050*/  UIADD3 UR6, UR20, 0x1, URZ ;  /* 0x0000000114067890 */ /* 0x000fc8000fffe03f */
[----:B------:R-:W-:-:S04]  /*7060*/  UISETP.NE.AND UP0, UPT, UR6, 0x2, UPT ;  /* 0x000000020600788c */ /* 0x000fc8000bf05270 */
[----:B------:R-:W-:Y:S02]  /*7070*/  USEL UR37, URZ, 0x1, UP0 ;  /* 0x000000013f257887 */ /* 0x000fe40008000000 */
[----:B------:R-:W-:Y:S02]  /*7080*/  USEL UR38, UR6, URZ, UP0 ;  /* 0x0000003f06267287 */ /* 0x000fe40008000000 */
[----:B------:R-:W-:Y:S01]  /*7090*/  ULOP3.LUT UR37, UR19, UR37, URZ, 0x3c, !UPT ;  /* 0x0000002513257292 */ /* 0x000fe2000f8e3c3f */
[----:B------:R-:W-:Y:S11]  /*70a0*/  @!P0 BRA `(.L_x_1600) ;  /* 0x0000000000048947 */ /* 0x000ff60003800000 */
[----:B------:R-:W-:Y:S01]  /*70b0*/  BPT.TRAP 0x1 ;  /* 0x000000040000795c */ /* 0x000fe20000300000 */
.L_x_1600:
[----:B------:R-:W-:Y:S01]  /*70c0*/  ULEA UR6, UR38, UR45, 0x3 ;  /* 0x0000002d26067291 */ /* 0x000fe2000f8e183f */
[----:B------:R-:W-:-:S05]  /*70d0*/  IMAD.U32 R6, RZ, RZ, UR37 ;  /* 0x00000025ff067e24 */ /* 0x000fca000f8e00ff */
[----:B------:R-:W-:-:S04]  /*70e0*/  SHF.L.U32 R6, R6, 0x1f, RZ ;  /* 0x0000001f06067819 */ /* 0x000fc800000006ff */
[----:B------:R0:W1:Y:S01]  /*70f0*/  SYNCS.PHASECHK.TRANS64.TRYWAIT P2, [UR6+0x19c30], R6 ;  /* 0x019c3006ff0075a7 */ /* 0x0000620008040146 */
[----:B------:R-:W-:Y:S05]  /*7100*/  @!P0 BRA `(.L_x_1601) ;  /* 0x0000000000048947 */ /* 0x000fea0003800000 */
[----:B------:R-:W-:Y:S01]  /*7110*/  BPT.TRAP 0x1 ;  /* 0x000000040000795c */ /* 0x000fe20000300000 */
.L_x_1601:
[----:B-1----:R-:W-:Y:S05]  /*7120*/  @P2 BRA `(.L_x_1602) ;  /* 0x0000000000082947 */ /* 0x002fea0003800000 */
[----:B------:R-:W1:Y:S02]  /*7130*/  SYNCS.PHASECHK.TRANS64.TRYWAIT P2, [UR6+0x19c30], R6 ;  /* 0x019c3006ff0075a7 */ /* 0x000e640008040146 */
[----:B-1----:R-:W-:Y:S05]  /*7140*/  @!P2 BRA `(.L_x_1603) ;  /* 0x0000008400f0a947 */ /* 0x002fea0003800000 */
.L_x_1602:
        /* <DEDUP_REMOVED lines=17> */
.L_x_1604:
[----:B------:R-:W-:Y:S01]  /*7260*/  ULEA UR14, UR20, UR45, 0x3 ;  /* 0x0000002d140e7291 */ /* 0x000fe2000f8e183f */
[----:B01----:R-:W-:-:S05]  /*7270*/  IMAD.U32 R6, RZ, RZ, UR19 ;  /* 0x00000013ff067e24 */ /* 0x003fca000f8e00ff */
[----:B------:R-:W-:-:S04]  /*7280*/  SHF.L.U32 R6, R6, 0x1f, RZ ;  /* 0x0000001f06067819 */ /* 0x000fc800000006ff */
[----:B------:R0:W1:Y:S01]  /*7290*/  SYNCS.PHASECHK.TRANS64.TRYWAIT P2, [UR14+0x19c50], R6 ;  /* 0x019c5006ff0075a7 */ /* 0x000062000804014e */
[----:B------:R-:W-:Y:S05]  /*72a0*/  @!P0 BRA `(.L_x_1605) ;  /* 0x0000000000048947 */ /* 0x000fea0003800000 */
[----:B------:R-:W-:Y:S01]  /*72b0*/  BPT.TRAP 0x1 ;  /* 0x000000040000795c */ /* 0x000fe20000300000 */
.L_x_1605:
[----:B-1----:R-:W-:Y:S05]  /*72c0*/  @P2 BRA `(.L_x_1606) ;  /* 0x0000000000082947 */ /* 0x002fea0003800000 */
[----:B------:R-:W1:Y:S02]  /*72d0*/  SYNCS.PHASECHK.TRANS64.TRYWAIT P2, [UR14+0x19c50], R6 ;  /* 0x019c5006ff0075a7 */ /* 0x000e64000804014e */
[----:B-1----:R-:W-:Y:S05]  /*72e0*/  @!P2 BRA `(.L_x_1607) ;  /* 0x0000008400a0a947 */ /* 0x002fea0003800000 */
.L_x_1606:
        /* <DEDUP_REMOVED lines=25> */
[----:B0-----:R-:W-:Y:S01]  /*7480*/  FMNMX.FTZ R37, R7, R4, !PT ;  /* 0x0000000407257209 */ /* 0x001fe20007810000 */
[----:B------:R-:W-:Y:S01]  /*7490*/  QGMMA.64x96x32.F32.E4M3.E4M3 R88, R148, gdesc[UR4], R88, gsb0 ;  /* 0x0160000494587df3 */ /* 0x000fe20008000858 */
        /* <DEDUP_REMOVED lines=49> */
[----:B------:R-:W-:Y:S01]  /*77b0*/  FMUL.FTZ R65, R0, R75 ;  /* 0x0000004b00417220 */ /* 0x000fe20000410000 */
[----:B------:R-:W-:-:S02]  /*77c0*/  UIADD3 UR6, UR11, 0x2, URZ ;  /* 0x000000020b067890 */ /* 0x000fc4000fffe03f */
        /* <DEDUP_REMOVED lines=25> */
[----:B------:R-:W-:Y:S01]  /*7960*/  FMUL.FTZ R68, R0, R78 ;  /* 0x0000004e00447220 */ /* 0x000fe20000410000 */
[----:B------:R-:W-:Y:S01]  /*7970*/  UIADD3 UR6, UR11, 0x4, URZ ;  /* 0x000000040b067890 */ /* 0x000fe2000fffe03f */
[----:B------:R-:W-:-:S03]  /*7980*/  UMOV UR7, 0x40000040 ;  /* 0x4000004000077882 */ /* 0x000fc60000000000 */
        /* <DEDUP_REMOVED lines=31> */
[----:B------:R-:W-:Y:S01]  /*7b80*/  FMUL.FTZ R72, R0, R82 ;  /* 0x0000005200487220 */ /* 0x000fe20000410000 */
[----:B------:R-:W-:Y:S02]  /*7b90*/  WARPGROUP.DEPBAR.LE gsb0, 0x0 ;  /* 0x00008000000079c5 */ /* 0x000fe40000010000 */
[----:B------:R-:W-:-:S03]  /*7ba0*/  WARPGROUP.ARRIVE ;  /* 0x00000000000079c5 */ /* 0x000fc60000000000 */
[----:B------:R-:W2:Y:S01]  /*7bb0*/  MUFU.TANH R45, R45 ;  /* 0x0000002d002d7308 */ /* 0x000ea20000002400 */
[----:B0-----:R-:W-:Y:S02]  /*7bc0*/  FMNMX.FTZ R46, R42, R37, !PT ;  /* 0x000000252a2e7209 */ /* 0x001fe40007810000 */
[----:B------:R-:W-:Y:S01]  /*7bd0*/  QGMMA.64x96x32.F32.E4M3.E4M3 R88, R140, gdesc[UR4], R88, gsb0 ;  /* 0x016000048c587df3 */ /* 0x000fe20008000858 */
[----:B------:R-:W-:Y:S01]  /*7be0*/  UIADD3 UR6, UR11, 0x6, URZ ;  /* 0x000000060b067890 */ /* 0x000fe2000fffe03f */
[----:B------:R-:W-:-:S03]  /*7bf0*/  UMOV UR7, 0x40000040 ;  /* 0x4000004000077882 */ /* 0x000fc60000000000 */
        /* <DEDUP_REMOVED lines=80> */
[----:B0-----:R-:W-:Y:S01]  /*8100*/  FMNMX.FTZ R37, R80, R37, !PT ;  /* 0x0000002550257209 */ /* 0x001fe20007810000 */
[----:B------:R-:W-:Y:S01]  /*8110*/  IMAD.U32 R80, RZ, RZ, UR38 ;  /* 0x00000026ff507e24 */ /* 0x000fe2000f8e00ff */
[----:B-1----:R-:W-:-:S03]  /*8120*/  FMNMX.FTZ R46, R81, R46, !PT ;  /* 0x0000002e512e7209 */ /* 0x002fc60007810000 */
[C---:B------:R-:W-:Y:S01]  /*8130*/  FFMA.FTZ R78, R37.reuse, R78, -8 ;  /* 0xc1000000254e7423 */ /* 0x040fe2000001004e */
[----:B------:R-:W-:Y:S02]  /*8140*/  IMAD.U32 R81, RZ, RZ, UR10 ;  /* 0x0000000aff517e24 */ /* 0x000fe4000f8e00ff */
[----:B------:R-:W-:Y:S01]  /*8150*/  FADD.FTZ R4, -R37, R4 ;  /* 0x0000000425047221 */ /* 0x000fe20000010100 */
        /* <DEDUP_REMOVED lines=22> */
[----:B------:R-:W-:-:S01]  /*82c0*/  FFMA.FTZ R7, R7, UR10, -R78 ;  /* 0x0000000a07077c23 */ /* 0x000fc2000801084e */
[----:B------:R-:W-:Y:S01]  /*82d0*/  FMUL.FTZ R5, R5, UR10 ;  /* 0x0000000a05057c20 */ /* 0x000fe20008410000 */
[----:B------:R-:W-:-:S01]  /*82e0*/  FFMA.FTZ R8, R8, UR10, -R75 ;  /* 0x0000000a08087c23 */ /* 0x000fc2000801084b */
[----:B------:R-:W-:Y:S01]  /*82f0*/  FFMA.FTZ R6, R6, UR10, -R78 ;  /* 0x0000000a06067c23 */ /* 0x000fe2000801084e */
[----:B------:R-:W-:-:S01]  /*8300*/  FFMA.FTZ R9, R9, UR10, -R75 ;  /* 0x0000000a09097c23 */ /* 0x000fc2000801084b */
[----:B------:R-:W-:Y:S01]  /*8310*/  MUFU.EX2 R4, R4 ;  /* 0x0000000400047308 */ /* 0x000fe20000000800 */
[----:B------:R-:W-:-:S01]  /*8320*/  FFMA.FTZ R10, R10, UR10, -R78 ;  /* 0x0000000a0a0a7c23 */ /* 0x000fc2000801084e */
[----:B------:R-:W-:Y:S01]  /*8330*/  FFMA.FTZ R12, R12, UR10, -R75 ;  /* 0x0000000a0c0c7c23 */ /* 0x000fe2000801084b */
[----:B------:R-:W-:-:S01]  /*8340*/  FFMA.FTZ R11, R11, UR10, -R78 ;  /* 0x0000000a0b0b7c23 */ /* 0x000fc2000801084e */
[----:B------:R-:W-:Y:S01]  /*8350*/  FFMA.FTZ R13, R13, UR10, -R75 ;  /* 0x0000000a0d0d7c23 */ /* 0x000fe2000801084b */
[----:B------:R-:W-:-:S01]  /*8360*/  FFMA.FTZ R14, R14, UR10, -R78 ;  /* 0x0000000a0e0e7c23 */ /* 0x000fc2000801084e */
[----:B------:R-:W-:Y:S01]  /*8370*/  FFMA.FTZ R20, R20, UR10, -R75 ;  /* 0x0000000a14147c23 */ /* 0x000fe2000801084b */
[----:B------:R-:W-:-:S01]  /*8380*/  FFMA.FTZ R15, R15, UR10, -R78 ;  /* 0x0000000a0f0f7c23 */ /* 0x000fc2000801084e */
[----:B------:R-:W0:Y:S01]  /*8390*/  MUFU.EX2 R7, R7 ;  /* 0x0000000700077308 */ /* 0x000e220000000800 */
[----:B------:R-:W-:-:S01]  /*83a0*/  FFMA.FTZ R21, R21, UR10, -R75 ;  /* 0x0000000a15157c23 */ /* 0x000fc2000801084b */
[----:B------:R-:W-:Y:S01]  /*83b0*/  FFMA.FTZ R24, R24, UR10, -R78 ;  /* 0x0000000a18187c23 */ /* 0x000fe2000801084e */
[----:B------:R-:W-:-:S01]  /*83c0*/  FFMA.FTZ R26, R26, UR10, -R75 ;  /* 0x0000000a1a1a7c23 */ /* 0x000fc2000801084b */
[----:B------:R-:W-:Y:S01]  /*83d0*/  FFMA.FTZ R25, R25, UR10, -R78 ;  /* 0x0000000a19197c23 */ /* 0x000fe2000801084e */
        /* <DEDUP_REMOVED lines=33> */
[--C-:B------:R-:W-:Y:S01]  /*85f0*/  FFMA.FTZ R73, R73, UR10, -R75.reuse ;  /* 0x0000000a49497c23 */ /* 0x100fe2000801084b */
[----:B------:R-:W-:-:S01]  /*8600*/  FFMA.FTZ R76, R76, UR10, -R75 ;  /* 0x0000000a4c4c7c23 */ /* 0x000fc2000801084b */
        /* <DEDUP_REMOVED lines=93> */
[----:B------:R-:W-:-:S05]  /*8be0*/  @!P1 LEA R2, R80, UR45, 0x3 ;  /* 0x0000002d50029c11 */ /* 0x000fca000f8e18ff */
[----:B------:R-:W-:Y:S01]  /*8bf0*/  @!P1 VIADD R2, R2, 0x19c40 ;  /* 0x00019c4002029836 */ /* 0x000fe20000000000 */
[----:B------:R-:W0:Y:S01]  /*8c00*/  MUFU.EX2 R62, R62 ;  /* 0x0000003e003e7308 */ /* 0x000e220000000800 */
[----:B--2---:R-:W-:-:S03]  /*8c10*/  FADD.FTZ R81, R59, R78 ;  /* 0x0000004e3b517221 */ /* 0x004fc60000010000 */
[----:B------:R-:W-:-:S04]  /*8c20*/  @!P1 PRMT R2, RZ, 0x654, R2 ;  /* 0x00000654ff029816 */ /* 0x000fc80000000002 */
[----:B------:R-:W2:Y:S01]  /*8c30*/  MUFU.EX2 R65, R65 ;  /* 0x0000004100417308 */ /* 0x000ea20000000800 */
[----:B-1----:R-:W-:-:S01]  /*8c40*/  FADD.FTZ R78, R64, R3 ;  /* 0x00000003404e7221 */ /* 0x002fc20000010000 */
[----:B------:R1:W-:Y:S06]  /*8c50*/  @!P1 SYNCS.ARRIVE.TRANS64.RED.A1T0 RZ, [R2+URZ], RZ ;  /* 0x000000ff02ff99a7 */ /* 0x0003ec000810043f */
        /* <DEDUP_REMOVED lines=28> */
.L_x_1608:
        /* <DEDUP_REMOVED lines=91> */
.L_x_1599:
[----:B------:R-:W-:Y:S06]  /*93d0*/  BAR.ARV 0x8, 0x200 ;  /* 0x0208000000007b1d */ /* 0x000fec0000002000 */
[----:B------:R-:W-:Y:S05]  /*93e0*/  @!P0 BRA `(.L_x_1610) ;  /* 0x0000000000048947 */ /* 0x000fea0003800000 */
[----:B------:R-:W-:Y:S01]  /*93f0*/  BPT.TRAP 0x1 ;  /* 0x000000040000795c */ /* 0x000fe20000300000 */
.L_x_1610:
[----:B------:R-:W-:Y:S01]  /*9400*/  ULEA UR11, UR38, UR45, 0x3 ;  /* 0x0000002d260b7291 */ /* 0x000fe2000f8e183f */
[----:B------:R-:W-:-:S05]  /*9410*/  IMAD.U32 R0, RZ, RZ, UR37 ;  /* 0x00000025ff007e24 */ /* 0x000fca000f8e00ff */
[----:B------:R-:W-:-:S04]  /*9420*/  SHF.L.U32 R0, R0, 0x1f, RZ ;  /* 0x0000001f00007819 */ /* 0x000fc800000006ff */
[----:B------:R0:W1:Y:S01]  /*9430*/  SYNCS.PHASECHK.TRANS64.TRYWAIT P1, [UR11+0x19c50], R0 ;  /* 0x019c5000ff0075a7 */ /* 0x000062000802014b */
[----:B------:R-:W-:Y:S05]  /*9440*/  @!P0 BRA `(.L_x_1611) ;  /* 0x0000000000048947 */ /* 0x000fea0003800000 */
[----:B------:R-:W-:Y:S01]  /*9450*/  BPT.TRAP 0x1 ;  /* 0x000000040000795c */ /* 0x000fe20000300000 */
.L_x_1611:
[----:B-1----:R-:W-:Y:S05]  /*9460*/  @P1 BRA `(.L_x_1612) ;  /* 0x0000000000081947 */ /* 0x002fea0003800000 */
[----:B------:R-:W1:Y:S02]  /*9470*/  SYNCS.PHASECHK.TRANS64.TRYWAIT P1, [UR11+0x19c50], R0 ;  /* 0x019c5000ff0075a7 */ /* 0x000e64000802014b */
[----:B-1----:R-:W-:Y:S05]  /*9480*/  @!P1 BRA `(.L_x_1613) ;  /* 0x0000006400509947 */ /* 0x002fea0003800000 */
.L_x_1612:
[----:B------:R-:W-:Y:S01]  /*9490*/  UIADD3 UR45, UR45, 0x3000, URZ ;  /* 0x000030002d2d7890 */ /* 0x000fe2000fffe03f */
[----:B------:R-:W-:Y:S01]  /*94a0*/  WARPGROUP.ARRIVE ;  /* 0x00000000000079c5 */ /* 0x000fe20000000000 */
[----:B------:R-:W-:Y:S01]  /*94b0*/  UMOV UR15, 0x40000040 ;  /* 0x40000040000f7882 */ /* 0x000fe20000000000 */
[----:B------:R-:W-:Y:S01]  /*94c0*/  ULDC.64 UR4, c[0x0][0x9a0] ;  /* 0x0002680000047ab9 */ /* 0x000fe20000000a00 */
[----:B------:R-:W-:Y:S01]  /*94d0*/  USHF.R.U32.HI UR45, URZ, 0x4, UR45 ;  /* 0x000000043f2d7899 */ /* 0x000fe2000801162d */
[----:B------:R-:W-:Y:S01]  /*94e0*/  IMAD.MOV.U32 R6, RZ, RZ, 0x3f800000 ;  /* 0x3f800000ff067424 */ /* 0x000fe200078e00ff */
        /* <DEDUP_REMOVED lines=22> */
[----:B-1----:R-:W-:-:S05]  /*9650*/  IMAD.U32 R5, RZ, RZ, UR5 ;  /* 0x00000005ff057e24 */ /* 0x002fca000f8e00ff */
        /* <DEDUP_REMOVED lines=10> */
[----:B0-----:R-:W0:Y:S01]  /*9700*/  SHFL.BFLY PT, R0, R3, 0x2, 0x1f ;  /* 0x0c401f0003007f89 */ /* 0x001e2200000e0000 */
[----:B------:R-:W-:-:S03]  /*9710*/  UIADD3 UR14, UR14, 0x6, URZ ;  /* 0x000000060e0e7890 */ /* 0x000fc6000fffe03f */
[----:B------:R-:W3:Y:S01]  /*9720*/  SHFL.BFLY PT, R7, R2, 0x2, 0x1f ;  /* 0x0c401f0002077f89 */ /* 0x000ee200000e0000 */
[----:B------:R-:W-:Y:S01]  /*9730*/  UMOV UR15, 0x40000040 ;  /* 0x40000040000f7882 */ /* 0x000fe20000000000 */
[----:B------:R-:W-:Y:S02]  /*9740*/  WARPGROUP.DEPBAR.LE gsb0, 0x0 ;  /* 0x00008000000079c5 */ /* 0x000fe40000010000 */
[----:B------:R-:W-:-:S06]  /*9750*/  WARPGROUP.ARRIVE ;  /* 0x00000000000079c5 */ /* 0x000fcc0000000000 */
[----:B------:R-:W-:Y:S01]  /*9760*/  QGMMA.64x96x32.F32.E4M3.E4M3 R88, R140, gdesc[UR4], R88, gsb0 ;  /* 0x016000048c587df3 */ /* 0x000fe20008000858 */
[----:B0-----:R-:W-:-:S01]  /*9770*/  FADD.FTZ R0, R0, R3 ;  /* 0x0000000300007221 */ /* 0x001fc20000010000 */
[----:B---3--:R-:W-:-:S04]  /*9780*/  FADD.FTZ R7, R7, R2 ;  /* 0x0000000207077221 */ /* 0x008fc80000010000 */
[----:B-1----:R-:W0:Y:S04]  /*9790*/  SHFL.BFLY PT, R5, R0, 0x1, 0x1f ;  /* 0x0c201f0000057f89 */ /* 0x002e2800000e0000 */
        /* <DEDUP_REMOVED lines=33> */
.L_x_1614:
        /* <DEDUP_REMOVED lines=58> */
.L_x_1581:
        /* <DEDUP_REMOVED lines=11> */
[----:B------:R-:W1:Y:S01]  /*9e00*/  S2R R38, SR_SWINHI ;  /* 0x0000000000267919 */ /* 0x000e620000002f00 */
        /* <DEDUP_REMOVED lines=13> */
[----:B------:R-:W-:Y:S01]  /*9ee0*/  F2FP.BF16.F32.PACK_AB R14, R119, R14 ;  /* 0x0000000e770e723e */ /* 0x000fe200000010ff */
[----:B0-----:R-:W-:Y:S01]  /*9ef0*/  IMAD.SHL.U32 R4, R36, 0x4, RZ ;  /* 0x0000000424047824 */ /* 0x001fe200078e00ff */
[----:B------:R-:W-:Y:S02]  /*9f00*/  F2FP.BF16.F32.PACK_AB R11, R126, R11 ;  /* 0x0000000b7e0b723e */ /* 0x000fe400000010ff */
[----:B------:R-:W-:Y:S02]  /*9f10*/  F2FP.BF16.F32.PACK_AB R10, R127, R10 ;  /* 0x0000000a7f0a723e */ /* 0x000fe400000010ff */
[----:B------:R-:W-:-:S02]  /*9f20*/  F2FP.BF16.F32.PACK_AB R25, R110, R25 ;  /* 0x000000196e19723e */ /* 0x000fc400000010ff */
[----:B------:R-:W-:Y:S02]  /*9f30*/  F2FP.BF16.F32.PACK_AB R24, R111, R24 ;  /* 0x000000186f18723e */ /* 0x000fe400000010ff */
[----:B------:R-:W-:Y:S02]  /*9f40*/  F2FP.BF16.F32.PACK_AB R9, R132, R9 ;  /* 0x000000098409723e */ /* 0x000fe400000010ff */
[----:B------:R-:W-:Y:S01]  /*9f50*/  F2FP.BF16.F32.PACK_AB R8, R133, R8 ;  /* 0x000000088508723e */ /* 0x000fe200000010ff */
[----:B------:R-:W-:Y:S01]  /*9f60*/  USHF.R.S32.HI UR12, URZ, 0x1f, UR43 ;  /* 0x0000001f3f0c7899 */ /* 0x000fe2000801142b */
[----:B------:R-:W-:Y:S01]  /*9f70*/  LOP3.LUT R4, R4, 0xc, RZ, 0xc0, !PT ;  /* 0x0000000c04047812 */ /* 0x000fe200078ec0ff */
[----:B------:R-:W-:Y:S01]  /*9f80*/  ULDC.64 UR8, c[0x0][0xb90] ;  /* 0x0002e40000087ab9 */ /* 0x000fe20000000a00 */
[----:B------:R-:W-:Y:S02]  /*9f90*/  F2FP.BF16.F32.PACK_AB R7, R134, R7 ;  /* 0x000000078607723e */ /* 0x000fe400000010ff */
[----:B------:R-:W-:-:S02]  /*9fa0*/  F2FP.BF16.F32.PACK_AB R6, R135, R6 ;  /* 0x000000068706723e */ /* 0x000fc400000010ff */
[----:B------:R-:W-:Y:S02]  /*9fb0*/  F2FP.BF16.F32.PACK_AB R31, R100, R31 ;  /* 0x0000001f641f723e */ /* 0x000fe400000010ff */
[----:B------:R-:W-:Y:S01]  /*9fc0*/  F2FP.BF16.F32.PACK_AB R30, R101, R30 ;  /* 0x0000001e651e723e */ /* 0x000fe200000010ff */
[----:B------:R-:W-:Y:S01]  /*9fd0*/  USHF.R.S32.HI UR13, URZ, 0x1f, UR42 ;  /* 0x0000001f3f0d7899 */ /* 0x000fe2000801142a */
[----:B------:R-:W-:Y:S01]  /*9fe0*/  BAR.SYNC.DEFER_BLOCKING 0x1, 0x180 ;  /* 0x0046000000007b1d */ /* 0x000fe20000010000 */
[----:B------:R-:W-:-:S05]  /*9ff0*/  IADD3 R4, P0, R4, UR6, RZ ;  /* 0x0000000604047c10 */ /* 0x000fca000ff1e0ff */
[----:B------:R-:W-:Y:S01]  /*a000*/  IMAD.X R5, RZ, RZ, UR7, P0 ;  /* 0x00000007ff057e24 */ /* 0x000fe200080e06ff */
[----:B------:R-:W-:-:S04]  /*a010*/  ULDC.64 UR10, c[0x0][0xb98] ;  /* 0x0002e600000a7ab9 */ /* 0x000fc80000000a00 */
[----:B------:R0:W2:Y:S01]  /*a020*/  LDG.E.CONSTANT R4, desc[UR48][R4.64] ;  /* 0x0000003004047981 */ /* 0x0000a2000c1e9900 */
[----:B------:R-:W-:Y:S02]  /*a030*/  UIMAD UR5, UR12, UR8, URZ ;  /* 0x000000080c0572a4 */ /* 0x000fe4000f8e023f */
[----:B------:R-:W-:Y:S02]  /*a040*/  UIMAD.WIDE.U32 UR6, UR43, UR8, URZ ;  /* 0x000000082b0672a5 */ /* 0x000fe4000f8e003f */
[----:B------:R-:W-:Y:S02]  /*a050*/  UIMAD UR5, UR43, UR9, UR5 ;  /* 0x000000092b0572a4 */ /* 0x000fe4000f8e0205 */
[----:B------:R-:W-:Y:S02]  /*a060*/  UIMAD UR8, UR13, UR10, URZ ;  /* 0x0000000a0d0872a4 */ /* 0x000fe4000f8e023f */
[----:B------:R-:W-:Y:S01]  /*a070*/  UIADD3 UR7, UR7, UR5, URZ ;  /* 0x0000000507077290 */ /* 0x000fe2000fffe03f */
[----:B0-----:R-:W-:Y:S01]  /*a080*/  LOP3.LUT P0, R5, R36, 0x3, RZ, 0xc0, !PT ;  /* 0x0000000324057812 */ /* 0x001fe2000780c0ff */
[----:B------:R-:W-:Y:S01]  /*a090*/  UIMAD UR8, UR42, UR11, UR8 ;  /* 0x0000000b2a0872a4 */ /* 0x000fe2000f8e0208 */
[----:B------:R-:W-:-:S02]  /*a0a0*/  MOV R36, R3 ;  /* 0x0000000300247202 */ /* 0x000fc40000000f00 */
[----:B-1----:R-:W-:Y:S01]  /*a0b0*/  MOV R37, R38 ;  /* 0x0000002600257202 */ /* 0x002fe20000000f00 */
[----:B------:R-:W-:Y:S01]  /*a0c0*/  UIMAD.WIDE.U32 UR6, UR42, UR10, UR6 ;  /* 0x0000000a2a0672a5 */ /* 0x000fe2000f8e0006 */
[----:B------:R-:W0:Y:S01]  /*a0d0*/  LDC R38, c[0x0][0xbe8] ;  /* 0x0002fa00ff267b82 */ /* 0x000e220000000800 */
[----:B------:R-:W-:Y:S01]  /*a0e0*/  ISETP.EQ.OR P0, PT, R5, 0x3, !P0 ;  /* 0x000000030500780c */ /* 0x000fe20004702670 */
[----:B------:R-:W-:Y:S01]  /*a0f0*/  ULDC UR5, c[0x0][0xa88] ;  /* 0x0002a20000057ab9 */ /* 0x000fe20000000800 */
[----:B------:R-:W-:Y:S01]  /*a100*/  IMAD.WIDE R32, R156, 0x2, R36 ;  /* 0x000000029c207825 */ /* 0x000fe200078e0224 */
[----:B------:R-:W-:Y:S01]  /*a110*/  ULDC.64 UR10, c[0x0][0xaf0] ;  /* 0x0002bc00000a7ab9 */ /* 0x000fe20000000a00 */
[----:B------:R-:W-:Y:S02]  /*a120*/  SEL R59, R29, R28, P0 ;  /* 0x0000001c1d3b7207 */ /* 0x000fe40000000000 */
[----:B------:R-:W-:Y:S02]  /*a130*/  SEL R61, R28, R29, P0 ;  /* 0x0000001d1c3d7207 */ /* 0x000fe40000000000 */
[----:B------:R-:W-:-:S02]  /*a140*/  IADD3 R29, P2, R32, 0x6000, RZ ;  /* 0x00006000201d7810 */ /* 0x000fc40007f5e0ff */
[----:B------:R-:W-:Y:S02]  /*a150*/  SEL R41, R35, R34, P0 ;  /* 0x0000002223297207 */ /* 0x000fe40000000000 */
[----:B------:R-:W-:Y:S02]  /*a160*/  SEL R43, R34, R35, P0 ;  /* 0x00000023222b7207 */ /* 0x000fe40000000000 */
[----:B------:R-:W-:Y:S02]  /*a170*/  SEL R47, R27, R26, P0 ;  /* 0x0000001a1b2f7207 */ /* 0x000fe40000000000 */
[----:B------:R-:W-:Y:S01]  /*a180*/  SEL R34, R26, R27, P0 ;  /* 0x0000001b1a227207 */ /* 0x000fe20000000000 */
[----:B------:R-:W-:Y:S01]  /*a190*/  IMAD.X R27, RZ, RZ, R33, P2 ;  /* 0x000000ffff1b7224 */ /* 0x000fe200010e0621 */
[----:B------:R-:W-:Y:S02]  /*a1a0*/  SEL R49, R21, R20, P0 ;  /* 0x0000001415317207 */ /* 0x000fe40000000000 */
[----:B------:R-:W-:-:S02]  /*a1b0*/  SEL R35, R20, R21, P0 ;  /* 0x0000001514237207 */ /* 0x000fc40000000000 */
[----:B------:R-:W-:Y:S02]  /*a1c0*/  SEL R51, R13, R12, P0 ;  /* 0x0000000c0d337207 */ /* 0x000fe40000000000 */
[----:B0-----:R-:W-:Y:S02]  /*a1d0*/  ISETP.NE.AND P2, PT, R38, 0x1, PT ;  /* 0x000000012600780c */ /* 0x001fe40003f45270 */
[----:B------:R-:W-:Y:S02]  /*a1e0*/  SEL R39, R12, R13, P0 ;  /* 0x0000000d0c277207 */ /* 0x000fe40000000000 */
[C---:B------:R-:W-:Y:S02]  /*a1f0*/  IADD3 R21, P3, R32.reuse, 0x3020, RZ ;  /* 0x0000302020157810 */ /* 0x040fe40007f7e0ff */
[----:B------:R-:W-:Y:S02]  /*a200*/  IADD3 R13, P1, R32, 0x6020, RZ ;  /* 0x00006020200d7810 */ /* 0x000fe40007f3e0ff */
[----:B------:R-:W-:-:S02]  /*a210*/  SEL R67, R15, R14, P0 ;  /* 0x0000000e0f437207 */ /* 0x000fc40000000000 */
[----:B------:R-:W-:Y:S02]  /*a220*/  SEL R69, R14, R15, P0 ;  /* 0x0000000f0e457207 */ /* 0x000fe40000000000 */
[----:B------:R-:W-:Y:S01]  /*a230*/  SEL R71, R11, R10, P0 ;  /* 0x0000000a0b477207 */ /* 0x000fe20000000000 */
[----:B------:R-:W0:Y:S01]  /*a240*/  @P2 LDC R40, c[0x0][0xbec] ;  /* 0x0002fb00ff282b82 */ /* 0x000e220000000800 */
[----:B------:R-:W-:Y:S01]  /*a250*/  SEL R73, R10, R11, P0 ;  /* 0x0000000b0a497207 */ /* 0x000fe20000000000 */
[--C-:B------:R-:W-:Y:S01]  /*a260*/  IMAD.X R11, RZ, RZ, R33.reuse, P3 ;  /* 0x000000ffff0b7224 */ /* 0x100fe200018e0621 */
[----:B------:R-:W-:Y:S02]  /*a270*/  SEL R63, R25, R24, P0 ;  /* 0x00000018193f7207 */ /* 0x000fe40000000000 */
[----:B------:R-:W-:Y:S01]  /*a280*/  SEL R65, R24, R25, P0 ;  /* 0x0000001918417207 */ /* 0x000fe20000000000 */
[----:B------:R-:W-:Y:S01]  /*a290*/  IMAD.X R25, RZ, RZ, R33, P1 ;  /* 0x000000ffff197224 */ /* 0x000fe200008e0621 */
[----:B------:R-:W-:Y:S01]  /*a2a0*/  IADD3 R15, P4, R32, 0x3000, RZ ;  /* 0x00003000200f7810 */ /* 0x000fe20007f9e0ff */
[----:B------:R-:W1:Y:S01]  /*a2b0*/  @P2 LDC R42, c[0x0][0xbf0] ;  /* 0x0002fc00ff2a2b82 */ /* 0x000e620000000800 */
[----:B------:R-:W-:-:S02]  /*a2c0*/  LOP3.LUT R10, R21, 0x180, RZ, 0xc0, !PT ;  /* 0x00000180150a7812 */ /* 0x000fc400078ec0ff */
[----:B------:R-:W-:Y:S02]  /*a2d0*/  LOP3.LUT R24, R13, 0x180, RZ, 0xc0, !PT ;  /* 0x000001800d187812 */ /* 0x000fe400078ec0ff */
[----:B------:R-:W-:Y:S02]  /*a2e0*/  SEL R53, R9, R8, P0 ;  /* 0x0000000809357207 */ /* 0x000fe40000000000 */
[----:B------:R-:W-:Y:S01]  /*a2f0*/  SEL R55, R8, R9, P0 ;  /* 0x0000000908377207 */ /* 0x000fe20000000000 */
[----:B------:R-:W-:Y:S01]  /*a300*/  IMAD R9, R152, 0x20, R18 ;  /* 0x0000002098097824 */ /* 0x000fe200078e0212 */
[----:B------:R-:W-:Y:S02]  /*a310*/  LOP3.LUT R8, R15, 0x180, RZ, 0xc0, !PT ;  /* 0x000001800f087812 */ /* 0x000fe400078ec0ff */
[----:B------:R-:W-:Y:S01]  /*a320*/  SHF.R.U64 R10, R10, 0x3, RZ ;  /* 0x000000030a0a7819 */ /* 0x000fe200000012ff */
[----:B------:R-:W-:Y:S01]  /*a330*/  IMAD.WIDE R36, R9, 0x2, R36 ;  /* 0x0000000209247825 */ /* 0x000fe200078e0224 */
[----:B------:R-:W-:-:S02]  /*a340*/  SHF.R.U64 R24, R24, 0x3, RZ ;  /* 0x0000000318187819 */ /* 0x000fc400000012ff */
[----:B------:R-:W-:Y:S01]  /*a350*/  LOP3.LUT R12, R29, 0x180, RZ, 0xc0, !PT ;  /* 0x000001801d0c7812 */ /* 0x000fe200078ec0ff */
[----:B------:R-:W-:Y:S01]  /*a360*/  IMAD.X R9, RZ, RZ, R33, P4 ;  /* 0x000000ffff097224 */ /* 0x000fe200020e0621 */
[----:B------:R-:W-:Y:S02]  /*a370*/  SHF.R.U64 R8, R8, 0x3, RZ ;  /* 0x0000000308087819 */ /* 0x000fe400000012ff */
[----:B------:R-:W-:Y:S02]  /*a380*/  LOP3.LUT R10, R10, R21, RZ, 0x3c, !PT ;  /* 0x000000150a0a7212 */ /* 0x000fe400078e3cff */
[----:B------:R-:W-:Y:S02]  /*a390*/  LOP3.LUT R24, R24, R13, RZ, 0x3c, !PT ;  /* 0x0000000d18187212 */ /* 0x000fe400078e3cff */
[----:B------:R-:W-:Y:S02]  /*a3a0*/  IADD3 R13, P5, R32, 0x20, RZ ;  /* 0x00000020200d7810 */ /* 0x000fe40007fbe0ff */
[----:B------:R-:W-:-:S02]  /*a3b0*/  SEL R75, R7, R6, P0 ;  /* 0x00000006074b7207 */ /* 0x000fc40000000000 */
[----:B------:R-:W-:Y:S02]  /*a3c0*/  SEL R77, R6, R7, P0 ;  /* 0x00000007064d7207 */ /* 0x000fe40000000000 */
[----:B------:R-:W-:Y:S02]  /*a3d0*/  LOP3.LUT R7, R32, 0x180, RZ, 0xc0, !PT ;  /* 0x0000018020077812 */ /* 0x000fe400078ec0ff */
[----:B------:R-:W-:Y:S02]  /*a3e0*/  SHF.R.U64 R12, R12, 0x3, RZ ;  /* 0x000000030c0c7819 */ /* 0x000fe400000012ff */
[----:B------:R-:W-:Y:S02]  /*a3f0*/  LOP3.LUT R8, R8, R15, RZ, 0x3c, !PT ;  /* 0x0000000f08087212 */ /* 0x000fe400078e3cff */
[----:B------:R-:W-:Y:S01]  /*a400*/  MOV R68, R10 ;  /* 0x0000000a00447202 */ /* 0x000fe20000000f00 */
[----:B------:R-:W-:Y:S01]  /*a410*/  VIADD R11, R17, UR39 ;  /* 0x00000027110b7c36 */ /* 0x000fe20008000000 */
[----:B------:R-:W-:-:S02]  /*a420*/  SEL R45, R31, R30, P0 ;  /* 0x0000001e1f2d7207 */ /* 0x000fc40000000000 */
[----:B------:R-:W-:Y:S02]  /*a430*/  SEL R5, R30, R31, P0 ;  /* 0x0000001f1e057207 */ /* 0x000fe40000000000 */
[----:B------:R-:W-:Y:S02]  /*a440*/  LOP3.LUT R6, R13, 0x180, RZ, 0xc0, !PT ;  /* 0x000001800d067812 */ /* 0x000fe400078ec0ff */
[----:B------:R-:W-:Y:S02]  /*a450*/  IADD3 R31, P1, R36, 0x1800, RZ ;  /* 0x00001800241f7810 */ /* 0x000fe40007f3e0ff */
[----:B------:R-:W-:Y:S02]  /*a460*/  SEL R57, R94, R95, P0 ;  /* 0x0000005f5e397207 */ /* 0x000fe40000000000 */
[----:B------:R-:W-:Y:S02]  /*a470*/  SHF.R.U64 R7, R7, 0x3, RZ ;  /* 0x0000000307077819 */ /* 0x000fe400000012ff */
[----:B------:R-:W-:-:S02]  /*a480*/  LOP3.LUT R26, R12, R29, RZ, 0x3c, !PT ;  /* 0x0000001d0c1a7212 */ /* 0x000fc400078e3cff */
[----:B------:R-:W-:Y:S01]  /*a490*/  MOV R58, R8 ;  /* 0x00000008003a7202 */ /* 0x000fe20000000f00 */
[----:B0-----:R-:W-:Y:S01]  /*a4a0*/  @P2 IMAD.HI.U32 R9, R11, R40, RZ ;  /* 0x000000280b092227 */ /* 0x001fe200078e00ff */
[----:B------:R-:W-:Y:S02]  /*a4b0*/  SEL R95, R95, R94, P0 ;  /* 0x0000005e5f5f7207 */ /* 0x000fe40000000000 */
[----:B------:R-:W-:Y:S01]  /*a4c0*/  SHF.R.U64 R6, R6, 0x3, RZ ;  /* 0x0000000306067819 */ /* 0x000fe200000012ff */
[----:B------:R-:W-:Y:S01]  /*a4d0*/  IMAD.MOV.U32 R8, RZ, RZ, R11 ;  /* 0x000000ffff087224 */ /* 0x000fe200078e000b */
[----:B------:R-:W-:Y:S02]  /*a4e0*/  LOP3.LUT R30, R31, 0x180, RZ, 0xc0, !PT ;  /* 0x000001801f1e7812 */ /* 0x000fe400078ec0ff */
[----:B------:R-:W-:Y:S01]  /*a4f0*/  LOP3.LUT R32, R7, R32, RZ, 0x3c, !PT ;  /* 0x0000002007207212 */ /* 0x000fe200078e3cff */
[----:B------:R-:W-:Y:S01]  /*a500*/  IMAD.X R7, RZ, RZ, R33, P5 ;  /* 0x000000ffff077224 */ /* 0x000fe200028e0621 */
[----:B------:R-:W-:-:S02]  /*a510*/  MOV R66, R26 ;  /* 0x0000001a00427202 */ /* 0x000fc40000000f00 */
[----:B------:R-:W-:Y:S02]  /*a520*/  LOP3.LUT R6, R6, R13, RZ, 0x3c, !PT ;  /* 0x0000000d06067212 */ /* 0x000fe400078e3cff */
[----:B------:R-:W-:Y:S02]  /*a530*/  SHF.R.U64 R30, R30, 0x3, RZ ;  /* 0x000000031e1e7819 */ /* 0x000fe400000012ff */
[----:B-1----:R-:W-:Y:S02]  /*a540*/  @P2 SHF.R.U32.HI R8, RZ, R42, R9 ;  /* 0x0000002aff082219 */ /* 0x002fe40000011609 */
[----:B------:R-:W-:Y:S01]  /*a550*/  LOP3.LUT R30, R30, R31, RZ, 0x3c, !PT ;  /* 0x0000001f1e1e7212 */ /* 0x000fe200078e3cff */
[----:B------:R-:W-:Y:S01]  /*a560*/  IMAD.X R31, RZ, RZ, R37, P1 ;  /* 0x000000ffff1f7224 */ /* 0x000fe200008e0625 */
[----:B------:R-:W-:Y:S01]  /*a570*/  MOV R64, R24 ;  /* 0x0000001800407202 */ /* 0x000fe20000000f00 */
[----:B------:R-:W-:Y:S01]  /*a580*/  IMAD.U32 R24, RZ, RZ, UR8 ;  /* 0x00000008ff187e24 */ /* 0x000fe2000f8e00ff */
[----:B------:R-:W-:Y:S01]  /*a590*/  MOV R70, R6 ;  /* 0x0000000600467202 */ /* 0x000fe20000000f00 */
[--C-:B------:R-:W-:Y:S01]  /*a5a0*/  IMAD.MOV R7, RZ, RZ, -R8.reuse ;  /* 0x000000ffff077224 */ /* 0x100fe200078e0a08 */
[----:B------:R-:W-:Y:S01]  /*a5b0*/  SHF.R.S32.HI R9, RZ, 0x1f, R8 ;  /* 0x0000001fff097819 */ /* 0x000fe20000011408 */
[----:B------:R-:W-:Y:S01]  /*a5c0*/  ULDC.64 UR8, c[0x0][0xae8] ;  /* 0x0002ba0000087ab9 */ /* 0x000fe20000000a00 */
[----:B------:R-:W-:Y:S01]  /*a5d0*/  IADD3 R8, P1, R8, UR6, RZ ;  /* 0x0000000608087c10 */ /* 0x000fe2000ff3e0ff */
[----:B------:R-:W-:Y:S01]  /*a5e0*/  IMAD R7, R38, R7, R11 ;  /* 0x0000000726077224 */ /* 0x000fe200078e020b */
[----:B------:R-:W-:-:S02]  /*a5f0*/  IADD3 R21, P4, R36, 0x4800, RZ ;  /* 0x0000480024157810 */ /* 0x000fc40007f9e0ff */
[----:B------:R-:W-:Y:S01]  /*a600*/  IADD3.X R9, R9, UR7, R24, P1, !PT ;  /* 0x0000000709097c10 */ /* 0x000fe20008ffe418 */
[----:B------:R-:W-:Y:S01]  /*a610*/  ULDC.64 UR6, c[0x0][0xb88] ;  /* 0x0002e20000067ab9 */ /* 0x000fe20000000a00 */
[----:B------:R-:W-:Y:S02]  /*a620*/  SHF.R.S32.HI R11, RZ, 0x1f, R7 ;  /* 0x0000001fff0b7819 */ /* 0x000fe40000011407 */
[----:B------:R-:W-:Y:S01]  /*a630*/  IADD3 R29, P3, R36, 0x3000, RZ ;  /* 0x00003000241d7810 */ /* 0x000fe20007f7e0ff */
[----:B------:R-:W-:Y:S01]  /*a640*/  IMAD.WIDE.U32 R8, R7, UR6, R8 ;  /* 0x0000000607087c25 */ /* 0x000fe2000f8e0008 */
[----:B------:R-:W-:Y:S02]  /*a650*/  LOP3.LUT R20, R21, 0x180, RZ, 0xc0, !PT ;  /* 0x0000018015147812 */ /* 0x000fe400078ec0ff */
[----:B------:R-:W-:Y:S02]  /*a660*/  LOP3.LUT R28, R29, 0x180, RZ, 0xc0, !PT ;  /* 0x000001801d1c7812 */ /* 0x000fe400078ec0ff */
[----:B------:R-:W-:-:S02]  /*a670*/  SHF.R.U64 R20, R20, 0x3, RZ ;  /* 0x0000000314147819 */ /* 0x000fc400000012ff */
[----:B------:R-:W-:Y:S02]  /*a680*/  SHF.R.U64 R28, R28, 0x3, RZ ;  /* 0x000000031c1c7819 */ /* 0x000fe400000012ff */
[----:B------:R-:W-:Y:S01]  /*a690*/  LOP3.LUT R20, R20, R21, RZ, 0x3c, !PT ;  /* 0x0000001514147212 */ /* 0x000fe200078e3cff */
[--C-:B------:R-:W-:Y:S01]  /*a6a0*/  IMAD.X R21, RZ, RZ, R37.reuse, P4 ;  /* 0x000000ffff157224 */ /* 0x100fe200020e0625 */
[----:B------:R-:W-:Y:S02]  /*a6b0*/  LOP3.LUT P1, RZ, R153, 0x3, RZ, 0xc0, !PT ;  /* 0x0000000399ff7812 */ /* 0x000fe4000782c0ff */
[----:B------:R-:W-:Y:S01]  /*a6c0*/  LOP3.LUT R28, R28, R29, RZ, 0x3c, !PT ;  /* 0x0000001d1c1c7212 */ /* 0x000fe200078e3cff */
[----:B------:R-:W-:Y:S01]  /*a6d0*/  IMAD.X R29, RZ, RZ, R37, P3 ;  /* 0x000000ffff1d7224 */ /* 0x000fe200018e0625 */
[----:B------:R-:W-:Y:S02]  /*a6e0*/  MOV R33, R32 ;  /* 0x0000002000217202 */ /* 0x000fe40000000f00 */
        /* <DEDUP_REMOVED lines=23> */
[----:B------:R-:W-:Y:S04]  /*a860*/  SHFL.IDX PT, R27, R63, R4, 0x1c1f ;  /* 0x001c1f043f1b7589 */ /* 0x000fe800000e0000 */
[----:B------:R-:W-:Y:S04]  /*a870*/  SHFL.IDX PT, R34, R34, R10, 0x1c1f ;  /* 0x001c1f0a22227589 */ /* 0x000fe800000e0000 */
[----:B------:R-:W-:Y:S04]  /*a880*/  SHFL.IDX PT, R48, R61, R10, 0x1c1f ;  /* 0x001c1f0a3d307589 */ /* 0x000fe800000e0000 */
[----:B------:R-:W0:Y:S04]  /*a890*/  SHFL.IDX PT, R50, R65, R10, 0x1c1f ;  /* 0x001c1f0a41327589 */ /* 0x000e2800000e0000 */
[----:B------:R-:W-:Y:S04]  /*a8a0*/  SHFL.IDX PT, R49, R49, R4, 0x1c1f ;  /* 0x001c1f0431317589 */ /* 0x000fe800000e0000 */
[----:B------:R-:W1:Y:S04]  /*a8b0*/  SHFL.IDX PT, R40, R35, R10, 0x1c1f ;  /* 0x001c1f0a23287589 */ /* 0x000e6800000e0000 */
[----:B------:R-:W-:Y:S04]  /*a8c0*/  SHFL.IDX PT, R51, R51, R4, 0x1c1f ;  /* 0x001c1f0433337589 */ /* 0x000fe800000e0000 */
[----:B------:R-:W-:Y:S04]  /*a8d0*/  SHFL.IDX PT, R67, R67, R4, 0x1c1f ;  /* 0x001c1f0443437589 */ /* 0x000fe800000e0000 */
[----:B------:R2:W3:Y:S04]  /*a8e0*/  SHFL.IDX PT, R42, R39, R10, 0x1c1f ;  /* 0x001c1f0a272a7589 */ /* 0x0004e800000e0000 */
[----:B------:R-:W4:Y:S01]  /*a8f0*/  SHFL.IDX PT, R52, R69, R10, 0x1c1f ;  /* 0x001c1f0a45347589 */ /* 0x000f2200000e0000 */
[----:B0-----:R-:W-:-:S02]  /*a900*/  SEL R25, R27, R50, P0 ;  /* 0x000000321b197207 */ /* 0x001fc40000000000 */
[----:B------:R-:W-:Y:S01]  /*a910*/  SEL R27, R50, R27, P0 ;  /* 0x0000001b321b7207 */ /* 0x000fe20000000000 */
[----:B------:R-:W-:Y:S01]  /*a920*/  SHFL.IDX PT, R53, R53, R4, 0x1c1f ;  /* 0x001c1f0435357589 */ /* 0x000fe200000e0000 */
[----:B--2---:R-:W-:-:S03]  /*a930*/  IMAD R39, R38, UR5, RZ ;  /* 0x0000000526277c24 */ /* 0x004fc6000f8e02ff */
[----:B------:R-:W-:Y:S01]  /*a940*/  SHFL.IDX PT, R71, R71, R4, 0x1c1f ;  /* 0x001c1f0447477589 */ /* 0x000fe200000e0000 */
[----:B-1----:R-:W-:-:S03]  /*a950*/  SEL R32, R49, R40, P0 ;  /* 0x0000002831207207 */ /* 0x002fc60000000000 */
[----:B------:R-:W0:Y:S04]  /*a960*/  SHFL.IDX PT, R46, R55, R10, 0x1c1f ;  /* 0x001c1f0a372e7589 */ /* 0x000e2800000e0000 */
[----:B------:R-:W1:Y:S04]  /*a970*/  SHFL.IDX PT, R54, R73, R10, 0x1c1f ;  /* 0x001c1f0a49367589 */ /* 0x000e6800000e0000 */
[----:B------:R2:W-:Y:S04]  /*a980*/  SHFL.IDX PT, R75, R75, R4, 0x1c1f ;  /* 0x001c1f044b4b7589 */ /* 0x0005e800000e0000 */
[----:B------:R3:W1:Y:S01]  /*a990*/  SHFL.IDX PT, R56, R77, R10, 0x1c1f ;  /* 0x001c1f0a4d387589 */ /* 0x00066200000e0000 */
[----:B--2---:R-:W-:-:S04]  /*a9a0*/  IMAD R4, R11, UR6, RZ ;  /* 0x000000060b047c24 */ /* 0x004fc8000f8e02ff */
[----:B------:R-:W-:Y:S01]  /*a9b0*/  IMAD R11, R7, UR7, R4 ;  /* 0x00000007070b7c24 */ /* 0x000fe2000f8e0204 */
[----:B------:R-:W-:Y:S01]  /*a9c0*/  SEL R7, R26, R57, P0 ;  /* 0x000000391a077207 */ /* 0x000fe20000000000 */
[----:B------:R-:W-:Y:S01]  /*a9d0*/  VIADD R26, R155, UR39 ;  /* 0x000000279b1a7c36 */ /* 0x000fe20008000000 */
[----:B------:R-:W-:Y:S01]  /*a9e0*/  ULDC.64 UR6, c[0x0][0xb50] ;  /* 0x0002d40000067ab9 */ /* 0x000fe20000000a00 */
[----:B------:R-:W-:Y:S01]  /*a9f0*/  IMAD.IADD R9, R9, 0x1, R11 ;  /* 0x0000000109097824 */ /* 0x000fe200078e020b */
[----:B------:R-:W-:Y:S01]  /*aa00*/  LEA R35, P4, R8, UR6, 0x2 ;  /* 0x0000000608237c11 */ /* 0x000fe2000f8810ff */
[----:B---3--:R-:W-:Y:S01]  /*aa10*/  VIADD R10, R26, 0x8 ;  /* 0x000000081a0a7836 */ /* 0x008fe20000000000 */
[----:B------:R-:W-:Y:S02]  /*aa20*/  SEL R4, R41, R6, P0 ;  /* 0x0000000629047207 */ /* 0x000fe40000000000 */
[----:B------:R-:W-:Y:S01]  /*aa30*/  SEL R6, R6, R41, P0 ;  /* 0x0000002906067207 */ /* 0x000fe20000000000 */
[----:B------:R-:W-:Y:S01]  /*aa40*/  SHFL.IDX PT, R60, R35, RZ, 0x1c1f ;  /* 0x001c1fff233c7589 */ /* 0x000fe200000e0000 */
[----:B------:R-:W-:-:S02]  /*aa50*/  ISETP.GE.OR P3, PT, R26, R39, P1 ;  /* 0x000000271a00720c */ /* 0x000fc40000f66670 */
[----:B------:R-:W-:Y:S01]  /*aa60*/  LEA.HI.X R41, R8, UR7, R9, 0x2, P4 ;  /* 0x0000000708297c11 */ /* 0x000fe2000a0f1409 */
[----:B------:R4:W-:Y:S01]  /*aa70*/  STSM.16.M88.4 [R33], R4 ;  /* 0x0000000421007844 */ /* 0x0009e20000000200 */
[----:B------:R-:W-:Y:S02]  /*aa80*/  ISETP.GE.OR P1, PT, R10, R39, P1 ;  /* 0x000000270a00720c */ /* 0x000fe40000f26670 */
[----:B------:R-:W-:Y:S01]  /*aa90*/  SEL R8, R45, R24, P0 ;  /* 0x000000182d087207 */ /* 0x000fe20000000000 */
[----:B------:R2:W-:Y:S01]  /*aaa0*/  SHFL.IDX PT, R62, R35, 0x1, 0x1c1f ;  /* 0x003c1f00233e7f89 */ /* 0x0005e200000e0000 */
[----:B------:R-:W-:Y:S02]  /*aab0*/  SEL R10, R24, R45, P0 ;  /* 0x0000002d180a7207 */ /* 0x000fe40000000000 */
[----:B------:R-:W-:Y:S01]  /*aac0*/  SEL R24, R47, R34, P0 ;  /* 0x000000222f187207 */ /* 0x000fe20000000000 */
[----:B------:R-:W3:Y:S01]  /*aad0*/  SHFL.IDX PT, R61, R41, RZ, 0x1c1f ;  /* 0x001c1fff293d7589 */ /* 0x000ee200000e0000 */
[----:B------:R-:W-:-:S02]  /*aae0*/  SEL R26, R34, R47, P0 ;  /* 0x0000002f221a7207 */ /* 0x000fc40000000000 */
[----:B------:R-:W-:Y:S01]  /*aaf0*/  SEL R9, R59, R48, P0 ;  /* 0x000000303b097207 */ /* 0x000fe20000000000 */
[----:B------:R1:W3:Y:S01]  /*ab00*/  SHFL.IDX PT, R63, R41, 0x1, 0x1c1f ;  /* 0x003c1f00293f7f89 */ /* 0x0002e200000e0000 */
[----:B------:R-:W-:Y:S02]  /*ab10*/  SEL R11, R48, R59, P0 ;  /* 0x0000003b300b7207 */ /* 0x000fe40000000000 */
[----:B------:R-:W-:Y:S02]  /*ab20*/  SEL R34, R40, R49, P0 ;  /* 0x0000003128227207 */ /* 0x000fe40000000000 */
[----:B------:R-:W-:Y:S01]  /*ab30*/  SEL R40, R51, R42, P0 ;  /* 0x0000002a33287207 */ /* 0x000fe20000000000 */
[----:B------:R-:W-:Y:S01]  /*ab40*/  STSM.16.M88.4 [R70], R8 ;  /* 0x0000000846007844 */ /* 0x000fe20000000200 */
[----:B----4-:R-:W-:Y:S02]  /*ab50*/  SEL R33, R67, R52, P0 ;  /* 0x0000003443217207 */ /* 0x010fe40000000000 */
[----:B--2---:R-:W-:Y:S01]  /*ab60*/  SEL R35, R52, R67, P0 ;  /* 0x0000004334237207 */ /* 0x004fe20000000000 */
[----:B------:R-:W-:Y:S01]  /*ab70*/  STSM.16.M88.4 [R58], R24 ;  /* 0x000000183a007844 */ /* 0x000fe20000000200 */
[----:B------:R-:W-:-:S02]  /*ab80*/  SEL R42, R42, R51, P0 ;  /* 0x000000332a2a7207 */ /* 0x000fc40000000000 */
[----:B0-----:R-:W-:Y:S01]  /*ab90*/  SEL R44, R53, R46, P0 ;  /* 0x0000002e352c7207 */ /* 0x001fe20000000000 */
[----:B------:R0:W-:Y:S01]  /*aba0*/  STSM.16.M88.4 [R68], R32 ;  /* 0x0000002044007844 */ /* 0x0001e20000000200 */
[----:B-1----:R-:W-:Y:S02]  /*abb0*/  SEL R41, R71, R54, P0 ;  /* 0x0000003647297207 */ /* 0x002fe40000000000 */
[----:B------:R-:W-:Y:S02]  /*abc0*/  SEL R43, R54, R71, P0 ;  /* 0x00000047362b7207 */ /* 0x000fe40000000000 */
[----:B------:R-:W-:Y:S02]  /*abd0*/  SEL R46, R46, R53, P0 ;  /* 0x000000352e2e7207 */ /* 0x000fe40000000000 */
[----:B------:R-:W-:Y:S01]  /*abe0*/  SEL R45, R75, R56, P0 ;  /* 0x000000384b2d7207 */ /* 0x000fe20000000000 */
[----:B------:R-:W-:Y:S01]  /*abf0*/  STSM.16.M88.4 [R66], R40 ;  /* 0x0000002842007844 */ /* 0x000fe20000000200 */
[----:B------:R-:W-:-:S05]  /*ac00*/  SEL R47, R56, R75, P0 ;  /* 0x0000004b382f7207 */ /* 0x000fca0000000000 */
[----:B------:R-:W-:Y:S01]  /*ac10*/  STSM.16.M88.4 [R64], R44 ;  /* 0x0000002c40007844 */ /* 0x000fe20000000200 */
[----:B0-----:R-:W0:Y:S08]  /*ac20*/  @P2 LDC R33, c[0x0][0xbec] ;  /* 0x0002fb00ff212b82 */ /* 0x001e300000000800 */
[----:B------:R-:W-:Y:S08]  /*ac30*/  BAR.SYNC.DEFER_BLOCKING 0x1, 0x180 ;  /* 0x0046000000007b1d */ /* 0x000ff00000010000 */
[----:B------:R-:W1:Y:S01]  /*ac40*/  @P2 LDC R35, c[0x0][0xbf0] ;  /* 0x0002fc00ff232b82 */ /* 0x000e620000000800 */
[----:B------:R-:W-:-:S02]  /*ac50*/  UIMAD UR5, UR12, UR8, URZ ;  /* 0x000000080c0572a4 */ /* 0x000fc4000f8e023f */
[----:B------:R-:W-:Y:S02]  /*ac60*/  UIMAD.WIDE.U32 UR6, UR43, UR8, URZ ;  /* 0x000000082b0672a5 */ /* 0x000fe4000f8e003f */
[----:B------:R-:W-:Y:S02]  /*ac70*/  UIMAD UR5, UR43, UR9, UR5 ;  /* 0x000000092b0572a4 */ /* 0x000fe4000f8e0205 */
[----:B------:R-:W-:Y:S01]  /*ac80*/  UIMAD UR8, UR13, UR10, URZ ;  /* 0x0000000a0d0872a4 */ /* 0x000fe2000f8e023f */
[----:B---3--:R2:W-:Y:S04]  /*ac90*/  @!P3 ST.E desc[UR48][R60.64], R0 ;  /* 0x000000003c00b985 */ /* 0x0085e8000c101930 */
[----:B------:R3:W-:Y:S01]  /*aca0*/  @!P1 ST.E desc[UR48][R62.64], R2 ;  /* 0x000000023e009985 */ /* 0x0007e2000c101930 */
[----:B------:R-:W-:-:S03]  /*acb0*/  UIADD3 UR7, UR7, UR5, URZ ;  /* 0x0000000507077290 */ /* 0x000fc6000fffe03f */
[----:B------:R4:W5:Y:S01]  /*acc0*/  LD.E.128 R56, desc[UR48][R14.64] ;  /* 0x000000300e387980 */ /* 0x000962000c101d00 */
[----:B--2---:R-:W-:-:S03]  /*acd0*/  IMAD R0, R23, 0x60, R152 ;  /* 0x0000006017007824 */ /* 0x004fc600078e0298 */
[----:B------:R2:W5:Y:S01]  /*ace0*/  LD.E.128 R8, desc[UR48][R20.64] ;  /* 0x0000003014087980 */ /* 0x000562000c101d00 */
[----:B---3--:R-:W-:-:S03]  /*acf0*/  VIADD R2, R0, UR39 ;  /* 0x0000002700027c36 */ /* 0x008fc60008000000 */
[----:B------:R3:W5:Y:S01]  /*ad00*/  LD.E.128 R24, desc[UR48][R12.64] ;  /* 0x000000300c187980 */ /* 0x000762000c101d00 */
[----:B0-----:R-:W-:Y:S01]  /*ad10*/  @P2 IMAD.HI.U32 R0, R2, R33, RZ ;  /* 0x0000002102002227 */ /* 0x001fe200078e00ff */
[----:B------:R-:W-:Y:S02]  /*ad20*/  UIMAD UR5, UR42, UR11, UR8 ;  /* 0x0000000b2a0572a4 */ /* 0x000fe4000f8e0208 */
[----:B------:R0:W5:Y:S01]  /*ad30*/  LD.E.128 R52, desc[UR48][R28.64] ;  /* 0x000000301c347980 */ /* 0x000162000c101d00 */
[----:B----4-:R-:W-:Y:S01]  /*ad40*/  IMAD.MOV.U32 R15, RZ, RZ, R2 ;  /* 0x000000ffff0f7224 */ /* 0x010fe200078e0002 */
[----:B-1----:R-:W-:Y:S01]  /*ad50*/  @P2 SHF.R.U32.HI R15, RZ, R35, R0 ;  /* 0x00000023ff0f2219 */ /* 0x002fe20000011600 */
[----:B------:R-:W-:Y:S01]  /*ad60*/  UIMAD.WIDE.U32 UR42, UR42, UR10, UR6 ;  /* 0x0000000a2a2a72a5 */ /* 0x000fe2000f8e0006 */
[----:B------:R1:W5:Y:S02]  /*ad70*/  LD.E.128 R48, desc[UR48][R36.64] ;  /* 0x0000003024307980 */ /* 0x000364000c101d00 */
[--C-:B------:R-:W-:Y:S01]  /*ad80*/  SHF.R.S32.HI R0, RZ, 0x1f, R15.reuse ;  /* 0x0000001fff007819 */ /* 0x100fe2000001140f */
[----:B--2---:R-:W-:Y:S01]  /*ad90*/  IMAD.MOV R21, RZ, RZ, -R15 ;  /* 0x000000ffff157224 */ /* 0x004fe200078e0a0f */
[----:B------:R-:W-:Y:S01]  /*ada0*/  UIADD3 UR5, UR43, UR5, URZ ;  /* 0x000000052b057290 */ /* 0x000fe2000fffe03f */
[----:B------:R1:W5:Y:S01]  /*adb0*/  LD.E.128 R4, desc[UR48][R30.64] ;  /* 0x000000301e047980 */ /* 0x000362000c101d00 */
[----:B------:R-:W-:Y:S01]  /*adc0*/  ULDC.64 UR6, c[0x0][0xae0] ;  /* 0x0002b80000067ab9 */ /* 0x000fe20000000a00 */
[----:B------:R-:W-:-:S02]  /*add0*/  IMAD R21, R38, R21, R2 ;  /* 0x0000001526157224 */ /* 0x000fc400078e0202 */
[----:B------:R-:W-:Y:S01]  /*ade0*/  IMAD R0, R0, UR6, RZ ;  /* 0x0000000600007c24 */ /* 0x000fe2000f8e02ff */
[----:B------:R-:W-:Y:S01]  /*adf0*/  @!PT LDS RZ, [RZ] ;  /* 0x00000000fffff984 */ /* 0x000fe20000000800 */
[----:B------:R-:W-:Y:S01]  /*ae00*/  @!PT LDS RZ, [RZ] ;  /* 0x00000000fffff984 */ /* 0x000fe20000000800 */
[----:B------:R-:W-:Y:S01]  /*ae10*/  @!PT LDS RZ, [RZ] ;  /* 0x00000000fffff984 */ /* 0x000fe20000000800 */
[----:B------:R-:W-:Y:S01]  /*ae20*/  @!PT LDS RZ, [RZ] ;  /* 0x00000000fffff984 */ /* 0x000fe20000000800 */
[----:B------:R2:W-:Y:S06]  /*ae30*/  MEMBAR.ALL.CTA ;  /* 0x0000000000007992 */ /* 0x0005ec0000008000 */
[----:B--2---:R-:W2:Y:S01]  /*ae40*/  FENCE.VIEW.ASYNC.S ;  /* 0x00000000000073c6 */ /* 0x004ea20000000000 */
[----:B---3--:R-:W-:Y:S02]  /*ae50*/  IMAD.U32 R13, RZ, RZ, UR43 ;  /* 0x0000002bff0d7e24 */ /* 0x008fe4000f8e00ff */
[----:B------:R-:W-:-:S02]  /*ae60*/  IMAD.U32 R12, RZ, RZ, UR42 ;  /* 0x0000002aff0c7e24 */ /* 0x000fc4000f8e00ff */
[----:B------:R-:W-:Y:S02]  /*ae70*/  IMAD.U32 R13, RZ, RZ, UR5 ;  /* 0x00000005ff0d7e24 */ /* 0x000fe4000f8e00ff */
[C---:B0-----:R-:W-:Y:S01]  /*ae80*/  IMAD R29, R15.reuse, UR7, R0 ;  /* 0x000000070f1d7c24 */ /* 0x041fe2000f8e0200 */
[----:B------:R-:W-:Y:S01]  /*ae90*/  SHF.R.S32.HI R0, RZ, 0x1f, R21 ;  /* 0x0000001fff007819 */ /* 0x000fe20000011415 */
[----:B------:R-:W-:Y:S01]  /*aea0*/  IMAD.WIDE.U32 R12, R15, UR6, R12 ;  /* 0x000000060f0c7c25 */ /* 0x000fe2000f8e000c */
[----:B------:R-:W-:-:S03]  /*aeb0*/  ULDC.64 UR6, c[0x0][0xad8] ;  /* 0x0002b60000067ab9 */ /* 0x000fc60000000a00 */
[----:B------:R-:W-:Y:S02]  /*aec0*/  IMAD R0, R0, UR6, RZ ;  /* 0x0000000600007c24 */ /* 0x000fe4000f8e02ff */
[----:B------:R-:W-:Y:S02]  /*aed0*/  IMAD.IADD R13, R13, 0x1, R29 ;  /* 0x000000010d0d7824 */ /* 0x000fe400078e021d */
[C---:B------:R-:W-:Y:S02]  /*aee0*/  IMAD R15, R21.reuse, UR7, R0 ;  /* 0x00000007150f7c24 */ /* 0x040fe4000f8e0200 */
        /* <DEDUP_REMOVED lines=27> */
.L_x_1618:
[----:B------:R-:W-:Y:S05]  /*b0a0*/  BSYNC B1 ;  /* 0x0000000000017941 */ /* 0x000fea0003800000 */
.L_x_1617:
[----:B------:R-:W-:Y:S01]  /*b0b0*/  VIADD R0, R0, 0x60 ;  /* 0x0000006000007836 */ /* 0x000fe20000000000 */
[----:B--2---:R2:W4:Y:S04]  /*b0c0*/  SHFL.IDX PT, R13, R29, 0x1, 0x1c1f ;  /* 0x003c1f001d0d7f89 */ /* 0x00452800000e0000 */
[----:B------:R-:W-:Y:S01]  /*b0d0*/  ISETP.GE.AND P0, PT, R0, R39, PT ;  /* 0x000000270000720c */ /* 0x000fe20003f06270 */
[----:B0-----:R2:W0:-:S12]  /*b0e0*/  SHFL.IDX PT, R12, R28, 0x1, 0x1c1f ;  /* 0x003c1f001c0c7f89 */ /* 0x00141800000e0000 */
[----:B--2---:R-:W-:Y:S05]  /*b0f0*/  @P0 BRA `(.L_x_1619) ;  /* 0x0000000800300947 */ /* 0x004fea0003800000 */
[----:B------:R-:W-:Y:S02]  /*b100*/  ULDC UR5, c[0x0][0xac8] ;  /* 0x0002b20000057ab9 */ /* 0x000fe40000000800 */
[----:B------:R-:W-:Y:S02]  /*b110*/  ISETP.GE.AND P2, PT, R19, UR5, PT ;  /* 0x0000000513007c0c */ /* 0x000fe4000bf46270 */
[----:B------:R-:W-:-:S11]  /*b120*/  ISETP.GE.AND P1, PT, R18, UR5, PT ;  /* 0x0000000512007c0c */ /* 0x000fd6000bf26270 */
[C---:B0--3--:R-:W-:Y:S02]  /*b130*/  @!P2 LEA R14, P0, R19.reuse, R12, 0x1 ;  /* 0x0000000c130ea211 */ /* 0x049fe400078008ff */
[----:B-1--4-:R-:W-:Y:S02]  /*b140*/  @!P1 IMAD.WIDE R2, R18, 0x2, R12 ;  /* 0x0000000212029825 */ /* 0x012fe400078e020c */
[----:B------:R-:W-:Y:S02]  /*b150*/  @!P2 LEA.HI.X R15, R19, R13, R72, 0x1, P0 ;  /* 0x0000000d130fa211 */ /* 0x000fe400000f0c48 */
[----:B------:R-:W-:Y:S01]  /*b160*/  ISETP.GE.AND P0, PT, R22, UR5, PT ;  /* 0x0000000516007c0c */ /* 0x000fe2000bf06270 */
[----:B-----5:R0:W-:Y:S04]  /*b170*/  @!P1 ST.E.128 desc[UR48][R2.64], R4 ;  /* 0x0000000402009985 */ /* 0x0201e8000c101d30 */
[----:B------:R0:W-:Y:S08]  /*b180*/  @!P2 ST.E.128 desc[UR48][R14.64], R8 ;  /* 0x000000080e00a985 */ /* 0x0001f0000c101d30 */
[----:B------:R-:W-:Y:S05]  /*b190*/  @P0 BRA `(.L_x_1619) ;  /* 0x0000000800080947 */ /* 0x000fea0003800000 */
[----:B0-----:R-:W-:-:S04]  /*b1a0*/  LEA R2, P0, R22, R12, 0x1 ;  /* 0x0000000c16027211 */ /* 0x001fc800078008ff */
[----:B------:R-:W-:-:S05]  /*b1b0*/  LEA.HI.X R3, R22, R13, R157, 0x1, P0 ;  /* 0x0000000d16037211 */ /* 0x000fca00000f0c9d */
[----:B------:R0:W-:Y:S01]  /*b1c0*/  ST.E.128 desc[UR48][R2.64], R24 ;  /* 0x0000001802007985 */ /* 0x0001e2000c101d30 */
[----:B------:R-:W-:Y:S05]  /*b1d0*/  BRA `(.L_x_1619) ;  /* 0x0000000400f87947 */ /* 0x000fea0003800000 */
.L_x_1616:
        /* <DEDUP_REMOVED lines=52> */
.L_x_1621:
[----:B------:R-:W-:Y:S05]  /*b520*/  BSYNC B1 ;  /* 0x0000000000017941 */ /* 0x000fea0003800000 */
.L_x_1620:
        /* <DEDUP_REMOVED lines=12> */
[----:B-1----:R-:W-:-:S03]  /*b5f0*/  @P1 SHF.R.U32.HI R5, RZ, R11, R0 ;  /* 0x0000000bff051219 */ /* 0x002fc60000011600 */
[----:B------:R-:W-:Y:S01]  /*b600*/  UIMAD UR5, UR42, UR11, UR5 ;  /* 0x0000000b2a0572a4 */ /* 0x000fe2000f8e0205 */
[--C-:B------:R-:W-:Y:S01]  /*b610*/  SHF.R.S32.HI R0, RZ, 0x1f, R5.reuse ;  /* 0x0000001fff007819 */ /* 0x100fe20000011405 */
[----:B------:R-:W-:Y:S01]  /*b620*/  UIMAD.WIDE.U32 UR42, UR42, UR10, UR6 ;  /* 0x0000000a2a2a72a5 */ /* 0x000fe2000f8e0006 */
[----:B------:R-:W-:Y:S02]  /*b630*/  IMAD.MOV R7, RZ, RZ, -R5 ;  /* 0x000000ffff077224 */ /* 0x000fe400078e0a05 */
[----:B------:R-:W-:Y:S01]  /*b640*/  ULDC.64 UR6, c[0x0][0xae0] ;  /* 0x0002b80000067ab9 */ /* 0x000fe20000000a00 */
[----:B------:R-:W-:Y:S01]  /*b650*/  UIADD3 UR5, UR43, UR5, URZ ;  /* 0x000000052b057290 */ /* 0x000fe2000fffe03f */
[----:B------:R-:W-:Y:S02]  /*b660*/  IMAD R7, R8, R7, R6 ;  /* 0x0000000708077224 */ /* 0x000fe400078e0206 */
[----:B------:R-:W-:Y:S02]  /*b670*/  IMAD R0, R0, UR6, RZ ;  /* 0x0000000600007c24 */ /* 0x000fe4000f8e02ff */
[----:B------:R-:W-:-:S02]  /*b680*/  IMAD.U32 R3, RZ, RZ, UR43 ;  /* 0x0000002bff037e24 */ /* 0x000fc4000f8e00ff */
[----:B------:R-:W-:Y:S02]  /*b690*/  IMAD.U32 R2, RZ, RZ, UR42 ;  /* 0x0000002aff027e24 */ /* 0x000fe4000f8e00ff */
[----:B------:R-:W-:Y:S01]  /*b6a0*/  IMAD.U32 R3, RZ, RZ, UR5 ;  /* 0x00000005ff037e24 */ /* 0x000fe2000f8e00ff */
[----:B------:R-:W-:Y:S01]  /*b6b0*/  ULDC UR5, c[0x0][0xa88] ;  /* 0x0002a20000057ab9 */ /* 0x000fe20000000800 */
[C---:B------:R-:W-:Y:S01]  /*b6c0*/  IMAD R9, R5.reuse, UR7, R0 ;  /* 0x0000000705097c24 */ /* 0x040fe2000f8e0200 */
[----:B------:R-:W-:Y:S01]  /*b6d0*/  SHF.R.S32.HI R0, RZ, 0x1f, R7 ;  /* 0x0000001fff007819 */ /* 0x000fe20000011407 */
[----:B------:R-:W-:Y:S01]  /*b6e0*/  IMAD.WIDE.U32 R2, R5, UR6, R2 ;  /* 0x0000000605027c25 */ /* 0x000fe2000f8e0002 */
[----:B------:R-:W-:-:S03]  /*b6f0*/  ULDC.64 UR6, c[0x0][0xad8] ;  /* 0x0002b60000067ab9 */ /* 0x000fc60000000a00 */
        /* <DEDUP_REMOVED lines=26> */
.L_x_1623:
[----:B------:R-:W-:Y:S05]  /*b8a0*/  BSYNC B1 ;  /* 0x0000000000017941 */ /* 0x000fea0003800000 */
.L_x_1622:
        /* <DEDUP_REMOVED lines=17> */
.L_x_1619:
[----:B------:R-:W-:Y:S05]  /*b9c0*/  BSYNC B0 ;  /* 0x0000000000007941 */ /* 0x000fea0003800000 */
.L_x_1615:
[----:B------:R-:W-:Y:S02]  /*b9d0*/  ULDC UR5, c[0x0][0xc38] ;  /* 0x00030e0000057ab9 */ /* 0x000fe40000000800 */
[----:B------:R-:W-:-:S06]  /*b9e0*/  UISETP.GE.AND UP0, UPT, UR4, UR5, UPT ;  /* 0x000000050400728c */ /* 0x000fcc000bf06270 */
[----:B------:R-:W-:-:S13]  /*b9f0*/  PLOP3.LUT P0, PT, PT, PT, UP0, 0x80, 0x0 ;  /* 0x000000000000781c */ /* 0x000fda0003f0f008 */
[----:B------:R-:W-:Y:S05]  /*ba00*/  @!P0 BRA `(.L_x_1624) ;  /* 0xffffff5000d08947 */ /* 0x000fea000383ffff */
[----:B------:R-:W-:Y:S05]  /*ba10*/  EXIT ;  /* 0x000000000000794d */ /* 0x000fea0003800000 */
.L_x_1577:
[----:B------:R-:W-:-:S08]  /*ba20*/  NOP ;  /* 0x0000000000007918 */ /* 0x000fd00000000000 */
[----:B------:R-:W0:-:S00]  /*ba30*/  USETMAXREG.DEALLOC.CTAPOOL 0x20 ;  /* 0x00000020000079c8 */ /* 0x000e0000080e0500 */
[----:B0-----:R-:W-:-:S06]  /*ba40*/  LOP3.LUT R2, R0, 0x3, RZ, 0xc0, !PT ;  /* 0x0000000300027812 */ /* 0x001fcc00078ec0ff */
[----:B------:R-:W0:Y:S01]  /*ba50*/  S2UR UR6, SR_CTAID.X ;  /* 0x00000000000679c3 */ /* 0x000e220000002500 */
[----:B------:R-:W-:Y:S01]  /*ba60*/  LOP3.LUT R22, R22, 0xfffffffb, RZ, 0xc0, !PT ;  /* 0xfffffffb16167812 */ /* 0x000fe200078ec0ff */
[----:B------:R-:W-:Y:S01]  /*ba70*/  STL [R1], RZ ;  /* 0x000000ff01007387 */ /* 0x000fe20000100800 */
[----:B------:R-:W-:Y:S02]  /*ba80*/  IMAD.MOV.U32 R19, RZ, RZ, 0x1 ;  /* 0x00000001ff137424 */ /* 0x000fe400078e00ff */
[----:B------:R-:W-:Y:S01]  /*ba90*/  IMAD.MOV.U32 R18, RZ, RZ, RZ ;  /* 0x000000ffff127224 */ /* 0x000fe200078e00ff */
        /* <DEDUP_REMOVED lines=57> */
.L_x_1690:
        /* <DEDUP_REMOVED lines=13> */
[----:B012---:R-:W-:Y:S05]  /*bf00*/  @!P0 BRA `(.L_x_1626) ;  /* 0x0000000000208947 */ /* 0x007fea0003800000 */
        /* <DEDUP_REMOVED lines=8> */
.L_x_1626:
[----:B------:R-:W-:Y:S01]  /*bf90*/  ULDC UR8, c[0x0][0xc54] ;  /* 0x0003150000087ab9 */ /* 0x000fe20000000800 */
[----:B------:R-:W-:Y:S01]  /*bfa0*/  UMOV UR5, UR9 ;  /* 0x0000000900057c82 */ /* 0x000fe20008000000 */
[----:B------:R-:W-:-:S11]  /*bfb0*/  UISETP.NE.AND UP0, UPT, UR8, 0x1, UPT ;  /* 0x000000010800788c */ /* 0x000fd6000bf05270 */
[----:B------:R-:W-:Y:S02]  /*bfc0*/  @UP0 ULDC.64 UR10, c[0x0][0xc58] ;  /* 0x00031600000a0ab9 */ /* 0x000fe40000000a00 */
[----:B------:R-:W-:-:S04]  /*bfd0*/  UIMAD.WIDE.U32 UR6, UR9, UR10, URZ ;  /* 0x0000000a090672a5 */ /* 0x000fc8000f8e003f */
[----:B------:R-:W-:-:S04]  /*bfe0*/  @UP0 USHF.R.U32.HI UR5, URZ, UR11, UR7 ;  /* 0x0000000b3f050299 */ /* 0x000fc80008011607 */
[----:B------:R-:W-:-:S12]  /*bff0*/  UIMAD UR8, UR5, UR8, URZ ;  /* 0x00000008050872a4 */ /* 0x000fd8000f8e023f */
.L_x_1627:
[----:B------:R-:W-:Y:S01]  /*c000*/  ULOP3.LUT UR40, URZ, UR5, URZ, 0x33, !UPT ;  /* 0x000000053f287292 */ /* 0x000fe2000f8e333f */
[----:B------:R-:W-:Y:S01]  /*c010*/  BSSY B7, `(.L_x_1628) ;  /* 0x0000322000077945 */ /* 0x000fe20003800000 */
[----:B------:R-:W-:Y:S01]  /*c020*/  ULDC UR10, c[0x0][0x448] ;  /* 0x00011200000a7ab9 */ /* 0x000fe20000000800 */
[----:B------:R-:W-:Y:S01]  /*c030*/  ULDC UR5, c[0x0][0xc3c] ;  /* 0x00030f0000057ab9 */ /* 0x000fe20000000800 */
[----:B------:R-:W-:Y:S01]  /*c040*/  UISETP.NE.AND UP1, UPT, UR10, 0x1, UPT ;  /* 0x000000010a00788c */ /* 0x000fe2000bf25270 */
[----:B------:R-:W-:Y:S01]  /*c050*/  ULDC.64 UR6, c[0x0][0x418] ;  /* 0x0001060000067ab9 */ /* 0x000fe20000000a00 */
[----:B------:R-:W-:Y:S02]  /*c060*/  UIADD3 UR40, UR40, UR5, URZ ;  /* 0x0000000528287290 */ /* 0x000fe4000fffe03f */
[----:B------:R-:W-:Y:S02]  /*c070*/  UISETP.NE.U32.AND UP0, UPT, UR6, URZ, UPT ;  /* 0x0000003f0600728c */ /* 0x000fe4000bf05070 */
[----:B------:R-:W-:-:S02]  /*c080*/  UIMAD UR5, UR40, 0xc0, URZ ;  /* 0x000000c0280578a4 */ /* 0x000fc4000f8e023f */
[----:B------:R-:W-:Y:S02]  /*c090*/  UISETP.NE.AND.EX UP0, UPT, UR7, URZ, UPT, UP0 ;  /* 0x0000003f0700728c */ /* 0x000fe4000bf05300 */
[----:B------:R-:W-:Y:S01]  /*c0a0*/  UIADD3 UR5, UR5, 0xbf, URZ ;  /* 0x000000bf05057890 */ /* 0x000fe2000fffe03f */
[----:B------:R-:W-:Y:S01]  /*c0b0*/  ULDC UR7, c[0x0][0x288] ;  /* 0x0000a20000077ab9 */ /* 0x000fe20000000800 */
[----:B------:R-:W-:Y:S01]  /*c0c0*/  ULDC UR6, c[0x0][0x424] ;  /* 0x0001090000067ab9 */ /* 0x000fe20000000800 */
[----:B------:R-:W-:Y:S02]  /*c0d0*/  UIADD3 UR13, -UR7, 0x80, URZ ;  /* 0x00000080070d7890 */ /* 0x000fe4000fffe13f */
[----:B------:R-:W-:Y:S01]  /*c0e0*/  USEL UR11, UR6, 0x1, UP0 ;  /* 0x00000001060b7887 */ /* 0x000fe20008000000 */
[----:B------:R-:W-:Y:S01]  /*c0f0*/  @UP1 ULDC UR7, c[0x0][0x44c] ;  /* 0x0001130000071ab9 */ /* 0x000fe20000000800 */
[----:B------:R-:W-:Y:S01]  /*c100*/  ULDC UR12, c[0x0][0x2f0] ;  /* 0x0000bc00000c7ab9 */ /* 0x000fe20000000800 */
[----:B------:R-:W-:Y:S01]  /*c110*/  UIMAD.WIDE.U32 UR6, UR5, UR7, URZ ;  /* 0x00000007050672a5 */ /* 0x000fe2000f8e003f */
[----:B------:R-:W-:Y:S01]  /*c120*/  @UP1 ULDC UR14, c[0x0][0x450] ;  /* 0x00011400000e1ab9 */ /* 0x000fe20000000800 */
[----:B------:R-:W-:-:S02]  /*c130*/  UIMAD UR13, UR11, UR12, UR13 ;  /* 0x0000000c0b0d72a4 */ /* 0x000fc4000f8e020d */
[----:B------:R-:W-:Y:S02]  /*c140*/  @UP1 USHF.R.U32.HI UR5, URZ, UR14, UR7 ;  /* 0x0000000e3f051299 */ /* 0x000fe40008011607 */
[----:B------:R-:W-:Y:S02]  /*c150*/  UIMAD UR11, UR11, UR12, 0x7f ;  /* 0x0000007f0b0b74a4 */ /* 0x000fe4000f8e020c */
[----:B------:R-:W-:Y:S02]  /*c160*/  UIADD3 UR5, UR13, UR5, URZ ;  /* 0x000000050d057290 */ /* 0x000fe4000fffe03f */
[----:B------:R-:W-:Y:S02]  /*c170*/  UIADD3 UR8, UR9, -UR8, URZ ;  /* 0x8000000809087290 */ /* 0x000fe4000fffe03f */
[----:B------:R-:W-:Y:S02]  /*c180*/  USHF.R.S32.HI UR9, URZ, 0x1f, UR11 ;  /* 0x0000001f3f097899 */ /* 0x000fe4000801140b */
[----:B------:R-:W-:-:S02]  /*c190*/  USHF.R.S32.HI UR6, URZ, 0x1f, UR5 ;  /* 0x0000001f3f067899 */ /* 0x000fc40008011405 */
[----:B------:R-:W-:Y:S02]  /*c1a0*/  ULEA.HI UR9, UR9, UR11, URZ, 0x7 ;  /* 0x0000000b09097291 */ /* 0x000fe4000f8f383f */
[----:B------:R-:W-:Y:S01]  /*c1b0*/  ULEA.HI UR6, UR6, UR5, URZ, 0x7 ;  /* 0x0000000506067291 */ /* 0x000fe2000f8f383f */
[----:B------:R-:W-:Y:S01]  /*c1c0*/  ULDC UR10, c[0x0][0xc48] ;  /* 0x00031200000a7ab9 */ /* 0x000fe20000000800 */
[----:B------:R-:W-:Y:S02]  /*c1d0*/  USHF.R.S32.HI UR9, URZ, 0x7, UR9 ;  /* 0x000000073f097899 */ /* 0x000fe40008011409 */
[----:B------:R-:W-:Y:S02]  /*c1e0*/  USHF.R.S32.HI UR6, URZ, 0x7, UR6 ;  /* 0x000000073f067899 */ /* 0x000fe40008011406 */
[----:B------:R-:W-:Y:S02]  /*c1f0*/  UISETP.NE.AND UP0, UPT, UR10, 0x1, UPT ;  /* 0x000000010a00788c */ /* 0x000fe4000bf05270 */
[----:B------:R-:W-:Y:S01]  /*c200*/  UISETP.LT.AND UP1, UPT, UR9, UR6, UPT ;  /* 0x000000060900728c */ /* 0x000fe2000bf21270 */
[----:B------:R-:W-:-:S03]  /*c210*/  ULDC UR7, c[0x0][0xc54] ;  /* 0x0003150000077ab9 */ /* 0x000fc60000000800 */
[----:B------:R-:W-:Y:S02]  /*c220*/  USEL UR39, UR9, UR6, UP1 ;  /* 0x0000000609277287 */ /* 0x000fe40008800000 */
[----:B------:R-:W-:-:S03]  /*c230*/  UIMAD UR8, UR4, UR7, UR8 ;  /* 0x00000007040872a4 */ /* 0x000fc6000f8e0208 */
[----:B------:R-:W-:Y:S01]  /*c240*/  @UP0 ULDC UR4, c[0x0][0xc4c] ;  /* 0x0003130000040ab9 */ /* 0x000fe20000000800 */
[----:B------:R-:W-:Y:S01]  /*c250*/  ISETP.LT.AND P0, PT, RZ, UR39, PT ;  /* 0x00000027ff007c0c */ /* 0x000fe2000bf01270 */
[----:B------:R-:W-:Y:S01]  /*c260*/  UIMAD.WIDE.U32 UR4, UR8, UR4, URZ ;  /* 0x00000004080472a5 */ /* 0x000fe2000f8e003f */
[----:B------:R-:W-:Y:S01]  /*c270*/  @UP0 ULDC UR7, c[0x0][0xc50] ;  /* 0x0003140000070ab9 */ /* 0x000fe20000000800 */
[----:B------:R-:W-:Y:S02]  /*c280*/  UMOV UR43, UR8 ;  /* 0x00000008002b7c82 */ /* 0x000fe40008000000 */
[----:B------:R-:W-:-:S04]  /*c290*/  @UP0 USHF.R.U32.HI UR43, URZ, UR7, UR5 ;  /* 0x000000073f2b0299 */ /* 0x000fc80008011605 */
[----:B------:R-:W-:-:S04]  /*c2a0*/  UIADD3 UR36, -UR43, URZ, URZ ;  /* 0x0000003f2b247290 */ /* 0x000fc8000fffe13f */
[----:B------:R-:W-:Y:S01]  /*c2b0*/  UIMAD UR36, UR10, UR36, UR8 ;  /* 0x000000240a2472a4 */ /* 0x000fe2000f8e0208 */
[----:B------:R-:W-:Y:S11]  /*c2c0*/  @P0 BRA `(.L_x_1629) ;  /* 0x0000000000440947 */ /* 0x000ff60003800000 */
        /* <DEDUP_REMOVED lines=17> */
.L_x_1629:
        /* <DEDUP_REMOVED lines=20> */
.L_x_1632:
[----:B------:R-:W-:Y:S05]  /*c520*/  BSYNC B6 ;  /* 0x0000000000067941 */ /* 0x000fea0003800000 */
.L_x_1631:
        /* <DEDUP_REMOVED lines=22> */
.L_x_1634:
[----:B------:R-:W-:Y:S05]  /*c690*/  BSYNC B6 ;  /* 0x0000000000067941 */ /* 0x000fea0003800000 */
.L_x_1633:
        /* <DEDUP_REMOVED lines=20> */
.L_x_1636:
[----:B------:R-:W-:Y:S05]  /*c7e0*/  BSYNC B6 ;  /* 0x0000000000067941 */ /* 0x000fea0003800000 */
.L_x_1635:
        /* <DEDUP_REMOVED lines=19> */
.L_x_1638:
[----:B------:R-:W-:Y:S05]  /*c920*/  BSYNC B6 ;  /* 0x0000000000067941 */ /* 0x000fea0003800000 */
.L_x_1637:
        /* <DEDUP_REMOVED lines=23> */
.L_x_1709:
        /* <DEDUP_REMOVED lines=10> */
.L_x_1712:
        /* <DEDUP_REMOVED lines=20> */
.L_x_1642:
[----:B-1----:R-:W1:Y:S01]  /*cc80*/  S2R R2, SR_TID.X ;  /* 0x0000000000027919 */ /* 0x002e620000002100 */
[----:B------:R-:W-:Y:S01]  /*cc90*/  IMAD R5, R18, 0x8, R17 ;  /* 0x0000000812057824 */ /* 0x000fe200078e0211 */
[----:B-1----:R-:W-:Y:S02]  /*cca0*/  LOP3.LUT R3, R2, 0x7f, RZ, 0xc0, !PT ;  /* 0x0000007f02037812 */ /* 0x002fe400078ec0ff */
[----:B------:R-:W-:Y:S02]  /*ccb0*/  SHF.L.U32 R2, R19, 0x1f, RZ ;  /* 0x0000001f13027819 */ /* 0x000fe400000006ff */
[----:B------:R-:W-:Y:S02]  /*ccc0*/  ISETP.NE.AND P0, PT, R3, RZ, PT ;  /* 0x000000ff0300720c */ /* 0x000fe40003f05270 */
[----:B------:R-:W1:Y:S02]  /*ccd0*/  SYNCS.PHASECHK.TRANS64.TRYWAIT P1, [R5+URZ+0x19c80], R2 ;  /* 0x019c8002050075a7 */ /* 0x000e64000802017f */
[----:B-1----:R-:W-:Y:S09]  /*cce0*/  @!P1 BRA `(.L_x_1643) ;  /* 0x0000002c00909947 */ /* 0x002ff20003800000 */
.L_x_1713:
        /* <DEDUP_REMOVED lines=8> */
.L_x_1644:
        /* <DEDUP_REMOVED lines=30> */
.L_x_1714:
        /* <DEDUP_REMOVED lines=8> */
.L_x_1646:
        /* <DEDUP_REMOVED lines=31> */
.L_x_1640:
        /* <DEDUP_REMOVED lines=29> */
.L_x_1648:
[----:B------:R-:W-:Y:S05]  /*d390*/  BSYNC B6 ;  /* 0x0000000000067941 */ /* 0x000fea0003800000 */
.L_x_1647:
[----:B------:R-:W3:Y:S01]  /*d3a0*/  LDC R8, c[0x0][0x448] ;  /* 0x00011200ff087b82 */ /* 0x000ee20000000800 */
[----:B0-----:R-:W0:Y:S01]  /*d3b0*/  S2R R20, SR_TID.X ;  /* 0x0000000000147919 */ /* 0x001e220000002100 */
[----:B------:R-:W-:Y:S01]  /*d3c0*/  IMAD.U32 R6, RZ, RZ, UR40 ;  /* 0x00000028ff067e24 */ /* 0x000fe2000f8e00ff */
[----:B------:R-:W-:Y:S01]  /*d3d0*/  ULDC.64 UR8, c[0x0][0x2e0] ;  /* 0x0000b80000087ab9 */ /* 0x000fe20000000a00 */
[----:B------:R-:W-:Y:S01]  /*d3e0*/  UMOV UR4, UR50 ;  /* 0x0000003200047c82 */ /* 0x000fe20008000000 */
[----:B------:R-:W-:Y:S01]  /*d3f0*/  UIMAD UR6, UR37, UR8, URZ ;  /* 0x00000008250672a4 */ /* 0x000fe2000f8e023f */
[----:B------:R-:W-:Y:S02]  /*d400*/  UMOV UR5, UR45 ;  /* 0x0000002d00057c82 */ /* 0x000fe40008000000 */
        /* <DEDUP_REMOVED lines=10> */
[----:B------:R-:W-:-:S04]  /*d4b0*/  SHF.R.U32.HI R21, RZ, 0x1, R21 ;  /* 0x00000001ff157819 */ /* 0x000fc80000011615 */
[----:B------:R-:W-:Y:S02]  /*d4c0*/  LOP3.LUT R20, R21, 0x40, R20, 0xf8, !PT ;  /* 0x0000004015147812 */ /* 0x000fe400078ef814 */
[----:B------:R-:W1:Y:S01]  /*d4d0*/  S2R R21, SR_TID.X ;  /* 0x0000000000157919 */ /* 0x000e620000002100 */
[----:B------:R-:W2:Y:S02]  /*d4e0*/  @P1 LDC R5, c[0x0][0x450] ;  /* 0x00011400ff051b82 */ /* 0x000ea40000000800 */
[----:B------:R-:W-:Y:S02]  /*d4f0*/  IMAD R6, R6, 0xc0, R20 ;  /* 0x000000c006067824 */ /* 0x000fe400078e0214 */
[----:B------:R-:W3:Y:S02]  /*d500*/  S2R R20, SR_TID.X ;  /* 0x0000000000147919 */ /* 0x000ee40000002100 */
[----:B------:R-:W-:Y:S02]  /*d510*/  IMAD.MOV.U32 R7, RZ, RZ, R6 ;  /* 0x000000ffff077224 */ /* 0x000fe400078e0006 */
        /* <DEDUP_REMOVED lines=9> */
[----:B-1----:R-:W-:Y:S02]  /*d5b0*/  IMAD.SHL.U32 R21, R21, 0x10, RZ ;  /* 0x0000001015157824 */ /* 0x002fe400078e00ff */
[----:B------:R-:W-:Y:S02]  /*d5c0*/  IMAD R9, R7, UR5, R0 ;  /* 0x0000000507097c24 */ /* 0x000fe4000f8e0200 */
[----:B------:R-:W-:Y:S01]  /*d5d0*/  IMAD.MOV R0, RZ, RZ, -R7 ;  /* 0x000000ffff007224 */ /* 0x000fe200078e0a07 */
[----:B------:R-:W-:Y:S01]  /*d5e0*/  LOP3.LUT R21, R21, 0x10, RZ, 0xc0, !PT ;  /* 0x0000001015157812 */ /* 0x000fe200078ec0ff */
[----:B------:R-:W-:Y:S02]  /*d5f0*/  IMAD.IADD R5, R5, 0x1, R9 ;  /* 0x0000000105057824 */ /* 0x000fe400078e0209 */
[----:B------:R-:W-:Y:S01]  /*d600*/  IMAD R0, R8, R0, R6 ;  /* 0x0000000008007224 */ /* 0x000fe200078e0206 */
[----:B------:R-:W0:Y:S01]  /*d610*/  @P1 LDC R9, c[0x0][0x44c] ;  /* 0x00011300ff091b82 */ /* 0x000e220000000800 */
[----:B---3--:R-:W-:Y:S01]  /*d620*/  IMAD.SHL.U32 R10, R20, 0x10, RZ ;  /* 0x00000010140a7824 */ /* 0x008fe200078e00ff */
[----:B------:R-:W-:Y:S01]  /*d630*/  LOP3.LUT R12, R21, 0x20, RZ, 0xfc, !PT ;  /* 0x00000020150c7812 */ /* 0x000fe200078efcff */
[----:B------:R-:W-:Y:S01]  /*d640*/  IMAD.WIDE.U32 R4, R0, UR6, R4 ;  /* 0x0000000600047c25 */ /* 0x000fe2000f8e0004 */
[----:B------:R-:W-:-:S02]  /*d650*/  SHF.R.S32.HI R7, RZ, 0x1f, R0 ;  /* 0x0000001fff077819 */ /* 0x000fc40000011400 */
[----:B------:R-:W-:Y:S02]  /*d660*/  LOP3.LUT R10, R10, 0x10, RZ, 0xc0, !PT ;  /* 0x000000100a0a7812 */ /* 0x000fe400078ec0ff */
[----:B------:R-:W-:Y:S01]  /*d670*/  LOP3.LUT R11, R21, 0x40, RZ, 0xfc, !PT ;  /* 0x00000040150b7812 */ /* 0x000fe200078efcff */
[----:B------:R-:W-:Y:S01]  /*d680*/  IMAD R7, R7, UR6, RZ ;  /* 0x0000000607077c24 */ /* 0x000fe2000f8e02ff */
[----:B------:R-:W-:-:S03]  /*d690*/  LOP3.LUT R20, R20, 0x7f, RZ, 0xc0, !PT ;  /* 0x0000007f14147812 */ /* 0x000fc600078ec0ff */
[----:B------:R-:W-:Y:S01]  /*d6a0*/  IMAD R7, R0, UR7, R7 ;  /* 0x0000000700077c24 */ /* 0x000fe2000f8e0207 */
[----:B------:R-:W-:Y:S02]  /*d6b0*/  IADD3 R0, P0, R4, UR8, RZ ;  /* 0x0000000804007c10 */ /* 0x000fe4000ff1e0ff */
[----:B------:R-:W-:Y:S02]  /*d6c0*/  SHF.R.U32.HI R20, RZ, 0x1, R20 ;  /* 0x00000001ff147819 */ /* 0x000fe40000011614 */
[----:B------:R-:W-:Y:S01]  /*d6d0*/  IADD3.X R4, R5, UR9, R7, P0, !PT ;  /* 0x0000000905047c10 */ /* 0x000fe200087fe407 */
[----:B------:R-:W-:Y:S01]  /*d6e0*/  VIADD R7, R6, 0x80 ;  /* 0x0000008006077836 */ /* 0x000fe20000000000 */
[----:B------:R-:W1:Y:S03]  /*d6f0*/  @P1 LDC R5, c[0x0][0x450] ;  /* 0x00011400ff051b82 */ /* 0x000e660000000800 */
[----:B------:R-:W-:-:S02]  /*d700*/  IMAD.MOV.U32 R6, RZ, RZ, R7 ;  /* 0x000000ffff067224 */ /* 0x000fc400078e0007 */
        /* <DEDUP_REMOVED lines=12> */
[----:B------:R-:W-:Y:S02]  /*d7d0*/  IMAD.IADD R3, R3, 0x1, R7 ;  /* 0x0000000103037824 */ /* 0x000fe400078e0207 */
        /* <DEDUP_REMOVED lines=9> */
[----:B------:R-:W-:Y:S01]  /*d870*/  IMAD.U32 R7, RZ, RZ, UR40 ;  /* 0x00000028ff077e24 */ /* 0x000fe2000f8e00ff */
[----:B------:R-:W-:Y:S02]  /*d880*/  ULDC UR4, c[0x0][0x288] ;  /* 0x0000a20000047ab9 */ /* 0x000fe40000000800 */
[----:B------:R-:W1:Y:S01]  /*d890*/  SHFL.IDX PT, R2, R4, RZ, 0x1e1f ;  /* 0x001e1fff04027589 */ /* 0x000e6200000e0000 */
[----:B------:R-:W-:Y:S02]  /*d8a0*/  IMAD R8, R8, UR4, RZ ;  /* 0x0000000408087c24 */ /* 0x000fe4000f8e02ff */
[----:B------:R-:W-:Y:S01]  /*d8b0*/  IMAD R7, R7, 0xc0, R20 ;  /* 0x000000c007077824 */ /* 0x000fe200078e0214 */
[----:B------:R-:W2:Y:S04]  /*d8c0*/  SHFL.IDX PT, R14, R0, 0x1, 0x1e1f ;  /* 0x003e1f00000e7f89 */ /* 0x000ea800000e0000 */
[----:B------:R-:W-:Y:S01]  /*d8d0*/  ISETP.GE.AND P4, PT, R7, R8, PT ;  /* 0x000000080700720c */ /* 0x000fe20003f86270 */
[----:B------:R-:W3:Y:S04]  /*d8e0*/  SHFL.IDX PT, R4, R4, 0x1, 0x1e1f ;  /* 0x003e1f0004047f89 */ /* 0x000ee800000e0000 */
[----:B------:R-:W4:Y:S08]  /*d8f0*/  SHFL.IDX PT, R6, R6, RZ, 0x1e1f ;  /* 0x001e1fff06067589 */ /* 0x000f3000000e0000 */
[----:B0-----:R-:W-:-:S05]  /*d900*/  @!P4 IADD3 R9, P3, R10, R3, RZ ;  /* 0x000000030a09c210 */ /* 0x001fca0007f7e0ff */
[----:B-1----:R-:W-:Y:S02]  /*d910*/  @!P4 IMAD.X R3, RZ, RZ, R2, P3 ;  /* 0x000000ffff03c224 */ /* 0x002fe400018e0602 */
[----:B------:R-:W-:Y:S02]  /*d920*/  @!P4 IMAD.MOV.U32 R2, RZ, RZ, R9 ;  /* 0x000000ffff02c224 */ /* 0x000fe400078e0009 */
[----:B------:R-:W-:-:S03]  /*d930*/  VIADD R9, R7, 0x40 ;  /* 0x0000004007097836 */ /* 0x000fc60000000000 */
        /* <DEDUP_REMOVED lines=12> */
.L_x_1721:
        /* <DEDUP_REMOVED lines=12> */
.L_x_1651:
[----:B------:R-:W-:Y:S05]  /*dac0*/  BSYNC B0 ;  /* 0x0000000000007941 */ /* 0x000fea0003800000 */
.L_x_1650:
[----:B------:R-:W-:Y:S01]  /*dad0*/  NOP ;  /* 0x0000000000007918 */ /* 0x000fe20000000000 */
[----:B------:R-:W-:-:S13]  /*dae0*/  PLOP3.LUT P0, PT, PT, PT, PT, 0x80, 0x0 ;  /* 0x000000000000781c */ /* 0x000fda0003f0f070 */
.L_x_1652:
        /* <DEDUP_REMOVED lines=18> */
.L_x_1722:
[----:B------:R-:W-:Y:S05]  /*dc10*/  BSYNC B0 ;  /* 0x0000000000007941 */ /* 0x000fea0003800000 */
.L_x_1653:
[----:B------:R-:W-:-:S06]  /*dc20*/  UISETP.GE.AND UP0, UPT, UR39, 0x2, UPT ;  /* 0x000000022700788c */ /* 0x000fcc000bf06270 */
[----:B------:R-:W-:-:S13]  /*dc30*/  PLOP3.LUT P0, PT, PT, PT, UP0, 0x80, 0x0 ;  /* 0x000000000000781c */ /* 0x000fda0003f0f008 */
[----:B------:R-:W-:Y:S05]  /*dc40*/  @!P0 BRA `(.L_x_1655) ;  /* 0x0000000c00f48947 */ /* 0x000fea0003800000 */
[----:B------:R-:W-:Y:S01]  /*dc50*/  UIADD3 UR4, UR39, -0x2, URZ ;  /* 0xfffffffe27047890 */ /* 0x000fe2000fffe03f */
[----:B------:R-:W-:Y:S02]  /*dc60*/  IMAD.MOV.U32 R6, RZ, RZ, R19 ;  /* 0x000000ffff067224 */ /* 0x000fe400078e0013 */
[----:B------:R-:W-:-:S03]  /*dc70*/  IMAD.MOV.U32 R7, RZ, RZ, R18 ;  /* 0x000000ffff077224 */ /* 0x000fc600078e0012 */
[----:B0-----:R-:W-:-:S07]  /*dc80*/  IMAD.U32 R0, RZ, RZ, UR4 ;  /* 0x00000004ff007e24 */ /* 0x001fce000f8e00ff */
.L_x_1679:
        /* <DEDUP_REMOVED lines=30> */
.L_x_1658:
        /* <DEDUP_REMOVED lines=8> */
.L_x_1723:
[----:B------:R-:W-:Y:S05]  /*def0*/  BSYNC B1 ;  /* 0x0000000000017941 */ /* 0x000fea0003800000 */
.L_x_1659:
        /* <DEDUP_REMOVED lines=9> */
.L_x_1662:
[----:B------:R-:W-:Y:S05]  /*df90*/  BSYNC B1 ;  /* 0x0000000000017941 */ /* 0x000fea0003800000 */
.L_x_1661:
        /* <DEDUP_REMOVED lines=11> */
.L_x_1663:
        /* <DEDUP_REMOVED lines=16> */
.L_x_1664:
        /* <DEDUP_REMOVED lines=16> */
.L_x_1665:
        /* <DEDUP_REMOVED lines=13> */
.L_x_1724:
[----:B------:R-:W-:Y:S05]  /*e320*/  BSYNC B1 ;  /* 0x0000000000017941 */ /* 0x000fea0003800000 */
.L_x_1666:
        /* <DEDUP_REMOVED lines=11> */
.L_x_1669:
[----:B------:R-:W-:Y:S05]  /*e3e0*/  BSYNC B1 ;  /* 0x0000000000017941 */ /* 0x000fea0003800000 */
.L_x_1668:
        /* <DEDUP_REMOVED lines=8> */
.L_x_1670:
        /* <DEDUP_REMOVED lines=15> */
.L_x_1671:
        /* <DEDUP_REMOVED lines=15> */
.L_x_1672:
        /* <DEDUP_REMOVED lines=10> */
.L_x_1657:
[----:B------:R-:W-:Y:S05]  /*e6f0*/  BSYNC B0 ;  /* 0x0000000000007941 */ /* 0x000fea0003800000 */
.L_x_1656:
[----:B------:R-:W-:-:S06]  /*e700*/  UISETP.NE.AND UP0, UPT, UR38, 0x3, UPT ;  /* 0x000000032600788c */ /* 0x000fcc000bf05270 */
[----:B------:R-:W-:-:S13]  /*e710*/  PLOP3.LUT P0, PT, PT, PT, UP0, 0x80, 0x0 ;  /* 0x000000000000781c */ /* 0x000fda0003f0f008 */
[----:B------:R-:W-:Y:S05]  /*e720*/  @!P0 BRA `(.L_x_1673) ;  /* 0x0000000000048947 */ /* 0x000fea0003800000 */
[----:B------:R-:W-:Y:S01]  /*e730*/  BPT.TRAP 0x1 ;  /* 0x000000040000795c */ /* 0x000fe20000300000 */
.L_x_1673:
        /* <DEDUP_REMOVED lines=8> */
.L_x_1725:
[----:B------:R-:W-:Y:S05]  /*e7c0*/  BSYNC B0 ;  /* 0x0000000000007941 */ /* 0x000fea0003800000 */
.L_x_1674:
[----:B------:R-:W-:Y:S05]  /*e7d0*/  @!P0 BRA `(.L_x_1676) ;  /* 0x0000000000048947 */ /* 0x000fea0003800000 */
[----:B------:R-:W-:Y:S01]  /*e7e0*/  BPT.TRAP 0x1 ;  /* 0x000000040000795c */ /* 0x000fe20000300000 */
.L_x_1676:
[----:B0-----:R-:W-:Y:S01]  /*e7f0*/  SHF.L.U32 R2, R6, 0x1f, RZ ;  /* 0x0000001f06027819 */ /* 0x001fe200000006ff */
[----:B------:R-:W-:-:S03]  /*e800*/  IMAD R10, R7, 0x3000, RZ ;  /* 0x00003000070a7824 */ /* 0x000fc600078e02ff */
[----:B------:R-:W0:Y:S02]  /*e810*/  SYNCS.PHASECHK.TRANS64.TRYWAIT P1, [R3+URZ+0x19c60], R2 ;  /* 0x019c6002030075a7 */ /* 0x000e24000802017f */
[----:B0-----:R-:W-:Y:S05]  /*e820*/  @!P1 BRA `(.L_x_1677) ;  /* 0x0000001800289947 */ /* 0x001fea0003800000 */
.L_x_1726:
        /* <DEDUP_REMOVED lines=50> */
.L_x_1678:
        /* <DEDUP_REMOVED lines=13> */
.L_x_1655:
        /* <DEDUP_REMOVED lines=17> */
.L_x_1681:
[----:B------:R-:W-:Y:S05]  /*ed30*/  BSYNC B0 ;  /* 0x0000000000007941 */ /* 0x000fea0003800000 */
.L_x_1680:
[----:B------:R-:W-:-:S06]  /*ed40*/  UISETP.NE.AND UP0, UPT, UR38, 0x3, UPT ;  /* 0x000000032600788c */ /* 0x000fcc000bf05270 */
[----:B------:R-:W-:-:S13]  /*ed50*/  PLOP3.LUT P1, PT, PT, PT, UP0, 0x80, 0x0 ;  /* 0x000000000000781c */ /* 0x000fda0003f2f008 */
[----:B------:R-:W-:Y:S05]  /*ed60*/  @!P1 BRA `(.L_x_1682) ;  /* 0x0000000000049947 */ /* 0x000fea0003800000 */
[----:B------:R-:W-:Y:S01]  /*ed70*/  BPT.TRAP 0x1 ;  /* 0x000000040000795c */ /* 0x000fe20000300000 */
.L_x_1682:
        /* <DEDUP_REMOVED lines=8> */
.L_x_1727:
[----:B------:R-:W-:Y:S05]  /*ee00*/  BSYNC B0 ;  /* 0x0000000000007941 */ /* 0x000fea0003800000 */
.L_x_1683:
[----:B------:R-:W-:Y:S05]  /*ee10*/  @!P2 BRA `(.L_x_1685) ;  /* 0x000000000004a947 */ /* 0x000fea0003800000 */
[----:B------:R-:W-:Y:S01]  /*ee20*/  BPT.TRAP 0x1 ;  /* 0x000000040000795c */ /* 0x000fe20000300000 */
.L_x_1685:
[----:B0-----:R-:W-:-:S04]  /*ee30*/  SHF.L.U32 R0, R19, 0x1f, RZ ;  /* 0x0000001f13007819 */ /* 0x001fc800000006ff */
[----:B------:R-:W0:Y:S02]  /*ee40*/  SYNCS.PHASECHK.TRANS64.TRYWAIT P1, [R3+URZ+0x19c60], R0 ;  /* 0x019c6000030075a7 */ /* 0x000e24000802017f */
[----:B0-----:R-:W-:Y:S05]  /*ee50*/  @!P1 BRA `(.L_x_1686) ;  /* 0x0000001000c49947 */ /* 0x001fea0003800000 */
.L_x_1728:
        /* <DEDUP_REMOVED lines=51> */
.L_x_1687:
[----:B--2---:R-:W-:Y:S01]  /*f190*/  SYNCS.ARRIVE.TRANS64.A1T0 RZ, [R3+URZ+0x19c50], RZ ;  /* 0x019c50ff03ff79a7 */ /* 0x004fe2000810003f */
[----:B------:R-:W-:Y:S02]  /*f1a0*/  @!P0 VIADD R0, R3, 0x19c80 ;  /* 0x00019c8003008836 */ /* 0x000fe40000000000 */
[----:B------:R-:W-:-:S03]  /*f1b0*/  VIADD R18, R18, 0x1 ;  /* 0x0000000112127836 */ /* 0x000fc60000000000 */
[----:B------:R-:W-:Y:S01]  /*f1c0*/  @!P0 PRMT R0, RZ, 0x654, R0 ;  /* 0x00000654ff008816 */ /* 0x000fe20000000000 */
[----:B------:R-:W-:Y:S01]  /*f1d0*/  BAR.SYNC.DEFER_BLOCKING 0x2, 0x80 ;  /* 0x0082000000007b1d */ /* 0x000fe20000010000 */
[----:B------:R-:W-:-:S04]  /*f1e0*/  ISETP.NE.AND P1, PT, R18, 0x2, PT ;  /* 0x000000021200780c */ /* 0x000fc80003f25270 */
[----:B------:R-:W-:Y:S01]  /*f1f0*/  SEL R18, R18, RZ, P1 ;  /* 0x000000ff12127207 */ /* 0x000fe20000800000 */
[----:B------:R2:W-:Y:S02]  /*f200*/  @!P0 SYNCS.ARRIVE.TRANS64.RED.A1T0 RZ, [R0+URZ], RZ ;  /* 0x000000ff00ff89a7 */ /* 0x0005e4000810043f */
[----:B--2---:R-:W-:-:S04]  /*f210*/  SEL R0, RZ, 0x1, P1 ;  /* 0x00000001ff007807 */ /* 0x004fc80000800000 */
[----:B------:R-:W-:-:S07]  /*f220*/  LOP3.LUT R19, R19, R0, RZ, 0x3c, !PT ;  /* 0x0000000013137212 */ /* 0x000fce00078e3cff */
.L_x_1630:
[----:B------:R-:W-:Y:S05]  /*f230*/  BSYNC B7 ;  /* 0x0000000000077941 */ /* 0x000fea0003800000 */
.L_x_1628:
[----:B------:R-:W-:-:S13]  /*f240*/  LOP3.LUT P1, RZ, R22, 0x4, RZ, 0xc0, !PT ;  /* 0x0000000416ff7812 */ /* 0x000fda000782c0ff */
[----:B------:R-:W-:Y:S05]  /*f250*/  @!P1 BRA `(.L_x_1688) ;  /* 0x0000000000209947 */ /* 0x000fea0003800000 */
[----:B------:R-:W2:Y:S08]  /*f260*/  S2UR UR5, SR_CgaCtaId ;  /* 0x00000000000579c3 */ /* 0x000eb00000008800 */
[----:B------:R-:W-:Y:S06]  /*f270*/  BAR.SYNC.DEFER_BLOCKING 0x5, 0x200 ;  /* 0x0148000000007b1d */ /* 0x000fec0000010000 */
[----:B------:R-:W-:-:S02]  /*f280*/  UMOV UR4, 0x400 ;  /* 0x0000040000047882 */ /* 0x000fc40000000000 */
[----:B--2---:R-:W-:-:S06]  /*f290*/  ULEA UR4, UR5, UR4, 0x18 ;  /* 0x0000000405047291 */ /* 0x004fcc000f8ec03f */
[----:B------:R-:W-:-:S05]  /*f2a0*/  IMAD.U32 R17, RZ, RZ, UR4 ;  /* 0x00000004ff117e24 */ /* 0x000fca000f8e00ff */
[----:B------:R2:W3:Y:S01]  /*f2b0*/  LDS R28, [R17+0x19cd0] ;  /* 0x019cd000111c7984 */ /* 0x0004e20000000800 */
[----:B------:R-:W-:Y:S06]  /*f2c0*/  BAR.ARV 0x4, 0x200 ;  /* 0x0108000000007b1d */ /* 0x000fec0000002000 */
[----:B------:R-:W-:Y:S05]  /*f2d0*/  BRA `(.L_x_1689) ;  /* 0x0000000000207947 */ /* 0x000fea0003800000 */
.L_x_1688:
[----:B------:R-:W2:Y:S01]  /*f2e0*/  @!P0 S2R R3, SR_CgaCtaId ;  /* 0x0000000000038919 */ /* 0x000ea20000008800 */
[----:B------:R-:W-:Y:S01]  /*f2f0*/  @!P0 MOV R0, 0x400 ;  /* 0x0000040000008802 */ /* 0x000fe20000000f00 */
[----:B------:R-:W-:Y:S03]  /*f300*/  BAR.SYNC.DEFER_BLOCKING 0x4, 0x200 ;  /* 0x0108000000007b1d */ /* 0x000fe60000010000 */
[----:B--2---:R-:W-:-:S03]  /*f310*/  @!P0 LEA R17, R3, R0, 0x18 ;  /* 0x0000000003118211 */ /* 0x004fc600078ec0ff */
[----:B------:R-:W2:Y:S04]  /*f320*/  SHFL.IDX PT, R0, R28, RZ, 0x1f ;  /* 0x00001fff1c007589 */ /* 0x000ea800000e0000 */
[----:B------:R2:W-:Y:S02]  /*f330*/  @!P0 STS [R17+0x19cd0], R28 ;  /* 0x019cd01c11008388 */ /* 0x0005e40000000800 */
[----:B--2---:R-:W-:Y:S01]  /*f340*/  IMAD.MOV.U32 R28, RZ, RZ, R0 ;  /* 0x000000ffff1c7224 */ /* 0x004fe200078e0000 */
[----:B------:R-:W-:Y:S06]  /*f350*/  BAR.ARV 0x5, 0x200 ;  /* 0x0148000000007b1d */ /* 0x000fec0000002000 */
.L_x_1689:
[----:B------:R-:W-:Y:S02]  /*f360*/  ULDC UR4, c[0x0][0xc38] ;  /* 0x00030e0000047ab9 */ /* 0x000fe40000000800 */
[----:B---3--:R-:W-:-:S13]  /*f370*/  ISETP.GE.AND P0, PT, R28, UR4, PT ;  /* 0x000000041c007c0c */ /* 0x008fda000bf06270 */
[----:B------:R-:W-:Y:S05]  /*f380*/  @!P0 BRA `(.L_x_1690) ;  /* 0xffffffc800a88947 */ /* 0x000fea000383ffff */
.L_x_1625:
[----:B------:R-:W3:Y:S01]  /*f390*/  LDL.LU R0, [R1] ;  /* 0x0000000001007983 */ /* 0x000ee20000300800 */
[----:B------:R-:W-:Y:S01]  /*f3a0*/  BSSY B0, `(.L_x_1691) ;  /* 0x000000b000007945 */ /* 0x000fe20003800000 */
[----:B------:R-:W4:Y:S01]  /*f3b0*/  S2R R5, SR_CgaCtaId ;  /* 0x0000000000057919 */ /* 0x000f220000008800 */
[----:B---3--:R-:W-:-:S05]  /*f3c0*/  VIADD R0, R0, 0x1 ;  /* 0x0000000100007836 */ /* 0x008fca0000000000 */
        /* <DEDUP_REMOVED lines=8> */
.L_x_1729:
[----:B------:R-:W-:Y:S05]  /*f450*/  BSYNC B0 ;  /* 0x0000000000007941 */ /* 0x000fea0003800000 */
.L_x_1691:
[----:B------:R-:W-:-:S03]  /*f460*/  UMOV UR4, 0xffffffff ;  /* 0xffffffff00047882 */ /* 0x000fc60000000000 */
[----:B------:R-:W-:Y:S05]  /*f470*/  BRA.DIV UR4, `(.L_x_1693) ;  /* 0x0000000e04647947 */ /* 0x000fea000b800000 */
[----:B0-----:R-:W0:Y:S02]  /*f480*/  S2R R0, SR_TID.X ;  /* 0x0000000000007919 */ /* 0x001e240000002100 */
[----:B0-----:R-:W-:-:S04]  /*f490*/  SHF.R.U32.HI R0, RZ, 0x5, R0 ;  /* 0x00000005ff007819 */ /* 0x001fc80000011600 */
[----:B------:R-:W-:-:S05]  /*f4a0*/  LOP3.LUT R0, R0, 0x3, RZ, 0xc0, !PT ;  /* 0x0000000300007812 */ /* 0x000fca00078ec0ff */
[----:B-1----:R0:W1:Y:S02]  /*f4b0*/  SHFL.IDX PT, R14, R0, RZ, 0x1f ;  /* 0x00001fff000e7589 */ /* 0x00206400000e0000 */
.L_x_1732:
[----:B-1----:R-:W-:Y:S01]  /*f4c0*/  ISETP.NE.AND P0, PT, R14, RZ, PT ;  /* 0x000000ff0e00720c */ /* 0x002fe20003f05270 */
[----:B------:R-:W-:-:S12]  /*f4d0*/  BSSY B0, `(.L_x_1694) ;  /* 0x000002b000007945 */ /* 0x000fd80003800000 */
[----:B------:R-:W-:Y:S05]  /*f4e0*/  @P0 BRA `(.L_x_1695) ;  /* 0x0000000000a40947 */ /* 0x000fea0003800000 */
[----:B------:R-:W-:-:S03]  /*f4f0*/  UMOV UR4, 0xffffffff ;  /* 0xffffffff00047882 */ /* 0x000fc60000000000 */
[----:B------:R-:W-:Y:S05]  /*f500*/  BRA.DIV UR4, `(.L_x_1696) ;  /* 0x0000000e04747947 */ /* 0x000fea000b800000 */
[----:B------:R-:W-:-:S13]  /*f510*/  ELECT P6, URZ, PT ;  /* 0x00000000003f782f */ /* 0x000fda00038c0000 */
.L_x_1735:
[----:B------:R-:W-:Y:S05]  /*f520*/  @!P6 BRA `(.L_x_1695) ;  /* 0x000000000094e947 */ /* 0x000fea0003800000 */
[----:B------:R-:W-:-:S06]  /*f530*/  ULOP3.LUT UR4, UR41, 0x2, URZ, 0xfc, !UPT ;  /* 0x0000000229047892 */ /* 0x000fcc000f8efc3f */
[----:B0-----:R-:W-:-:S05]  /*f540*/  IMAD.U32 R0, RZ, RZ, UR4 ;  /* 0x00000004ff007e24 */ /* 0x001fca000f8e00ff */
[----:B------:R-:W-:-:S13]  /*f550*/  ISETP.NE.AND P0, PT, R0, 0x3, PT ;  /* 0x000000030000780c */ /* 0x000fda0003f05270 */
[----:B------:R-:W-:Y:S05]  /*f560*/  @!P0 BRA `(.L_x_1697) ;  /* 0x0000000000048947 */ /* 0x000fea0003800000 */
[----:B------:R-:W-:Y:S01]  /*f570*/  BPT.TRAP 0x1 ;  /* 0x000000040000795c */ /* 0x000fe20000300000 */
.L_x_1697:
        /* <DEDUP_REMOVED lines=12> */
.L_x_1736:
[----:B------:R-:W1:Y:S02]  /*f640*/  SYNCS.PHASECHK.TRANS64.TRYWAIT P1, [R3+URZ], R0 ;  /* 0x00000000030075a7 */ /* 0x000e64000802017f */
[----:B-1----:R-:W-:Y:S05]  /*f650*/  @!P1 BRA `(.L_x_1699) ;  /* 0x0000000c00549947 */ /* 0x002fea0003800000 */
.L_x_1737:
[----:B------:R-:W-:Y:S05]  /*f660*/  @!P0 BRA `(.L_x_1700) ;  /* 0x0000000000048947 */ /* 0x000fea0003800000 */
[----:B------:R-:W-:Y:S01]  /*f670*/  BPT.TRAP 0x1 ;  /* 0x000000040000795c */ /* 0x000fe20000300000 */
.L_x_1700:
[----:B-1----:R-:W-:-:S04]  /*f680*/  IMAD R3, R18, 0x8, R7 ;  /* 0x0000000812037824 */ /* 0x002fc800078e0207 */
[----:B------:R-:W1:Y:S02]  /*f690*/  SYNCS.PHASECHK.TRANS64.TRYWAIT P1, [R3+URZ+0x19c60], R4 ;  /* 0x019c6004030075a7 */ /* 0x000e64000802017f */
[----:B-1----:R-:W-:Y:S05]  /*f6a0*/  @!P1 BRA `(.L_x_1701) ;  /* 0x0000000c00549947 */ /* 0x002fea0003800000 */
.L_x_1738:
[----:B------:R-:W-:Y:S05]  /*f6b0*/  @!P0 BRA `(.L_x_1702) ;  /* 0x0000000000048947 */ /* 0x000fea0003800000 */
[----:B------:R-:W-:Y:S01]  /*f6c0*/  BPT.TRAP 0x1 ;  /* 0x000000040000795c */ /* 0x000fe20000300000 */
.L_x_1702:
[----:B0-----:R-:W-:-:S04]  /*f6d0*/  IMAD R5, R6, 0x8, R7 ;  /* 0x0000000806057824 */ /* 0x001fc800078e0207 */
[----:B------:R-:W0:Y:S02]  /*f6e0*/  SYNCS.PHASECHK.TRANS64.TRYWAIT P1, [R5+URZ+0x19c60], R0 ;  /* 0x019c6000050075a7 */ /* 0x000e24000802017f */
[----:B0-----:R-:W-:Y:S05]  /*f6f0*/  @!P1 BRA `(.L_x_1703) ;  /* 0x0000000c00549947 */ /* 0x001fea0003800000 */
.L_x_1739:
[----:B------:R-:W-:Y:S05]  /*f700*/  @!P0 BRA `(.L_x_1704) ;  /* 0x0000000000048947 */ /* 0x000fea0003800000 */
[----:B------:R-:W-:Y:S01]  /*f710*/  BPT.TRAP 0x1 ;  /* 0x000000040000795c */ /* 0x000fe20000300000 */
.L_x_1704:
[----:B------:R-:W3:Y:S02]  /*f720*/  SYNCS.PHASECHK.TRANS64.TRYWAIT P0, [R3+URZ+0x19c80], R4 ;  /* 0x019c8004030075a7 */ /* 0x000ee4000800017f */
[----:B---3--:R-:W-:Y:S05]  /*f730*/  @!P0 BRA `(.L_x_1705) ;  /* 0x0000000c00588947 */ /* 0x008fea0003800000 */
.L_x_1706:
[----:B----4-:R4:W0:Y:S02]  /*f740*/  SYNCS.PHASECHK.TRANS64.TRYWAIT P0, [R5+URZ+0x19c80], R0 ;  /* 0x019c8000050075a7 */ /* 0x010824000800017f */
[----:B0-----:R-:W-:Y:S05]  /*f750*/  @!P0 NANOSLEEP.SYNCS 0x989680 ;  /* 0x009896800000895d */ /* 0x001fea0003900000 */
[----:B------:R-:W0:Y:S02]  /*f760*/  @!P0 SYNCS.PHASECHK.TRANS64 P0, [R5+URZ+0x19c80], R0 ;  /* 0x019c8000050085a7 */ /* 0x000e24000800007f */
[----:B0-----:R-:W-:Y:S05]  /*f770*/  @!P0 BRA `(.L_x_1706) ;  /* 0xfffffffc00f08947 */ /* 0x001fea000383ffff */
.L_x_1695:
[----:B------:R-:W-:Y:S05]  /*f780*/  BSYNC B0 ;  /* 0x0000000000007941 */ /* 0x000fea0003800000 */
.L_x_1694:
[----:B------:R-:W-:Y:S05]  /*f790*/  EXIT ;  /* 0x000000000000794d */ /* 0x000fea0003800000 */
.L_x_1583:
[----:B0-----:R-:W-:-:S04]  /*f7a0*/  IMAD.U32 R3, RZ, RZ, UR45 ;  /* 0x0000002dff037e24 */ /* 0x001fc8000f8e00ff */
[----:B------:R0:W1:Y:S03]  /*f7b0*/  SYNCS.PHASECHK.TRANS64.TRYWAIT P1, [R3+URZ+0x19c00], R6 ;  /* 0x019c0006030075a7 */ /* 0x000066000802017f */
[----:B-1----:R-:W-:Y:S05]  /*f7c0*/  @!P1 NANOSLEEP.SYNCS 0x989680 ;  /* 0x009896800000995d */ /* 0x002fea0003900000 */
[----:B------:R-:W1:Y:S02]  /*f7d0*/  @!P1 SYNCS.PHASECHK.TRANS64 P1, [R3+URZ+0x19c00], R6 ;  /* 0x019c0006030095a7 */ /* 0x000e64000802007f */
[----:B-1----:R-:W-:Y:S05]  /*f7e0*/  @!P1 BRA `(.L_x_1583) ;  /* 0xfffffffc00ec9947 */ /* 0x002fea000383ffff */
[----:B------:R-:W-:Y:S05]  /*f7f0*/  BRA `(.L_x_1707) ;  /* 0xffffff2000407947 */ /* 0x000fea000383ffff */
.L_x_1587:
[----:B-1----:R1:W2:Y:S02]  /*f800*/  SYNCS.PHASECHK.TRANS64.TRYWAIT P2, [R2+URZ+0x19c30], R3 ;  /* 0x019c3003020075a7 */ /* 0x0022a4000804017f */
[----:B--2---:R-:W-:Y:S05]  /*f810*/  @!P2 NANOSLEEP.SYNCS 0x989680 ;  /* 0x009896800000a95d */ /* 0x004fea0003900000 */
[----:B------:R-:W2:Y:S02]  /*f820*/  @!P2 SYNCS.PHASECHK.TRANS64 P2, [R2+URZ+0x19c30], R3 ;  /* 0x019c30030200a5a7 */ /* 0x000ea4000804007f */
[----:B--2---:R-:W-:Y:S05]  /*f830*/  @!P2 BRA `(.L_x_1587) ;  /* 0xfffffffc00f0a947 */ /* 0x004fea000383ffff */
[----:B------:R-:W-:Y:S05]  /*f840*/  BRA `(.L_x_1586) ;  /* 0xffffff2000647947 */ /* 0x000fea000383ffff */
.L_x_1592:
[----:B-1----:R-:W-:-:S04]  /*f850*/  IMAD.U32 R7, RZ, RZ, UR23 ;  /* 0x00000017ff077e24 */ /* 0x002fc8000f8e00ff */
[----:B------:R1:W2:Y:S03]  /*f860*/  SYNCS.PHASECHK.TRANS64.TRYWAIT P3, [R7+URZ+0x19c30], R6 ;  /* 0x019c3006070075a7 */ /* 0x0002a6000806017f */
[----:B--2---:R-:W-:Y:S05]  /*f870*/  @!P3 NANOSLEEP.SYNCS 0x989680 ;  /* 0x009896800000b95d */ /* 0x004fea0003900000 */
[----:B------:R-:W2:Y:S02]  /*f880*/  @!P3 SYNCS.PHASECHK.TRANS64 P3, [R7+URZ+0x19c30], R6 ;  /* 0x019c30060700b5a7 */ /* 0x000ea4000806007f */
[----:B--2---:R-:W-:Y:S05]  /*f890*/  @!P3 BRA `(.L_x_1592) ;  /* 0xfffffffc00ecb947 */ /* 0x004fea000383ffff */
[----:B------:R-:W-:Y:S05]  /*f8a0*/  BRA `(.L_x_1591) ;  /* 0xffffff4800dc7947 */ /* 0x000fea000383ffff */
.L_x_1596:
[----:B-1----:R-:W-:-:S04]  /*f8b0*/  IMAD.U32 R7, RZ, RZ, UR14 ;  /* 0x0000000eff077e24 */ /* 0x002fc8000f8e00ff */
[----:B------:R1:W2:Y:S03]  /*f8c0*/  SYNCS.PHASECHK.TRANS64.TRYWAIT P3, [R7+URZ+0x19c50], R6 ;  /* 0x019c5006070075a7 */ /* 0x0002a6000806017f */
[----:B--2---:R-:W-:Y:S05]  /*f8d0*/  @!P3 NANOSLEEP.SYNCS 0x989680 ;  /* 0x009896800000b95d */ /* 0x004fea0003900000 */
[----:B------:R-:W2:Y:S02]  /*f8e0*/  @!P3 SYNCS.PHASECHK.TRANS64 P3, [R7+URZ+0x19c50], R6 ;  /* 0x019c50060700b5a7 */ /* 0x000ea4000806007f */
[----:B--2---:R-:W-:Y:S05]  /*f8f0*/  @!P3 BRA `(.L_x_1596) ;  /* 0xfffffffc00ecb947 */ /* 0x004fea000383ffff */
[----:B------:R-:W-:Y:S05]  /*f900*/  BRA `(.L_x_1595) ;  /* 0xffffff4c002c7947 */ /* 0x000fea000383ffff */
.L_x_1603:
[----:B-1----:R-:W-:-:S04]  /*f910*/  IMAD.U32 R7, RZ, RZ, UR6 ;  /* 0x00000006ff077e24 */ /* 0x002fc8000f8e00ff */
[----:B------:R1:W2:Y:S03]  /*f920*/  SYNCS.PHASECHK.TRANS64.TRYWAIT P2, [R7+URZ+0x19c30], R6 ;  /* 0x019c3006070075a7 */ /* 0x0002a6000804017f */
[----:B--2---:R-:W-:Y:S05]  /*f930*/  @!P2 NANOSLEEP.SYNCS 0x989680 ;  /* 0x009896800000a95d */ /* 0x004fea0003900000 */
[----:B------:R-:W2:Y:S02]  /*f940*/  @!P2 SYNCS.PHASECHK.TRANS64 P2, [R7+URZ+0x19c30], R6 ;  /* 0x019c30060700a5a7 */ /* 0x000ea4000804007f */
[----:B--2---:R-:W-:Y:S05]  /*f950*/  @!P2 BRA `(.L_x_1603) ;  /* 0xfffffffc00eca947 */ /* 0x004fea000383ffff */
[----:B------:R-:W-:Y:S05]  /*f960*/  BRA `(.L_x_1602) ;  /* 0xffffff7400f87947 */ /* 0x000fea000383ffff */
.L_x_1607:
[----:B-1----:R-:W-:-:S04]  /*f970*/  IMAD.U32 R7, RZ, RZ, UR14 ;  /* 0x0000000eff077e24 */ /* 0x002fc8000f8e00ff */
[----:B------:R1:W2:Y:S03]  /*f980*/  SYNCS.PHASECHK.TRANS64.TRYWAIT P2, [R7+URZ+0x19c50], R6 ;  /* 0x019c5006070075a7 */ /* 0x0002a6000804017f */
[----:B--2---:R-:W-:Y:S05]  /*f990*/  @!P2 NANOSLEEP.SYNCS 0x989680 ;  /* 0x009896800000a95d */ /* 0x004fea0003900000 */
[----:B------:R-:W2:Y:S02]  /*f9a0*/  @!P2 SYNCS.PHASECHK.TRANS64 P2, [R7+URZ+0x19c50], R6 ;  /* 0x019c50060700a5a7 */ /* 0x000ea4000804007f */
[----:B--2---:R-:W-:Y:S05]  /*f9b0*/  @!P2 BRA `(.L_x_1607) ;  /* 0xfffffffc00eca947 */ /* 0x004fea000383ffff */
[----:B------:R-:W-:Y:S05]  /*f9c0*/  BRA `(.L_x_1606) ;  /* 0xffffff7800487947 */ /* 0x000fea000383ffff */
.L_x_1613:
[----:B-1----:R-:W-:-:S04]  /*f9d0*/  IMAD.U32 R5, RZ, RZ, UR11 ;  /* 0x0000000bff057e24 */ /* 0x002fc8000f8e00ff */
[----:B------:R1:W2:Y:S03]  /*f9e0*/  SYNCS.PHASECHK.TRANS64.TRYWAIT P1, [R5+URZ+0x19c50], R0 ;  /* 0x019c5000050075a7 */ /* 0x0002a6000802017f */
[----:B--2---:R-:W-:Y:S05]  /*f9f0*/  @!P1 NANOSLEEP.SYNCS 0x989680 ;  /* 0x009896800000995d */ /* 0x004fea0003900000 */
[----:B------:R-:W2:Y:S02]  /*fa00*/  @!P1 SYNCS.PHASECHK.TRANS64 P1, [R5+URZ+0x19c50], R0 ;  /* 0x019c5000050095a7 */ /* 0x000ea4000802007f */
[----:B--2---:R-:W-:Y:S05]  /*fa10*/  @!P1 BRA `(.L_x_1613) ;  /* 0xfffffffc00ec9947 */ /* 0x004fea000383ffff */
[----:B------:R-:W-:Y:S05]  /*fa20*/  BRA `(.L_x_1612) ;  /* 0xffffff9800987947 */ /* 0x000fea000383ffff */
.L_x_1639:
[----:B------:R-:W-:Y:S02]  /*fa30*/  IMAD.MOV.U32 R13, RZ, RZ, R20 ;  /* 0x000000ffff0d7224 */ /* 0x000fe400078e0014 */
[----:B------:R-:W-:Y:S02]  /*fa40*/  IMAD.MOV.U32 R12, RZ, RZ, RZ ;  /* 0x000000ffff0c7224 */ /* 0x000fe400078e00ff */
[----:B------:R-:W-:Y:S02]  /*fa50*/  IMAD.MOV.U32 R11, RZ, RZ, 0x1f ;  /* 0x0000001fff0b7424 */ /* 0x000fe400078e00ff */
[----:B------:R-:W-:-:S07]  /*fa60*/  IMAD.MOV.U32 R15, RZ, RZ, -0x1 ;  /* 0xffffffffff0f7424 */ /* 0x000fce00078e00ff */
[----:B------:R-:W-:Y:S05]  /*fa70*/  WARPSYNC.COLLECTIVE R15, `(.L_x_1708) ;  /* 0x000000000f087348 */ /* 0x000fea0003c00000 */
[----:B------:R0:W1:Y:S02]  /*fa80*/  SHFL.IDX P6, R14, R13, R12, R11 ;  /* 0x0000000c0d0e7389 */ /* 0x00006400000c000b */
[----:B01----:R-:W-:Y:S01]  /*fa90*/  ENDCOLLECTIVE ;  /* 0x000000000000791b */ /* 0x003fe20003800000 */
.L_x_1708:
[----:B------:R-:W-:Y:S05]  /*faa0*/  BRA `(.L_x_1709) ;  /* 0xffffffcc00fc7947 */ /* 0x000fea000383ffff */
.L_x_1641:
[----:B------:R-:W-:Y:S01]  /*fab0*/  BSSY B0, `(.L_x_1710) ;  /* 0x0000006000007945 */ /* 0x000fe20003800000 */
[----:B------:R-:W-:-:S07]  /*fac0*/  IMAD.MOV.U32 R15, RZ, RZ, -0x1 ;  /* 0xffffffffff0f7424 */ /* 0x000fce00078e00ff */
[----:B0-----:R-:W-:Y:S05]  /*fad0*/  WARPSYNC.COLLECTIVE R15, `(.L_x_1711) ;  /* 0x000000000f0c7348 */ /* 0x001fea0003c00000 */
[----:B------:R-:W-:Y:S02]  /*fae0*/  ELECT P6, UR62, PT ;  /* 0x00000000003e782f */ /* 0x000fe400038c0000 */
[----:B------:R-:W-:Y:S01]  /*faf0*/  MOV R14, UR62 ;  /* 0x0000003e000e7c02 */ /* 0x000fe20008000f00 */
[----:B0-----:R-:W-:Y:S10]  /*fb00*/  ENDCOLLECTIVE ;  /* 0x000000000000791b */ /* 0x001ff40003800000 */
.L_x_1711:
[----:B------:R-:W-:Y:S05]  /*fb10*/  BSYNC B0 ;  /* 0x0000000000007941 */ /* 0x000fea0003800000 */
.L_x_1710:
[----:B------:R-:W-:Y:S05]  /*fb20*/  BRA `(.L_x_1712) ;  /* 0xffffffd000047947 */ /* 0x000fea000383ffff */
.L_x_1643:
[----:B-1----:R1:W2:Y:S02]  /*fb30*/  SYNCS.PHASECHK.TRANS64.TRYWAIT P1, [R5+URZ+0x19c80], R2 ;  /* 0x019c8002050075a7 */ /* 0x0022a4000802017f */
[----:B--2---:R-:W-:Y:S05]  /*fb40*/  @!P1 NANOSLEEP.SYNCS 0x989680 ;  /* 0x009896800000995d */ /* 0x004fea0003900000 */
[----:B------:R-:W2:Y:S02]  /*fb50*/  @!P1 SYNCS.PHASECHK.TRANS64 P1, [R5+URZ+0x19c80], R2 ;  /* 0x019c8002050095a7 */ /* 0x000ea4000802007f */
[----:B--2---:R-:W-:Y:S05]  /*fb60*/  @!P1 BRA `(.L_x_1643) ;  /* 0xfffffffc00f09947 */ /* 0x004fea000383ffff */
[----:B------:R-:W-:Y:S05]  /*fb70*/  BRA `(.L_x_1713) ;  /* 0xffffffd0005c7947 */ /* 0x000fea000383ffff */
.L_x_1645:
[----:B--2---:R2:W3:Y:S02]  /*fb80*/  SYNCS.PHASECHK.TRANS64.TRYWAIT P1, [R5+URZ+0x19c40], R2 ;  /* 0x019c4002050075a7 */ /* 0x0044e4000802017f */
[----:B---3--:R-:W-:Y:S05]  /*fb90*/  @!P1 NANOSLEEP.SYNCS 0x989680 ;  /* 0x009896800000995d */ /* 0x008fea0003900000 */
[----:B------:R-:W3:Y:S02]  /*fba0*/  @!P1 SYNCS.PHASECHK.TRANS64 P1, [R5+URZ+0x19c40], R2 ;  /* 0x019c4002050095a7 */ /* 0x000ee4000802007f */
[----:B---3--:R-:W-:Y:S05]  /*fbb0*/  @!P1 BRA `(.L_x_1645) ;  /* 0xfffffffc00f09947 */ /* 0x008fea000383ffff */
[----:B------:R-:W-:Y:S05]  /*fbc0*/  BRA `(.L_x_1714) ;  /* 0xffffffd000e07947 */ /* 0x000fea000383ffff */
.L_x_1649:
[----:B------:R-:W-:Y:S02]  /*fbd0*/  IMAD.MOV.U32 R13, RZ, RZ, R4 ;  /* 0x000000ffff0d7224 */ /* 0x000fe400078e0004 */
[----:B------:R-:W-:Y:S02]  /*fbe0*/  IMAD.MOV.U32 R12, RZ, RZ, RZ ;  /* 0x000000ffff0c7224 */ /* 0x000fe400078e00ff */
[----:B------:R-:W-:Y:S02]  /*fbf0*/  IMAD.MOV.U32 R11, RZ, RZ, 0x1e1f ;  /* 0x00001e1fff0b7424 */ /* 0x000fe400078e00ff */
[----:B------:R-:W-:Y:S02]  /*fc00*/  IMAD.MOV.U32 R15, RZ, RZ, -0x1 ;  /* 0xffffffffff0f7424 */ /* 0x000fe400078e00ff */
[----:B------:R-:W-:-:S07]  /*fc10*/  IMAD.U32 R7, RZ, RZ, UR40 ;  /* 0x00000028ff077e24 */ /* 0x000fce000f8e00ff */
[----:B------:R-:W-:Y:S05]  /*fc20*/  WARPSYNC.COLLECTIVE R15, `(.L_x_1715) ;  /* 0x000000000f087348 */ /* 0x000fea0003c00000 */
[----:B------:R0:W1:Y:S02]  /*fc30*/  SHFL.IDX P6, R14, R13, R12, R11 ;  /* 0x0000000c0d0e7389 */ /* 0x00006400000c000b */
[----:B01----:R-:W-:Y:S01]  /*fc40*/  ENDCOLLECTIVE ;  /* 0x000000000000791b */ /* 0x003fe20003800000 */
.L_x_1715:
[----:B------:R-:W-:Y:S02]  /*fc50*/  IMAD R7, R7, 0xc0, R20 ;  /* 0x000000c007077824 */ /* 0x000fe400078e0214 */
[----:B------:R-:W-:Y:S02]  /*fc60*/  IMAD.MOV.U32 R13, RZ, RZ, R0 ;  /* 0x000000ffff0d7224 */ /* 0x000fe400078e0000 */
[----:B------:R-:W-:-:S07]  /*fc70*/  IMAD.MOV.U32 R2, RZ, RZ, R14 ;  /* 0x000000ffff027224 */ /* 0x000fce00078e000e */
[----:B------:R-:W-:Y:S05]  /*fc80*/  WARPSYNC.COLLECTIVE R15, `(.L_x_1716) ;  /* 0x000000000f087348 */ /* 0x000fea0003c00000 */
[----:B------:R0:W1:Y:S02]  /*fc90*/  SHFL.IDX P6, R14, R13, R12, R11 ;  /* 0x0000000c0d0e7389 */ /* 0x00006400000c000b */
[----:B01----:R-:W-:Y:S01]  /*fca0*/  ENDCOLLECTIVE ;  /* 0x000000000000791b */ /* 0x003fe20003800000 */
.L_x_1716:
        /* <DEDUP_REMOVED lines=9> */
.L_x_1717:
[----:B------:R-:W-:-:S05]  /*fd40*/  @!P4 IADD3 R9, P3, R10, R3, RZ ;  /* 0x000000030a09c210 */ /* 0x000fca0007f7e0ff */
[----:B------:R-:W-:Y:S02]  /*fd50*/  @!P4 IMAD.X R3, RZ, RZ, R2, P3 ;  /* 0x000000ffff03c224 */ /* 0x000fe400018e0602 */
[----:B------:R-:W-:Y:S02]  /*fd60*/  @!P4 IMAD.MOV.U32 R2, RZ, RZ, R9 ;  /* 0x000000ffff02c224 */ /* 0x000fe400078e0009 */
[----:B------:R-:W-:-:S03]  /*fd70*/  IMAD.MOV.U32 R13, RZ, RZ, R0 ;  /* 0x000000ffff0d7224 */ /* 0x000fc600078e0000 */
[----:B------:R-:W-:Y:S01]  /*fd80*/  @!PT LDS RZ, [RZ] ;  /* 0x00000000fffff984 */ /* 0x000fe20000000800 */
[----:B------:R-:W-:Y:S01]  /*fd90*/  @!PT LDS RZ, [RZ] ;  /* 0x00000000fffff984 */ /* 0x000fe20000000800 */
[----:B------:R-:W-:Y:S01]  /*fda0*/  @!PT LDS RZ, [RZ] ;  /* 0x00000000fffff984 */ /* 0x000fe20000000800 */
[----:B------:R0:W-:Y:S04]  /*fdb0*/  @!P4 LDGSTS.E.BYPASS.LTC128B.128 [R29+0xf000], desc[UR48][R2.64], !P0 ;  /* 0x0f000000021dcfae */ /* 0x0001e8000c101d70 */
[----:B------:R0:W-:Y:S04]  /*fdc0*/  @!P4 LDGSTS.E.BYPASS.LTC128B.128 [R29+0x10800], desc[UR48][R2.64+0x20], !P1 ;  /* 0x10800020021dcfae */ /* 0x0001e8000c901d70 */
[----:B------:R0:W-:Y:S01]  /*fdd0*/  @!P4 LDGSTS.E.BYPASS.LTC128B.128 [R29+0x12000], desc[UR48][R2.64+0x40], !P2 ;  /* 0x12000040021dcfae */ /* 0x0001e2000d101d70 */
[----:B------:R-:W-:-:S07]  /*fde0*/  IMAD.MOV.U32 R4, RZ, RZ, R14 ;  /* 0x000000ffff047224 */ /* 0x000fce00078e000e */
[----:B0-----:R-:W-:Y:S05]  /*fdf0*/  WARPSYNC.COLLECTIVE R15, `(.L_x_1718) ;  /* 0x000000000f087348 */ /* 0x001fea0003c00000 */
[----:B------:R1:W2:Y:S02]  /*fe00*/  SHFL.IDX P6, R14, R13, R12, R11 ;  /* 0x0000000c0d0e7389 */ /* 0x0002a400000c000b */
[----:B012---:R-:W-:Y:S01]  /*fe10*/  ENDCOLLECTIVE ;  /* 0x000000000000791b */ /* 0x007fe20003800000 */
.L_x_1718:
[----:B------:R-:W-:-:S05]  /*fe20*/  VIADD R3, R7, 0x40 ;  /* 0x0000004007037836 */ /* 0x000fca0000000000 */
[----:B------:R-:W-:Y:S01]  /*fe30*/  ISETP.GE.AND P4, PT, R3, R8, PT ;  /* 0x000000080300720c */ /* 0x000fe20003f86270 */
[----:B------:R-:W-:Y:S02]  /*fe40*/  IMAD.MOV.U32 R13, RZ, RZ, R6 ;  /* 0x000000ffff0d7224 */ /* 0x000fe400078e0006 */
[----:B------:R-:W-:-:S10]  /*fe50*/  IMAD.MOV.U32 R12, RZ, RZ, RZ ;  /* 0x000000ffff0c7224 */ /* 0x000fd400078e00ff */
[----:B------:R-:W-:-:S05]  /*fe60*/  @!P4 IADD3 R14, P3, R10, R14, RZ ;  /* 0x0000000e0a0ec210 */ /* 0x000fca0007f7e0ff */
[----:B------:R-:W-:-:S08]  /*fe70*/  @!P4 IMAD.MOV.U32 R2, RZ, RZ, R14 ;  /* 0x000000ffff02c224 */ /* 0x000fd000078e000e */
[----:B------:R-:W-:Y:S05]  /*fe80*/  WARPSYNC.COLLECTIVE R15, `(.L_x_1719) ;  /* 0x000000000f087348 */ /* 0x000fea0003c00000 */
[----:B------:R0:W1:Y:S02]  /*fe90*/  SHFL.IDX P6, R14, R13, R12, R11 ;  /* 0x0000000c0d0e7389 */ /* 0x00006400000c000b */
[----:B01----:R-:W-:Y:S01]  /*fea0*/  ENDCOLLECTIVE ;  /* 0x000000000000791b */ /* 0x003fe20003800000 */
.L_x_1719:
        /* <DEDUP_REMOVED lines=13> */
.L_x_1720:
[----:B------:R-:W-:Y:S05]  /*ff80*/  BRA `(.L_x_1721) ;  /* 0xffffffd8009c7947 */ /* 0x000fea000383ffff */
.L_x_1654:
[----:B0-----:R0:W2:Y:S02]  /*ff90*/  SYNCS.PHASECHK.TRANS64.TRYWAIT P0, [R17+URZ+0x19c20], R0 ;  /* 0x019c2000110075a7 */ /* 0x0010a4000800017f */
[----:B--2---:R-:W-:Y:S05]  /*ffa0*/  @!P0 NANOSLEEP.SYNCS 0x989680 ;  /* 0x009896800000895d */ /* 0x004fea0003900000 */
[----:B------:R-:W2:Y:S02]  /*ffb0*/  @!P0 SYNCS.PHASECHK.TRANS64 P0, [R17+URZ+0x19c20], R0 ;  /* 0x019c2000110085a7 */ /* 0x000ea4000800007f */
[----:B--2---:R-:W-:Y:S05]  /*ffc0*/  @!P0 BRA `(.L_x_1654) ;  /* 0xfffffffc00f08947 */ /* 0x004fea000383ffff */
[----:B------:R-:W-:Y:S05]  /*ffd0*/  BRA `(.L_x_1722) ;  /* 0xffffffdc000c7947 */ /* 0x000fea000383ffff */
.L_x_1660:
[----:B0-----:R0:W2:Y:S02]  /*ffe0*/  SYNCS.PHASECHK.TRANS64.TRYWAIT P0, [R4+URZ+0x19c80], R2 ;  /* 0x019c8002040075a7 */ /* 0x0010a4000800017f */
[----:B--2---:R-:W-:Y:S05]  /*fff0*/  @!P0 NANOSLEEP.SYNCS 0x989680 ;  /* 0x009896800000895d */ /* 0x004fea0003900000 */
[----:B------:R-:W2:Y:S02]  /*10000*/  @!P0 SYNCS.PHASECHK.TRANS64 P0, [R4+URZ+0x19c80], R2 ;  /* 0x019c8002040085a7 */ /* 0x000ea4000800007f */
[----:B--2---:R-:W-:Y:S05]  /*10010*/  @!P0 BRA `(.L_x_1660) ;  /* 0xfffffffc00f08947 */ /* 0x004fea000383ffff */
[----:B------:R-:W-:Y:S05]  /*10020*/  BRA `(.L_x_1723) ;  /* 0xffffffdc00b07947 */ /* 0x000fea000383ffff */
.L_x_1667:
[----:B--2---:R2:W3:Y:S02]  /*10030*/  SYNCS.PHASECHK.TRANS64.TRYWAIT P0, [R4+URZ+0x19c40], R2 ;  /* 0x019c4002040075a7 */ /* 0x0044e4000800017f */
[----:B---3--:R-:W-:Y:S05]  /*10040*/  @!P0 NANOSLEEP.SYNCS 0x989680 ;  /* 0x009896800000895d */ /* 0x008fea0003900000 */
[----:B------:R-:W3:Y:S02]  /*10050*/  @!P0 SYNCS.PHASECHK.TRANS64 P0, [R4+URZ+0x19c40], R2 ;  /* 0x019c4002040085a7 */ /* 0x000ee4000800007f */
[----:B---3--:R-:W-:Y:S05]  /*10060*/  @!P0 BRA `(.L_x_1667) ;  /* 0xfffffffc00f08947 */ /* 0x008fea000383ffff */
[----:B------:R-:W-:Y:S05]  /*10070*/  BRA `(.L_x_1724) ;  /* 0xffffffe000a87947 */ /* 0x000fea000383ffff */
.L_x_1675:
[----:B0-----:R0:W2:Y:S02]  /*10080*/  SYNCS.PHASECHK.TRANS64.TRYWAIT P1, [R3+URZ+0x19c70], R2 ;  /* 0x019c7002030075a7 */ /* 0x0010a4000802017f */
[----:B--2---:R-:W-:Y:S05]  /*10090*/  @!P1 NANOSLEEP.SYNCS 0x989680 ;  /* 0x009896800000995d */ /* 0x004fea0003900000 */
[----:B------:R-:W2:Y:S02]  /*100a0*/  @!P1 SYNCS.PHASECHK.TRANS64 P1, [R3+URZ+0x19c70], R2 ;  /* 0x019c7002030095a7 */ /* 0x000ea4000802007f */
[----:B--2---:R-:W-:Y:S05]  /*100b0*/  @!P1 BRA `(.L_x_1675) ;  /* 0xfffffffc00f09947 */ /* 0x004fea000383ffff */
[----:B------:R-:W-:Y:S05]  /*100c0*/  BRA `(.L_x_1725) ;  /* 0xffffffe400bc7947 */ /* 0x000fea000383ffff */
.L_x_1677:
[----:B0-----:R0:W2:Y:S02]  /*100d0*/  SYNCS.PHASECHK.TRANS64.TRYWAIT P1, [R3+URZ+0x19c60], R2 ;  /* 0x019c6002030075a7 */ /* 0x0010a4000802017f */
[----:B--2---:R-:W-:Y:S05]  /*100e0*/  @!P1 NANOSLEEP.SYNCS 0x989680 ;  /* 0x009896800000995d */ /* 0x004fea0003900000 */
[----:B------:R-:W2:Y:S02]  /*100f0*/  @!P1 SYNCS.PHASECHK.TRANS64 P1, [R3+URZ+0x19c60], R2 ;  /* 0x019c6002030095a7 */ /* 0x000ea4000802007f */
[----:B--2---:R-:W-:Y:S05]  /*10100*/  @!P1 BRA `(.L_x_1677) ;  /* 0xfffffffc00f09947 */ /* 0x004fea000383ffff */
[----:B------:R-:W-:Y:S05]  /*10110*/  BRA `(.L_x_1726) ;  /* 0xffffffe400c47947 */ /* 0x000fea000383ffff */
.L_x_1684:
[----:B0-----:R0:W2:Y:S02]  /*10120*/  SYNCS.PHASECHK.TRANS64.TRYWAIT P1, [R3+URZ+0x19c70], R0 ;  /* 0x019c7000030075a7 */ /* 0x0010a4000802017f */
[----:B--2---:R-:W-:Y:S05]  /*10130*/  @!P1 NANOSLEEP.SYNCS 0x989680 ;  /* 0x009896800000995d */ /* 0x004fea0003900000 */
[----:B------:R-:W2:Y:S02]  /*10140*/  @!P1 SYNCS.PHASECHK.TRANS64 P1, [R3+URZ+0x19c70], R0 ;  /* 0x019c7000030095a7 */ /* 0x000ea4000802007f */
[----:B--2---:R-:W-:Y:S05]  /*10150*/  @!P1 BRA `(.L_x_1684) ;  /* 0xfffffffc00f09947 */ /* 0x004fea000383ffff */
[----:B------:R-:W-:Y:S05]  /*10160*/  BRA `(.L_x_1727) ;  /* 0xffffffec00247947 */ /* 0x000fea000383ffff */
.L_x_1686:
[----:B0-----:R0:W2:Y:S02]  /*10170*/  SYNCS.PHASECHK.TRANS64.TRYWAIT P1, [R3+URZ+0x19c60], R0 ;  /* 0x019c6000030075a7 */ /* 0x0010a4000802017f */
[----:B--2---:R-:W-:Y:S05]  /*10180*/  @!P1 NANOSLEEP.SYNCS 0x989680 ;  /* 0x009896800000995d */ /* 0x004fea0003900000 */
[----:B------:R-:W2:Y:S02]  /*10190*/  @!P1 SYNCS.PHASECHK.TRANS64 P1, [R3+URZ+0x19c60], R0 ;  /* 0x019c6000030095a7 */ /* 0x000ea4000802007f */
[----:B--2---:R-:W-:Y:S05]  /*101a0*/  @!P1 BRA `(.L_x_1686) ;  /* 0xfffffffc00f09947 */ /* 0x004fea000383ffff */
[----:B------:R-:W-:Y:S05]  /*101b0*/  BRA `(.L_x_1728) ;  /* 0xffffffec00287947 */ /* 0x000fea000383ffff */
.L_x_1692:
[----:B0-----:R0:W3:Y:S02]  /*101c0*/  SYNCS.PHASECHK.TRANS64.TRYWAIT P0, [R7+URZ+0x19c20], R0 ;  /* 0x019c2000070075a7 */ /* 0x0010e4000800017f */
[----:B---3--:R-:W-:Y:S05]  /*101d0*/  @!P0 NANOSLEEP.SYNCS 0x989680 ;  /* 0x009896800000895d */ /* 0x008fea0003900000 */
[----:B------:R-:W3:Y:S02]  /*101e0*/  @!P0 SYNCS.PHASECHK.TRANS64 P0, [R7+URZ+0x19c20], R0 ;  /* 0x019c2000070085a7 */ /* 0x000ee4000800007f */
[----:B---3--:R-:W-:Y:S05]  /*101f0*/  @!P0 BRA `(.L_x_1692) ;  /* 0xfffffffc00f08947 */ /* 0x008fea000383ffff */
[----:B------:R-:W-:Y:S05]  /*10200*/  BRA `(.L_x_1729) ;  /* 0xfffffff000907947 */ /* 0x000fea000383ffff */
.L_x_1693:
[----:B------:R-:W3:Y:S01]  /*10210*/  S2R R2, SR_TID.X ;  /* 0x0000000000027919 */ /* 0x000ee20000002100 */
[----:B------:R-:W-:Y:S01]  /*10220*/  BSSY B0, `(.L_x_1730) ;  /* 0x000000a000007945 */ /* 0x000fe20003800000 */
[----:B------:R-:W-:Y:S02]  /*10230*/  IMAD.MOV.U32 R12, RZ, RZ, RZ ;  /* 0x000000ffff0c7224 */ /* 0x000fe400078e00ff */
[----:B------:R-:W-:Y:S02]  /*10240*/  IMAD.MOV.U32 R11, RZ, RZ, 0x1f ;  /* 0x0000001fff0b7424 */ /* 0x000fe400078e00ff */
[----:B------:R-:W-:Y:S01]  /*10250*/  IMAD.MOV.U32 R15, RZ, RZ, -0x1 ;  /* 0xffffffffff0f7424 */ /* 0x000fe200078e00ff */
[----:B---3--:R-:W-:-:S04]  /*10260*/  SHF.R.U32.HI R2, RZ, 0x5, R2 ;  /* 0x00000005ff027819 */ /* 0x008fc80000011602 */
[----:B------:R-:W-:-:S05]  /*10270*/  LOP3.LUT R2, R2, 0x3, RZ, 0xc0, !PT ;  /* 0x0000000302027812 */ /* 0x000fca00078ec0ff */
[----:B------:R-:W-:-:S07]  /*10280*/  IMAD.MOV.U32 R13, RZ, RZ, R2 ;  /* 0x000000ffff0d7224 */ /* 0x000fce00078e0002 */
[----:B012---:R-:W-:Y:S05]  /*10290*/  WARPSYNC.COLLECTIVE R15, `(.L_x_1731) ;  /* 0x000000000f087348 */ /* 0x007fea0003c00000 */
[----:B-1----:R1:W3:Y:S02]  /*102a0*/  SHFL.IDX P6, R14, R13, R12, R11 ;  /* 0x0000000c0d0e7389 */ /* 0x0022e400000c000b */
[----:B0123--:R-:W-:Y:S01]  /*102b0*/  ENDCOLLECTIVE ;  /* 0x000000000000791b */ /* 0x00ffe20003800000 */
.L_x_1731:
[----:B------:R-:W-:Y:S05]  /*102c0*/  BSYNC B0 ;  /* 0x0000000000007941 */ /* 0x000fea0003800000 */
.L_x_1730:
[----:B------:R-:W-:Y:S05]  /*102d0*/  BRA `(.L_x_1732) ;  /* 0xfffffff000787947 */ /* 0x000fea000383ffff */
.L_x_1696:
[----:B------:R-:W-:Y:S01]  /*102e0*/  BSSY B1, `(.L_x_1733) ;  /* 0x0000006000017945 */ /* 0x000fe20003800000 */
[----:B------:R-:W-:-:S07]  /*102f0*/  IMAD.MOV.U32 R15, RZ, RZ, -0x1 ;  /* 0xffffffffff0f7424 */ /* 0x000fce00078e00ff */
[----:B0-2---:R-:W-:Y:S05]  /*10300*/  WARPSYNC.COLLECTIVE R15, `(.L_x_1734) ;  /* 0x000000000f0c7348 */ /* 0x005fea0003c00000 */
[----:B------:R-:W-:Y:S02]  /*10310*/  ELECT P6, UR62, PT ;  /* 0x00000000003e782f */ /* 0x000fe400038c0000 */
[----:B------:R-:W-:Y:S01]  /*10320*/  MOV R14, UR62 ;  /* 0x0000003e000e7c02 */ /* 0x000fe20008000f00 */
[----:B0-2---:R-:W-:Y:S10]  /*10330*/  ENDCOLLECTIVE ;  /* 0x000000000000791b */ /* 0x005ff40003800000 */
.L_x_1734:
[----:B------:R-:W-:Y:S05]  /*10340*/  BSYNC B1 ;  /* 0x0000000000017941 */ /* 0x000fea0003800000 */
.L_x_1733:
[----:B------:R-:W-:Y:S05]  /*10350*/  BRA `(.L_x_1735) ;  /* 0xfffffff000707947 */ /* 0x000fea000383ffff */
.L_x_1698:
[----:B0-----:R0:W1:Y:S02]  /*10360*/  SYNCS.PHASECHK.TRANS64.TRYWAIT P1, [R5+URZ], R4 ;  /* 0x00000004050075a7 */ /* 0x001064000802017f */
[----:B-1----:R-:W-:Y:S05]  /*10370*/  @!P1 NANOSLEEP.SYNCS 0x989680 ;  /* 0x009896800000995d */ /* 0x002fea0003900000 */
[----:B------:R-:W1:Y:S02]  /*10380*/  @!P1 SYNCS.PHASECHK.TRANS64 P1, [R5+URZ], R4 ;  /* 0x00000004050095a7 */ /* 0x000e64000802007f */
[----:B-1----:R-:W-:Y:S05]  /*10390*/  @!P1 BRA `(.L_x_1698) ;  /* 0xfffffffc00f09947 */ /* 0x002fea000383ffff */
[----:B------:R-:W-:Y:S05]  /*103a0*/  BRA `(.L_x_1736) ;  /* 0xfffffff000a47947 */ /* 0x000fea000383ffff */
.L_x_1699:
[----:B-1----:R1:W3:Y:S02]  /*103b0*/  SYNCS.PHASECHK.TRANS64.TRYWAIT P1, [R3+URZ], R0 ;  /* 0x00000000030075a7 */ /* 0x0022e4000802017f */
[----:B---3--:R-:W-:Y:S05]  /*103c0*/  @!P1 NANOSLEEP.SYNCS 0x989680 ;  /* 0x009896800000995d */ /* 0x008fea0003900000 */
[----:B------:R-:W3:Y:S02]  /*103d0*/  @!P1 SYNCS.PHASECHK.TRANS64 P1, [R3+URZ], R0 ;  /* 0x00000000030095a7 */ /* 0x000ee4000802007f */
[----:B---3--:R-:W-:Y:S05]  /*103e0*/  @!P1 BRA `(.L_x_1699) ;  /* 0xfffffffc00f09947 */ /* 0x008fea000383ffff */
[----:B------:R-:W-:Y:S05]  /*103f0*/  BRA `(.L_x_1737) ;  /* 0xfffffff000987947 */ /* 0x000fea000383ffff */
.L_x_1701:
[----:B-1----:R1:W3:Y:S02]  /*10400*/  SYNCS.PHASECHK.TRANS64.TRYWAIT P1, [R3+URZ+0x19c60], R4 ;  /* 0x019c6004030075a7 */ /* 0x0022e4000802017f */
[----:B---3--:R-:W-:Y:S05]  /*10410*/  @!P1 NANOSLEEP.SYNCS 0x989680 ;  /* 0x009896800000995d */ /* 0x008fea0003900000 */
[----:B------:R-:W3:Y:S02]  /*10420*/  @!P1 SYNCS.PHASECHK.TRANS64 P1, [R3+URZ+0x19c60], R4 ;  /* 0x019c6004030095a7 */ /* 0x000ee4000802007f */
[----:B---3--:R-:W-:Y:S05]  /*10430*/  @!P1 BRA `(.L_x_1701) ;  /* 0xfffffffc00f09947 */ /* 0x008fea000383ffff */
[----:B------:R-:W-:Y:S05]  /*10440*/  BRA `(.L_x_1738) ;  /* 0xfffffff000987947 */ /* 0x000fea000383ffff */
.L_x_1703:
[----:B0-----:R0:W3:Y:S02]  /*10450*/  SYNCS.PHASECHK.TRANS64.TRYWAIT P1, [R5+URZ+0x19c60], R0 ;  /* 0x019c6000050075a7 */ /* 0x0010e4000802017f */
[----:B---3--:R-:W-:Y:S05]  /*10460*/  @!P1 NANOSLEEP.SYNCS 0x989680 ;  /* 0x009896800000995d */ /* 0x008fea0003900000 */
[----:B------:R-:W3:Y:S02]  /*10470*/  @!P1 SYNCS.PHASECHK.TRANS64 P1, [R5+URZ+0x19c60], R0 ;  /* 0x019c6000050095a7 */ /* 0x000ee4000802007f */
[----:B---3--:R-:W-:Y:S05]  /*10480*/  @!P1 BRA `(.L_x_1703) ;  /* 0xfffffffc00f09947 */ /* 0x008fea000383ffff */
[----:B------:R-:W-:Y:S05]  /*10490*/  BRA `(.L_x_1739) ;  /* 0xfffffff000987947 */ /* 0x000fea000383ffff */
.L_x_1705:
[----:B---3--:R3:W4:Y:S02]  /*104a0*/  SYNCS.PHASECHK.TRANS64.TRYWAIT P0, [R3+URZ+0x19c80], R4 ;  /* 0x019c8004030075a7 */ /* 0x008724000800017f */
[----:B----4-:R-:W-:Y:S05]  /*104b0*/  @!P0 NANOSLEEP.SYNCS 0x989680 ;  /* 0x009896800000895d */ /* 0x010fea0003900000 */
[----:B------:R-:W4:Y:S02]  /*104c0*/  @!P0 SYNCS.PHASECHK.TRANS64 P0, [R3+URZ+0x19c80], R4 ;  /* 0x019c8004030085a7 */ /* 0x000f24000800007f */
[----:B----4-:R-:W-:Y:S05]  /*104d0*/  @!P0 BRA `(.L_x_1705) ;  /* 0xfffffffc00f08947 */ /* 0x010fea000383ffff */
[----:B------:R-:W-:Y:S05]  /*104e0*/  BRA `(.L_x_1706) ;  /* 0xfffffff000947947 */ /* 0x000fea000383ffff */
.L_x_1740:
        /* <DEDUP_REMOVED lines=9> */
.L_x_2304:


//--------------------- .text._ZN7cutlass13device_kernelIN5flash11enable_sm90INS1_16FlashAttnFwdSm90INS1_25CollectiveMainloopFwdSm90ILi2EN4cute5tupleIJNS5_1CILi1EEES8_S8_EEENS6_IJNS7_ILi192EEENS7_ILi128EEENS7_ILi96EEEEEELi96ENS_12float_e4m3_tEfNS_4arch4Sm90ELb1ELb0ELb1ELb1ELb0ELb0ELb0ELb1ELb1ELb1ELb0ELb0EEENS1_21CollectiveEpilogueFwdINS6_IJSA_SC_SB_EEES9_NS_10bfloat16_tESG_Li384ELb1ELb1ELb0ELb1EEENS1_36VarlenDynamicPersistentTileSchedulerILi192ELi128ELi384ELi128ELb0ELb1ELb1ELb1ELb1ELb1EEEEEEEEEvNT_6ParamsE --------------------------
	.section	.text._ZN7cutlass13device_kernelIN5flash11enable_sm90INS1_16FlashAttnFwdSm90INS1_25CollectiveMainloopFwdSm90ILi2EN4cute5tupleIJNS5_1CILi1EEES8_S8_EEENS6_IJNS7_ILi192EEENS7_ILi128EEENS7_ILi96EEEEEELi96ENS_12float_e4m3_tEfNS_4arch4Sm90ELb1ELb0ELb1ELb1ELb0ELb0ELb0ELb1ELb1ELb1ELb0ELb0EEENS1_21CollectiveEpilogueFwdINS6_IJSA_SC_SB_EEES9_NS_10bfloat16_tESG_Li384ELb1ELb1ELb0ELb1EEENS1_36VarlenDynamicPersistentTileSchedulerILi192ELi128ELi384ELi128ELb0ELb1ELb1ELb1ELb1ELb1EEEEEEEEEvNT_6ParamsE,"ax",@progbits
	.align	128
.text._ZN7cutlass13device_kernelIN5flash11enable_sm90INS1_16FlashAttnFwdSm90INS1_25CollectiveMainloopFwdSm90ILi2EN4cute5tupleIJNS5_1CILi1EEES8_S8_EEENS6_IJNS7_ILi192EEENS7_ILi128EEENS7_ILi96EEEEEELi96ENS_12float_e4m3_tEfNS_4arch4Sm90ELb1ELb0ELb1ELb1ELb0ELb0ELb0ELb1ELb1ELb1ELb0ELb0EEENS1_21CollectiveEpilogueFwdINS6_IJSA_SC_SB_EEES9_NS_10bfloat16_tESG_Li384ELb1ELb1ELb0ELb1EEENS1_36VarlenDynamicPersistentTileSchedulerILi192ELi128ELi384ELi128ELb0ELb1ELb1ELb1ELb1ELb1EEEEEEEEEvNT_6ParamsE:
        .type           _ZN7cutlass13device_kernelIN5flash11enable_sm90INS1_16FlashAttnFwdSm90INS1_25CollectiveMainloopFwdSm90ILi2EN4cute5tupleIJNS5_1CILi1EEES8_S8_EEENS6_IJNS7_ILi192EEENS7_ILi128EEENS7_ILi96EEEEEELi96ENS_12float_e4m3_tEfNS_4arch4Sm90ELb1ELb0ELb1ELb1ELb0ELb0ELb0ELb1ELb1ELb1ELb0ELb0EEENS1_21CollectiveEpilogueFwdINS6_IJSA_SC_SB_EEES9_NS_10bfloat16_tESG_Li384ELb1ELb1ELb0ELb1EEENS1_36VarlenDynamicPersistentTileSchedulerILi192ELi128ELi384ELi128ELb0ELb1ELb1ELb1ELb1ELb1EEEEEEEEEvNT_6ParamsE,@function
        .size           _ZN7cutlass13device_kernelIN5flash11enable_sm90INS1_16FlashAttnFwdSm90INS1_25CollectiveMainloopFwdSm90ILi2EN4cute5tupleIJNS5_1CILi1EEES8_S8_EEENS6_IJNS7_ILi192EEENS7_ILi128EEENS7_ILi96EEEEEELi96ENS_12float_e4m3_tEfNS_4arch4Sm90ELb1ELb0ELb1ELb1ELb0ELb0ELb0ELb1ELb1ELb1ELb0ELb0EEENS1_21CollectiveEpilogueFwdINS6_IJSA_SC_SB_EEES9_NS_10bfloat16_tESG_Li384ELb1ELb1ELb0ELb1EEENS1_36VarlenDynamicPersistentTileSchedulerILi192ELi128ELi384ELi128ELb0ELb1ELb1ELb1ELb1ELb1EEEEEEEEEvNT_6ParamsE,(.L_x_2305 - _ZN7cutlass13device_kernelIN5flash11enable_sm90INS1_16FlashAttnFwdSm90INS1_25CollectiveMainloopFwdSm90ILi2EN4cute5tupleIJNS5_1CILi1EEES8_S8_EEENS6_IJNS7_ILi192EEENS7_ILi128EEENS7_ILi96EEEEEELi96ENS_12float_e4m3_tEfNS_4arch4Sm90ELb1ELb0ELb1ELb1ELb0ELb0ELb0ELb1ELb1ELb1ELb0ELb0EEENS1_21CollectiveEpilogueFwdINS6_IJSA_SC_SB_EEES9_NS_10bfloat16_tESG_Li384ELb1ELb1ELb0ELb1EEENS1_36VarlenDynamicPersistentTileSchedulerILi192ELi128ELi384ELi128ELb0ELb1ELb1ELb1ELb1ELb1EEEEEEEEEvNT_6ParamsE)
        .other          _ZN7cutlass13device_kernelIN5flash11enable_sm90INS1_16FlashAttnFwdSm90INS1_25CollectiveMainloopFwdSm90ILi2EN4cute5tupleIJNS5_1CILi1EEES8_S8_EEENS6_IJNS7_ILi192EEENS7_ILi128EEENS7_ILi96EEEEEELi96ENS_12float_e4m3_tEfNS_4arch4Sm90ELb1ELb0ELb1ELb1ELb0ELb0ELb0ELb1ELb1ELb1ELb0ELb0EEENS1_21CollectiveEpilogueFwdINS6_IJSA_SC_SB_EEES9_NS_10bfloat16_tESG_Li384ELb1ELb1ELb0ELb1EEENS1_36VarlenDynamicPersistentTileSchedulerILi192ELi128ELi384ELi128ELb0ELb1ELb1ELb1ELb1ELb1EEEEEEEEEvNT_6ParamsE,@"STO_CUDA_ENTRY STV_DEFAULT"
_ZN7cutlass13device_kernelIN5flash11enable_sm90INS1_16FlashAttnFwdSm90INS1_25CollectiveMainloopFwdSm90ILi2EN4cute5tupleIJNS5_1CILi1EEES8_S8_EEENS6_IJNS7_ILi192EEENS7_ILi128EEENS7_ILi96EEEEEELi96ENS_12float_e4m3_tEfNS_4arch4Sm90ELb1ELb0ELb1ELb1ELb0ELb0ELb0ELb1ELb1ELb1ELb0ELb0EEENS1_21CollectiveEpilogueFwdINS6_IJSA_SC_SB_EEES9_NS_10bfloat16_tESG_Li384ELb1ELb1ELb0ELb1EEENS1_36VarlenDynamicPersistentTileSchedulerILi192ELi128ELi384ELi128ELb0ELb1ELb1ELb1ELb1ELb1EEEEEEEEEvNT_6ParamsE:
        /* <DEDUP_REMOVED lines=18> */
.L_x_1742:
[----:B------:R-:W-:Y:S05]  /*0120*/  BSYNC B0 ;  /* 0x0000000000007941 */ /* 0x000fea0003800000 */
.L_x_1741:
        /* <DEDUP_REMOVED lines=41> */
.L_x_1743:
        /* <DEDUP_REMOVED lines=22> */
.L_x_1744:
        /* <DEDUP_REMOVED lines=18> */
.L_x_1745:
        /* <DEDUP_REMOVED lines=22> */
.L_x_1746:
        /* <DEDUP_REMOVED lines=22> */
.L_x_1747:
[----:B------:R-:W-:Y:S01]  /*0900*/  PLOP3.LUT P0, PT, PT, PT, UP0, 0x80, 0x0 ;  /* 0x000000000000781c */ /* 0x000fe20003f0f008 */
[----:B------:R-:W-:Y:S01]  /*0910*/  UMOV UR40, 0x1 ;  /* 0x0000000100287882 */ /* 0x000fe20000000000 */
[----:B------:R-:W-:Y:S01]  /*0920*/  NOP ;  /* 0x0000000000007918 */ /* 0x000fe20000000000 */
[----:B------:R-:W-:Y:S01]  /*0930*/  USEL UR40, UR40, 0x2, !UP0 ;  /* 0x0000000228287887 */ /* 0x000fe2000c000000 */
[----:B------:R-:W-:Y:S01]  /*0940*/  ULDC.64 UR50, c[0x0][0x208] ;  /* 0x0000820000327ab9 */ /* 0x000fe20000000a00 */
[----:B012-4-:R-:W-:Y:S08]  /*0950*/  BAR.SYNC.DEFER_BLOCKING 0x0 ;  /* 0x0000000000007b1d */ /* 0x017ff00000010000 */
[----:B------:R-:W-:Y:S05]  /*0960*/  @!P0 BRA `(.L_x_1748) ;  /* 0x000000b400948947 */ /* 0x000fea0003800000 */
.L_x_1749:
        /* <DEDUP_REMOVED lines=68> */
.L_x_1798:
        /* <DEDUP_REMOVED lines=14> */
[----:B------:R-:W-:-:S04]  /*0e90*/  @UP0 ULEA UR6, UP2, UR39, UR6, 0x2 ;  /* 0x0000000627060291 */ /* 0x000fc8000f84103f */
[----:B------:R-:W-:Y:S02]  /*0ea0*/  @UP0 ULEA.HI.X UR7, UR39, UR7, UR41, 0x2, UP2 ;  /* 0x0000000727070291 */ /* 0x000fe400090f1429 */
[----:B------:R-:W-:Y:S01]  /*0eb0*/  @UP1 ULEA UR8, UP0, UR39, UR8, 0x2 ;  /* 0x0000000827081291 */ /* 0x000fe2000f80103f */
[----:B------:R-:W-:-:S03]  /*0ec0*/  IMAD.U32 R2, RZ, RZ, UR6 ;  /* 0x00000006ff027e24 */ /* 0x000fc6000f8e00ff */
[----:B------:R-:W-:Y:S01]  /*0ed0*/  @UP1 ULEA.HI.X UR9, UR39, UR9, UR41, 0x2, UP0 ;  /* 0x0000000927091291 */ /* 0x000fe200080f1429 */
[----:B------:R-:W-:Y:S01]  /*0ee0*/  IMAD.U32 R3, RZ, RZ, UR7 ;  /* 0x00000007ff037e24 */ /* 0x000fe2000f8e00ff */
[----:B------:R-:W-:Y:S01]  /*0ef0*/  ULDC.64 UR6, c[0x0][0x418] ;  /* 0x0001060000067ab9 */ /* 0x000fe20000000a00 */
[----:B------:R-:W-:-:S03]  /*0f00*/  IMAD.U32 R4, RZ, RZ, UR8 ;  /* 0x00000008ff047e24 */ /* 0x000fc6000f8e00ff */
[----:B------:R-:W-:Y:S01]  /*0f10*/  IMAD.U32 R5, RZ, RZ, UR9 ;  /* 0x00000009ff057e24 */ /* 0x000fe2000f8e00ff */
[----:B------:R-:W2:Y:S01]  /*0f20*/  @P0 LDG.E R2, desc[UR50][R2.64] ;  /* 0x0000003202020981 */ /* 0x000ea2000c1e1900 */
[----:B------:R-:W-:Y:S01]  /*0f30*/  UISETP.NE.U32.AND UP0, UPT, UR6, URZ, UPT ;  /* 0x0000003f0600728c */ /* 0x000fe2000bf05070 */
[----:B------:R-:W-:Y:S02]  /*0f40*/  ULDC.64 UR8, c[0x0][0xa20] ;  /* 0x0002880000087ab9 */ /* 0x000fe40000000a00 */
[----:B------:R-:W3:Y:S01]  /*0f50*/  @P2 LDG.E R4, desc[UR50][R4.64] ;  /* 0x0000003204042981 */ /* 0x000ee2000c1e1900 */
[----:B------:R-:W-:Y:S01]  /*0f60*/  UISETP.NE.AND.EX UP0, UPT, UR7, URZ, UPT, UP0 ;  /* 0x0000003f0700728c */ /* 0x000fe2000bf05300 */
[----:B------:R-:W-:Y:S01]  /*0f70*/  ISETP.NE.U32.AND P1, PT, RZ, UR8, PT ;  /* 0x00000008ff007c0c */ /* 0x000fe2000bf25070 */
[----:B------:R-:W-:Y:S01]  /*0f80*/  ULDC UR6, c[0x0][0x2f0] ;  /* 0x0000bc0000067ab9 */ /* 0x000fe20000000800 */
[----:B------:R-:W-:Y:S01]  /*0f90*/  UMOV UR48, URZ ;  /* 0x0000003f00307c82 */ /* 0x000fe20008000000 */
[----:B------:R-:W-:Y:S01]  /*0fa0*/  USEL UR4, UR4, 0x1, UP0 ;  /* 0x0000000104047887 */ /* 0x000fe20008000000 */
[----:B------:R-:W-:Y:S01]  /*0fb0*/  ISETP.NE.AND.EX P1, PT, RZ, UR9, PT, P1 ;  /* 0x00000009ff007c0c */ /* 0x000fe2000bf25310 */
[----:B------:R-:W-:-:S02]  /*0fc0*/  ULDC UR49, c[0x0][0x288] ;  /* 0x0000a20000317ab9 */ /* 0x000fc40000000800 */
[----:B------:R-:W-:Y:S01]  /*0fd0*/  UIMAD UR4, UR4, UR6, URZ ;  /* 0x00000006040472a4 */ /* 0x000fe2000f8e023f */
        /* <DEDUP_REMOVED lines=16> */
.L_x_1750:
[----:B------:R-:W-:Y:S01]  /*10e0*/  UMOV UR42, UR47 ;  /* 0x0000002f002a7c82 */ /* 0x000fe20008000000 */
[----:B------:R-:W-:Y:S05]  /*10f0*/  @!P1 BRA `(.L_x_1751) ;  /* 0x00000000001c9947 */ /* 0x000fea0003800000 */
[----:B------:R-:W-:-:S04]  /*1100*/  ULEA UR4, UP0, UR39, UR8, 0x2 ;  /* 0x0000000827047291 */ /* 0x000fc8000f80103f */
[----:B------:R-:W-:Y:S02]  /*1110*/  ULEA.HI.X UR6, UR39, UR9, UR41, 0x2, UP0 ;  /* 0x0000000927067291 */ /* 0x000fe400080f1429 */
[----:B------:R-:W-:-:S04]  /*1120*/  IMAD.U32 R2, RZ, RZ, UR4 ;  /* 0x00000004ff027e24 */ /* 0x000fc8000f8e00ff */
[----:B------:R-:W-:-:S05]  /*1130*/  IMAD.U32 R3, RZ, RZ, UR6 ;  /* 0x00000006ff037e24 */ /* 0x000fca000f8e00ff */
[----:B------:R-:W2:Y:S02]  /*1140*/  LDG.E R2, desc[UR50][R2.64] ;  /* 0x0000003202027981 */ /* 0x000ea4000c1e1900 */
[----:B--2---:R-:W-:Y:S01]  /*1150*/  R2UR UR4, R2 ;  /* 0x00000000020472ca */ /* 0x004fe200000e0000 */
[----:B------:R-:W-:-:S14]  /*1160*/  BRA `(.L_x_1752) ;  /* 0x0000000000347947 */ /* 0x000fdc0003800000 */
.L_x_1751:
        /* <DEDUP_REMOVED lines=13> */
.L_x_1752:
[----:B------:R-:W-:Y:S01]  /*1240*/  UIADD3 UR48, -UR48, UR4, URZ ;  /* 0x0000000430307290 */ /* 0x000fe2000fffe13f */
[----:B------:R-:W-:Y:S01]  /*1250*/  PLOP3.LUT P0, PT, PT, PT, PT, 0x80, 0x0 ;  /* 0x000000000000781c */ /* 0x000fe20003f0f070 */
[----:B------:R-:W-:Y:S01]  /*1260*/  UIMAD UR43, UR5, 0xc0, URZ ;  /* 0x000000c0052b78a4 */ /* 0x000fe2000f8e023f */
[----:B------:R-:W-:Y:S01]  /*1270*/  IMAD.MOV.U32 R2, RZ, RZ, RZ ;  /* 0x000000ffff027224 */ /* 0x000fe200078e00ff */
[----:B------:R-:W-:Y:S01]  /*1280*/  ULDC UR4, c[0x0][0x448] ;  /* 0x0001120000047ab9 */ /* 0x000fe20000000800 */
[----:B------:R-:W-:Y:S01]  /*1290*/  UIADD3 UR7, UR48, 0x80, -UR49 ;  /* 0x0000008030077890 */ /* 0x000fe2000fffe831 */
[----:B------:R-:W-:Y:S01]  /*12a0*/  IMAD.MOV.U32 R0, RZ, RZ, RZ ;  /* 0x000000ffff007224 */ /* 0x000fe200078e00ff */
[----:B------:R-:W-:Y:S01]  /*12b0*/  UISETP.NE.AND UP0, UPT, UR4, 0x1, UPT ;  /* 0x000000010400788c */ /* 0x000fe2000bf05270 */
[----:B------:R-:W-:Y:S01]  /*12c0*/  CS2R R134, SRZ ;  /* 0x0000000000867805 */ /* 0x000fe2000001ff00 */
[----:B------:R-:W-:Y:S01]  /*12d0*/  UIADD3 UR6, UR43, 0xbf, URZ ;  /* 0x000000bf2b067890 */ /* 0x000fe2000fffe03f */
[----:B------:R-:W-:-:S02]  /*12e0*/  CS2R R6, SRZ ;  /* 0x0000000000067805 */ /* 0x000fc4000001ff00 */
[----:B------:R-:W-:Y:S01]  /*12f0*/  CS2R R132, SRZ ;  /* 0x0000000000847805 */ /* 0x000fe2000001ff00 */
[----:B------:R-:W-:Y:S01]  /*1300*/  IMAD.MOV.U32 R8, RZ, RZ, RZ ;  /* 0x000000ffff087224 */ /* 0x000fe200078e00ff */
[----:B------:R-:W-:Y:S02]  /*1310*/  CS2R R10, SRZ ;  /* 0x00000000000a7805 */ /* 0x000fe4000001ff00 */
[----:B------:R-:W-:Y:S02]  /*1320*/  CS2R R126, SRZ ;  /* 0x00000000007e7805 */ /* 0x000fe4000001ff00 */
[----:B------:R-:W-:Y:S02]  /*1330*/  CS2R R124, SRZ ;  /* 0x00000000007c7805 */ /* 0x000fe4000001ff00 */
[----:B------:R-:W-:Y:S02]  /*1340*/  CS2R R12, SRZ ;  /* 0x00000000000c7805 */ /* 0x000fe4000001ff00 */
[----:B------:R-:W-:Y:S01]  /*1350*/  CS2R R14, SRZ ;  /* 0x00000000000e7805 */ /* 0x000fe2000001ff00 */
[----:B------:R-:W-:Y:S01]  /*1360*/  @UP0 ULDC UR4, c[0x0][0x44c] ;  /* 0x0001130000040ab9 */ /* 0x000fe20000000800 */
[----:B------:R-:W-:Y:S01]  /*1370*/  @UP0 ULDC UR8, c[0x0][0x450] ;  /* 0x0001140000080ab9 */ /* 0x000fe20000000800 */
[----:B------:R-:W-:Y:S01]  /*1380*/  UIMAD.WIDE.U32 UR4, UR6, UR4, URZ ;  /* 0x00000004060472a5 */ /* 0x000fe2000f8e003f */
[----:B------:R-:W-:Y:S01]  /*1390*/  CS2R R118, SRZ ;  /* 0x0000000000767805 */ /* 0x000fe2000001ff00 */
[----:B------:R-:W-:Y:S01]  /*13a0*/  UIADD3 UR4, UR48, 0x7f, URZ ;  /* 0x0000007f30047890 */ /* 0x000fe2000fffe03f */
[----:B------:R-:W-:Y:S01]  /*13b0*/  CS2R R116, SRZ ;  /* 0x0000000000747805 */ /* 0x000fe2000001ff00 */
[----:B------:R-:W-:Y:S01]  /*13c0*/  @UP0 USHF.R.U32.HI UR6, URZ, UR8, UR5 ;  /* 0x000000083f060299 */ /* 0x000fe20008011605 */
[----:B------:R-:W-:Y:S01]  /*13d0*/  CS2R R20, SRZ ;  /* 0x0000000000147805 */ /* 0x000fe2000001ff00 */
[----:B------:R-:W-:Y:S01]  /*13e0*/  USHF.R.S32.HI UR5, URZ, 0x1f, UR4 ;  /* 0x0000001f3f057899 */ /* 0x000fe20008011404 */
[----:B------:R-:W-:Y:S01]  /*13f0*/  CS2R R24, SRZ ;  /* 0x0000000000187805 */ /* 0x000fe2000001ff00 */
[----:B------:R-:W-:Y:S01]  /*1400*/  UIADD3 UR6, UR7, UR6, URZ ;  /* 0x0000000607067290 */ /* 0x000fe2000fffe03f */
[----:B------:R-:W-:Y:S01]  /*1410*/  CS2R R110, SRZ ;  /* 0x00000000006e7805 */ /* 0x000fe2000001ff00 */
[----:B------:R-:W-:Y:S01]  /*1420*/  ULEA.HI UR5, UR5, UR4, URZ, 0x7 ;  /* 0x0000000405057291 */ /* 0x000fe2000f8f383f */
[----:B------:R-:W-:Y:S01]  /*1430*/  CS2R R108, SRZ ;  /* 0x00000000006c7805 */ /* 0x000fe2000001ff00 */
[----:B------:R-:W-:Y:S01]  /*1440*/  USHF.R.S32.HI UR7, URZ, 0x1f, UR6 ;  /* 0x0000001f3f077899 */ /* 0x000fe20008011406 */
[----:B------:R-:W-:Y:S01]  /*1450*/  CS2R R26, SRZ ;  /* 0x00000000001a7805 */ /* 0x000fe2000001ff00 */
[----:B------:R-:W-:Y:S01]  /*1460*/  USHF.R.S32.HI UR5, URZ, 0x7, UR5 ;  /* 0x000000073f057899 */ /* 0x000fe20008011405 */
[----:B------:R-:W-:Y:S01]  /*1470*/  CS2R R28, SRZ ;  /* 0x00000000001c7805 */ /* 0x000fe2000001ff00 */
[----:B------:R-:W-:Y:S01]  /*1480*/  ULEA.HI UR7, UR7, UR6, URZ, 0x7 ;  /* 0x0000000607077291 */ /* 0x000fe2000f8f383f */
[----:B------:R-:W-:-:S02]  /*1490*/  CS2R R102, SRZ ;  /* 0x0000000000667805 */ /* 0x000fc4000001ff00 */
[----:B------:R-:W-:Y:S02]  /*14a0*/  CS2R R100, SRZ ;  /* 0x0000000000647805 */ /* 0x000fe4000001ff00 */
[----:B------:R-:W-:Y:S01]  /*14b0*/  CS2R R30, SRZ ;  /* 0x00000000001e7805 */ /* 0x000fe2000001ff00 */
[----:B------:R-:W-:Y:S01]  /*14c0*/  USHF.R.S32.HI UR7, URZ, 0x7, UR7 ;  /* 0x000000073f077899 */ /* 0x000fe20008011407 */
[----:B------:R-:W-:Y:S02]  /*14d0*/  CS2R R32, SRZ ;  /* 0x0000000000207805 */ /* 0x000fe4000001ff00 */
[----:B------:R-:W-:Y:S02]  /*14e0*/  CS2R R94, SRZ ;  /* 0x00000000005e7805 */ /* 0x000fe4000001ff00 */
[----:B------:R-:W-:Y:S01]  /*14f0*/  CS2R R92, SRZ ;  /* 0x00000000005c7805 */ /* 0x000fe2000001ff00 */
[----:B------:R-:W-:Y:S01]  /*1500*/  UISETP.LT.AND UP0, UPT, UR5, UR7, UPT ;  /* 0x000000070500728c */ /* 0x000fe2000bf01270 */
[----:B------:R-:W-:Y:S01]  /*1510*/  CS2R R34, SRZ ;  /* 0x0000000000227805 */ /* 0x000fe2000001ff00 */
[----:B------:R-:W-:-:S02]  /*1520*/  IMAD.MOV.U32 R37, RZ, RZ, RZ ;  /* 0x000000ffff257224 */ /* 0x000fc400078e00ff */
[----:B------:R-:W-:-:S04]  /*1530*/  USEL UR52, UR5, UR7, UP0 ;  /* 0x0000000705347287 */ /* 0x000fc80008000000 */
[----:B------:R-:W-:-:S06]  /*1540*/  UISETP.GE.AND UP0, UPT, UR52, 0x1, UPT ;  /* 0x000000013400788c */ /* 0x000fcc000bf06270 */
[----:B------:R-:W-:-:S13]  /*1550*/  PLOP3.LUT P1, PT, PT, PT, UP0, 0x80, 0x0 ;  /* 0x000000000000781c */ /* 0x000fda0003f2f008 */
[----:B------:R-:W-:Y:S05]  /*1560*/  @!P1 BRA `(.L_x_1753) ;  /* 0x00000088004c9947 */ /* 0x000fea0003800000 */
        /* <DEDUP_REMOVED lines=31> */
.L_x_1754:
        /* <DEDUP_REMOVED lines=10> */
[----:B------:R-:W-:Y:S02]  /*1800*/  @UP0 ULDC.64 UR16, c[0x0][0x9a8] ;  /* 0x00026a0000100ab9 */ /* 0x000fe40000000a00 */
[----:B------:R-:W-:Y:S01]  /*1810*/  @UP1 ULDC.64 UR14, c[0x0][0x9b8] ;  /* 0x00026e00000e1ab9 */ /* 0x000fe20000000a00 */
[----:B------:R-:W-:Y:S02]  /*1820*/  @UP0 UIMAD UR8, UR41, UR16, URZ ;  /* 0x00000010290802a4 */ /* 0x000fe4000f8e023f */
[----:B------:R-:W-:Y:S02]  /*1830*/  @UP1 UIMAD UR9, UR41, UR14, URZ ;  /* 0x0000000e290912a4 */ /* 0x000fe4000f8e023f */
[----:B------:R-:W-:Y:S02]  /*1840*/  @UP0 UIMAD.WIDE.U32 UR12, UR39, UR16, URZ ;  /* 0x00000010270c02a5 */ /* 0x000fe4000f8e003f */
[----:B------:R-:W-:Y:S02]  /*1850*/  @UP0 UIMAD UR17, UR39, UR17, UR8 ;  /* 0x00000011271102a4 */ /* 0x000fe4000f8e0208 */
[----:B------:R-:W-:-:S02]  /*1860*/  @UP0 USHF.R.S32.HI UR16, URZ, 0x1f, UR47 ;  /* 0x0000001f3f100899 */ /* 0x000fc4000801142f */
[----:B------:R-:W-:Y:S02]  /*1870*/  @UP1 USHF.R.S32.HI UR19, URZ, 0x1f, UR47 ;  /* 0x0000001f3f131899 */ /* 0x000fe4000801142f */
[----:B------:R-:W-:Y:S02]  /*1880*/  @UP1 UIMAD.WIDE.U32 UR10, UR39, UR14, URZ ;  /* 0x0000000e270a12a5 */ /* 0x000fe4000f8e003f */
[----:B------:R-:W-:Y:S02]  /*1890*/  @UP1 UIMAD UR18, UR39, UR15, UR9 ;  /* 0x0000000f271212a4 */ /* 0x000fe4000f8e0209 */
[----:B------:R-:W-:Y:S01]  /*18a0*/  @UP0 UIADD3 UR13, UR13, UR17, URZ ;  /* 0x000000110d0d0290 */ /* 0x000fe2000fffe03f */
[----:B------:R-:W-:Y:S01]  /*18b0*/  @UP0 ULDC.64 UR14, c[0x0][0x9b0] ;  /* 0x00026c00000e0ab9 */ /* 0x000fe20000000a00 */
[----:B------:R-:W-:Y:S01]  /*18c0*/  @UP1 ULDC.64 UR8, c[0x0][0x9c0] ;  /* 0x0002700000081ab9 */ /* 0x000fe20000000a00 */
        /* <DEDUP_REMOVED lines=31> */
.L_x_1898:
[----:B------:R-:W-:Y:S05]  /*1ac0*/  @!P0 BRA `(.L_x_1756) ;  /* 0x0000000000048947 */ /* 0x000fea0003800000 */
[----:B------:R-:W-:Y:S01]  /*1ad0*/  BPT.TRAP 0x1 ;  /* 0x000000040000795c */ /* 0x000fe20000300000 */
.L_x_1756:
[----:B------:R-:W-:Y:S02]  /*1ae0*/  IMAD.U32 R2, RZ, RZ, UR38 ;  /* 0x00000026ff027e24 */ /* 0x000fe4000f8e00ff */
[----:B0-----:R-:W-:-:S03]  /*1af0*/  IMAD.U32 R3, RZ, RZ, UR37 ;  /* 0x00000025ff037e24 */ /* 0x001fc6000f8e00ff */
[----:B------:R-:W-:Y:S02]  /*1b00*/  LEA R2, R2, UR45, 0x3 ;  /* 0x0000002d02027c11 */ /* 0x000fe4000f8e18ff */
[----:B------:R-:W-:-:S04]  /*1b10*/  SHF.L.U32 R3, R3, 0x1f, RZ ;  /* 0x0000001f03037819 */ /* 0x000fc800000006ff */
[----:B------:R0:W1:Y:S01]  /*1b20*/  SYNCS.PHASECHK.TRANS64.TRYWAIT P2, [R2+URZ+0x19c30], R3 ;  /* 0x019c3003020075a7 */ /* 0x000062000804017f */
[----:B------:R-:W-:Y:S05]  /*1b30*/  @!P0 BRA `(.L_x_1757) ;  /* 0x0000000000048947 */ /* 0x000fea0003800000 */
[----:B------:R-:W-:Y:S01]  /*1b40*/  BPT.TRAP 0x1 ;  /* 0x000000040000795c */ /* 0x000fe20000300000 */
.L_x_1757:
[----:B------:R-:W2:Y:S02]  /*1b50*/  S2R R4, SR_TID.X ;  /* 0x0000000000047919 */ /* 0x000ea40000002100 */
[----:B--2---:R-:W-:Y:S01]  /*1b60*/  LOP3.LUT P1, RZ, R4, 0x7f, RZ, 0xc0, !PT ;  /* 0x0000007f04ff7812 */ /* 0x004fe2000782c0ff */
[----:B-1----:R-:W-:-:S12]  /*1b70*/  @P2 BRA `(.L_x_1758) ;  /* 0x0000000000082947 */ /* 0x002fd80003800000 */
[----:B------:R-:W1:Y:S02]  /*1b80*/  SYNCS.PHASECHK.TRANS64.TRYWAIT P2, [R2+URZ+0x19c30], R3 ;  /* 0x019c3003020075a7 */ /* 0x000e64000804017f */
[----:B-1----:R-:W-:Y:S05]  /*1b90*/  @!P2 BRA `(.L_x_1759) ;  /* 0x000000f80090a947 */ /* 0x002fea0003800000 */
.L_x_1758:
[----:B------:R-:W-:Y:S05]  /*1ba0*/  WARPSYNC.ALL ;  /* 0x0000000000007948 */ /* 0x000fea0003800000 */
[----:B------:R-:W-:Y:S01]  /*1bb0*/  UIADD3 UR4, UR45, 0x13800, URZ ;  /* 0x000138002d047890 */ /* 0x000fe2000fffe03f */
[----:B------:R-:W-:Y:S01]  /*1bc0*/  WARPGROUP.ARRIVE ;  /* 0x00000000000079c5 */ /* 0x000fe20000000000 */
[----:B------:R-:W-:Y:S01]  /*1bd0*/  ULOP3.LUT UR12, UR53, 0x10000, URZ, 0xfc, !UPT ;  /* 0x00010000350c7892 */ /* 0x000fe2000f8efc3f */
[----:B------:R-:W-:Y:S01]  /*1be0*/  VIADD R21, R17, UR43 ;  /* 0x0000002b11157c36 */ /* 0x000fe20008000000 */
[----:B------:R-:W-:Y:S01]  /*1bf0*/  USHF.R.U32.HI UR4, URZ, 0x4, UR4 ;  /* 0x000000043f047899 */ /* 0x000fe20008011604 */
[----:B------:R-:W-:Y:S01]  /*1c00*/  IMAD.U32 R12, RZ, RZ, UR49 ;  /* 0x00000031ff0c7e24 */ /* 0x000fe2000f8e00ff */
        /* <DEDUP_REMOVED lines=35> */
[----:B------:R-:W-:-:S02]  /*1e40*/  WARPGROUP.DEPBAR.LE gsb0, 0x0 ;  /* 0x00008000000079c5 */ /* 0x000fc40000010000 */
[----:B------:R-:W-:-:S06]  /*1e50*/  WARPGROUP.ARRIVE ;  /* 0x00000000000079c5 */ /* 0x000fcc0000000000 */
[----:B------:R-:W-:Y:S01]  /*1e60*/  QGMMA.64x128x32.F32.E4M3.E4M3 R24, gdesc[UR4], R24, gsb0 ;  /* 0x01e00000041879f3 */ /* 0x000fe20008000818 */
[----:B------:R-:W-:Y:S02]  /*1e70*/  ULDC UR6, c[0x0][0x448] ;  /* 0x0001120000067ab9 */ /* 0x000fe40000000800 */
[----:B------:R-:W-:-:S06]  /*1e80*/  UISETP.NE.AND UP0, UPT, UR6, 0x1, UPT ;  /* 0x000000010600788c */ /* 0x000fcc000bf05270 */
[----:B------:R-:W-:-:S05]  /*1e90*/  PLOP3.LUT P2, PT, PT, PT, UP0, 0x80, 0x0 ;  /* 0x000000000000781c */ /* 0x000fca0003f4f008 */
[----:B------:R-:W-:Y:S01]  /*1ea0*/  @UP0 ULDC UR6, c[0x0][0x44c] ;  /* 0x0001130000060ab9 */ /* 0x000fe20000000800 */
[----:B------:R-:W-:-:S07]  /*1eb0*/  @UP0 ULDC UR14, c[0x0][0x450] ;  /* 0x00011400000e0ab9 */ /* 0x000fce0000000800 */
[----:B------:R-:W-:Y:S01]  /*1ec0*/  @P2 IMAD.HI.U32 R6, R21, UR6, RZ ;  /* 0x0000000615062c27 */ /* 0x000fe2000f8e00ff */
[----:B------:R-:W-:-:S04]  /*1ed0*/  @UP0 ULDC UR6, c[0x0][0x450] ;  /* 0x0001140000060ab9 */ /* 0x000fc80000000800 */
[----:B------:R-:W-:Y:S01]  /*1ee0*/  @P2 SHF.R.U32.HI R21, RZ, UR6, R6 ;  /* 0x00000006ff152c19 */ /* 0x000fe20008011606 */
[----:B------:R-:W-:Y:S02]  /*1ef0*/  UMOV UR6, 0xffffff80 ;  /* 0xffffff8000067882 */ /* 0x000fe40000000000 */
[----:B------:R-:W-:Y:S02]  /*1f00*/  UIMAD UR6, UR52, UR6, 0x80 ;  /* 0x00000080340674a4 */ /* 0x000fe4000f8e0206 */
[----:B------:R-:W2:Y:S02]  /*1f10*/  SHFL.IDX PT, R10, R21, 0x1, 0x1c1f ;  /* 0x003c1f00150a7f89 */ /* 0x000ea400000e0000 */
[----:B------:R-:W-:Y:S02]  /*1f20*/  UIADD3 UR7, UR6, 0x1, URZ ;  /* 0x0000000106077890 */ /* 0x000fe4000fffe03f */
[----:B------:R-:W-:-:S06]  /*1f30*/  UIADD3 UR6, UR48, UR6, URZ ;  /* 0x0000000630067290 */ /* 0x000fcc000fffe03f */
[----:B------:R-:W-:Y:S01]  /*1f40*/  IMAD.U32 R7, RZ, RZ, UR6 ;  /* 0x00000006ff077e24 */ /* 0x000fe2000f8e00ff */
[----:B------:R-:W-:Y:S01]  /*1f50*/  @UP0 ULDC UR6, c[0x0][0x44c] ;  /* 0x0001130000060ab9 */ /* 0x000fe20000000800 */
        /* <DEDUP_REMOVED lines=9> */
[----:B------:R-:W-:Y:S02]  /*1ff0*/  IMAD.U32 R55, RZ, RZ, UR7 ;  /* 0x00000007ff377e24 */ /* 0x000fe4000f8e00ff */
[C---:B------:R-:W-:Y:S01]  /*2000*/  FMUL.FTZ R30, R0.reuse, R30 ;  /* 0x0000001e001e7220 */ /* 0x040fe20000410000 */
[----:B------:R-:W-:Y:S01]  /*2010*/  FMUL.FTZ R31, R0, R31 ;  /* 0x0000001f001f7220 */ /* 0x000fe20000410000 */
[----:B------:R-:W3:Y:S01]  /*2020*/  MUFU.TANH R26, R26 ;  /* 0x0000001a001a7308 */ /* 0x000ee20000002400 */
[----:B------:R-:W-:-:S02]  /*2030*/  IMAD R55, R16, -0x2, R55 ;  /* 0xfffffffe10377824 */ /* 0x000fc400078e0237 */
[----:B------:R-:W-:Y:S01]  /*2040*/  FMUL.FTZ R88, R0, R24 ;  /* 0x0000001800587220 */ /* 0x000fe20000410000 */
[----:B------:R-:W-:Y:S02]  /*2050*/  IMAD R24, R16, -0x2, R7 ;  /* 0xfffffffe10187824 */ /* 0x000fe400078e0207 */
[C---:B------:R-:W-:Y:S01]  /*2060*/  FMUL.FTZ R34, R0.reuse, R34 ;  /* 0x0000002200227220 */ /* 0x040fe20000410000 */
[----:B------:R-:W-:Y:S01]  /*2070*/  FMUL.FTZ R35, R0, R35 ;  /* 0x0000002300237220 */ /* 0x000fe20000410000 */
[----:B------:R-:W-:Y:S01]  /*2080*/  IADD3 R55, -R12, UR48, R55 ;  /* 0x000000300c377c10 */ /* 0x000fe2000fffe137 */
[C---:B------:R-:W-:Y:S01]  /*2090*/  FMUL.FTZ R38, R0.reuse, R38 ;  /* 0x0000002600267220 */ /* 0x040fe20000410000 */
[----:B------:R-:W4:Y:S01]  /*20a0*/  MUFU.TANH R27, R27 ;  /* 0x0000001b001b7308 */ /* 0x000f220000002400 */
[----:B------:R-:W-:Y:S01]  /*20b0*/  FMUL.FTZ R7, R0, R59 ;  /* 0x0000003b00077220 */ /* 0x000fe20000410000 */
[----:B--2---:R-:W-:Y:S01]  /*20c0*/  VIADDMNMX R10, R10, R55, R24, PT ;  /* 0x000000370a0a7246 */ /* 0x004fe20003800118 */
[C---:B------:R-:W-:Y:S01]  /*20d0*/  FMUL.FTZ R89, R0.reuse, R33 ;  /* 0x0000002100597220 */ /* 0x040fe20000410000 */
[C---:B------:R-:W-:Y:S01]  /*20e0*/  FMUL.FTZ R39, R0.reuse, R39 ;  /* 0x0000002700277220 */ /* 0x040fe20000410000 */
[----:B------:R-:W-:Y:S01]  /*20f0*/  FMUL.FTZ R33, R0, R41 ;  /* 0x0000002900217220 */ /* 0x000fe20000410000 */
[----:B------:R-:W-:Y:S01]  /*2100*/  ISETP.GT.AND P3, PT, R10, RZ, PT ;  /* 0x000000ff0a00720c */ /* 0x000fe20003f64270 */
[----:B------:R-:W-:Y:S01]  /*2110*/  FMUL.FTZ R4, R0, R57 ;  /* 0x0000003900047220 */ /* 0x000fe20000410000 */
[----:B------:R-:W2:Y:S01]  /*2120*/  MUFU.TANH R30, R30 ;  /* 0x0000001e001e7308 */ /* 0x000ea20000002400 */
[----:B------:R-:W-:Y:S01]  /*2130*/  ISETP.GT.AND P4, PT, R10, 0x1, PT ;  /* 0x000000010a00780c */ /* 0x000fe20003f84270 */
[----:B------:R-:W-:Y:S01]  /*2140*/  FMUL.FTZ R42, R0, R42 ;  /* 0x0000002a002a7220 */ /* 0x000fe20000410000 */
[----:B------:R-:W-:Y:S01]  /*2150*/  ISETP.GT.AND P5, PT, R10, 0x8, PT ;  /* 0x000000080a00780c */ /* 0x000fe20003fa4270 */
[----:B01----:R-:W-:Y:S01]  /*2160*/  FMUL.FTZ R3, R0, R53 ;  /* 0x0000003500037220 */ /* 0x003fe20000410000 */
[----:B---3--:R-:W-:Y:S01]  /*2170*/  FSEL R95, R26, -INF , P3 ;  /* 0xff8000001a5f7808 */ /* 0x008fe20001800000 */
[----:B------:R-:W-:Y:S01]  /*2180*/  FMUL.FTZ R43, R0, R43 ;  /* 0x0000002b002b7220 */ /* 0x000fe20000410000 */
[----:B------:R-:W-:Y:S01]  /*2190*/  ISETP.GT.AND P3, PT, R10, 0x9, PT ;  /* 0x000000090a00780c */ /* 0x000fe20003f64270 */
[----:B------:R-:W0:Y:S01]  /*21a0*/  MUFU.TANH R31, R31 ;  /* 0x0000001f001f7308 */ /* 0x000e220000002400 */
[----:B----4-:R-:W-:Y:S01]  /*21b0*/  FSEL R59, R27, -INF , P4 ;  /* 0xff8000001b3b7808 */ /* 0x010fe20002000000 */
[----:B------:R-:W-:Y:S01]  /*21c0*/  FMUL.FTZ R46, R0, R46 ;  /* 0x0000002e002e7220 */ /* 0x000fe20000410000 */
[----:B------:R-:W-:Y:S01]  /*21d0*/  ISETP.GT.AND P4, PT, R10, 0x10, PT ;  /* 0x000000100a00780c */ /* 0x000fe20003f84270 */
[C---:B------:R-:W-:Y:S01]  /*21e0*/  FMUL.FTZ R20, R0.reuse, R52 ;  /* 0x0000003400147220 */ /* 0x040fe20000410000 */
[C---:B------:R-:W-:Y:S01]  /*21f0*/  FMUL.FTZ R51, R0.reuse, R51 ;  /* 0x0000003300337220 */ /* 0x040fe20000410000 */
[C---:B------:R-:W-:Y:S01]  /*2200*/  FMUL.FTZ R47, R0.reuse, R47 ;  /* 0x0000002f002f7220 */ /* 0x040fe20000410000 */
[----:B------:R-:W-:Y:S01]  /*2210*/  FMUL.FTZ R50, R0, R50 ;  /* 0x0000003200327220 */ /* 0x000fe20000410000 */
[----:B------:R-:W1:Y:S01]  /*2220*/  MUFU.TANH R34, R34 ;  /* 0x0000002200227308 */ /* 0x000e620000002400 */
        /* <DEDUP_REMOVED lines=30> */
[C---:B------:R-:W-:Y:S01]  /*2410*/  FMUL.FTZ R79, R0.reuse, R79 ;  /* 0x0000004f004f7220 */ /* 0x040fe20000410000 */
[----:B------:R-:W-:Y:S01]  /*2420*/  MUFU.TANH R39, R39 ;  /* 0x0000002700277308 */ /* 0x000fe20000002400 */
[----:B-1----:R-:W-:Y:S01]  /*2430*/  FMNMX.FTZ R6, R95, R59, !PT ;  /* 0x0000003b5f067209 */ /* 0x002fe20007810000 */
        /* <DEDUP_REMOVED lines=11> */
[C---:B------:R-:W-:Y:S01]  /*24f0*/  FMUL.FTZ R25, R0.reuse, R25 ;  /* 0x0000001900197220 */ /* 0x040fe20000410000 */
[----:B------:R-:W2:Y:S01]  /*2500*/  SHFL.IDX PT, R72, R21, RZ, 0x1c1f ;  /* 0x001c1fff15487589 */ /* 0x000ea200000e0000 */
[----:B------:R-:W-:Y:S01]  /*2510*/  FMUL.FTZ R37, R0, R37 ;  /* 0x0000002500257220 */ /* 0x000fe20000410000 */
[----:B------:R-:W-:Y:S01]  /*2520*/  MUFU.TANH R43, R43 ;  /* 0x0000002b002b7308 */ /* 0x000fe20000002400 */
[----:B------:R-:W-:-:S04]  /*2530*/  UIMAD.WIDE.U32 UR6, UR43, UR6, URZ ;  /* 0x000000062b0672a5 */ /* 0x000fc8000f8e003f */
[----:B------:R-:W-:-:S03]  /*2540*/  @UP0 USHF.R.U32.HI UR11, URZ, UR14, UR7 ;  /* 0x0000000e3f0b0299 */ /* 0x000fc60008011607 */
[----:B------:R3:W-:Y:S01]  /*2550*/  MUFU.TANH R9, R7 ;  /* 0x0000000700097308 */ /* 0x0007e20000002400 */
[----:B------:R-:W-:-:S04]  /*2560*/  UIADD3 UR6, UR11, UR48, -UR49 ;  /* 0x000000300b067290 */ /* 0x000fc8000fffe831 */
[----:B------:R-:W-:-:S03]  /*2570*/  USHF.R.S32.HI UR7, URZ, 0x1f, UR6 ;  /* 0x0000001f3f077899 */ /* 0x000fc60008011406 */
[----:B------:R-:W4:Y:S01]  /*2580*/  MUFU.TANH R46, R46 ;  /* 0x0000002e002e7308 */ /* 0x000f220000002400 */
[----:B---3--:R-:W-:Y:S01]  /*2590*/  FMNMX.FTZ R7, R27, R6, !PT ;  /* 0x000000061b077209 */ /* 0x008fe20007810000 */
[----:B------:R-:W-:-:S03]  /*25a0*/  ULEA.HI UR7, UR7, UR6, URZ, 0x7 ;  /* 0x0000000607077291 */ /* 0x000fc6000f8f383f */
[----:B------:R-:W-:Y:S01]  /*25b0*/  FMNMX.FTZ R6, R52, R7, !PT ;  /* 0x0000000734067209 */ /* 0x000fe20007810000 */
[----:B------:R-:W-:Y:S01]  /*25c0*/  USHF.R.S32.HI UR7, URZ, 0x7, UR7 ;  /* 0x000000073f077899 */ /* 0x000fe20008011407 */
[----:B--2---:R-:W-:Y:S01]  /*25d0*/  VIADDMNMX R72, R72, R55, R24, PT ;  /* 0x0000003748487246 */ /* 0x004fe20003800118 */
[----:B------:R0:W-:Y:S02]  /*25e0*/  MUFU.TANH R8, R51 ;  /* 0x0000003300087308 */ /* 0x0001e40000002400 */
[----:B------:R-:W-:Y:S01]  /*25f0*/  UISETP.LT.AND UP1, UPT, URZ, UR7, UPT ;  /* 0x000000073f00728c */ /* 0x000fe2000bf21270 */
[----:B------:R-:W-:-:S03]  /*2600*/  ISETP.GT.AND P5, PT, R72, 0x8, PT ;  /* 0x000000084800780c */ /* 0x000fc60003fa4270 */
[----:B------:R-:W-:Y:S02]  /*2610*/  USEL UR17, URZ, UR7, !UP1 ;  /* 0x000000073f117287 */ /* 0x000fe4000c800000 */
[----:B------:R4:W2:Y:S01]  /*2620*/  MUFU.TANH R45, R47 ;  /* 0x0000002f002d7308 */ /* 0x0008a20000002400 */
[----:B0-----:R-:W-:Y:S01]  /*2630*/  FSEL R51, R38, -INF , P4 ;  /* 0xff80000026337808 */ /* 0x001fe20002000000 */
[----:B------:R-:W-:Y:S01]  /*2640*/  UISETP.GE.AND UP1, UPT, UR18, UR17, UPT ;  /* 0x000000111200728c */ /* 0x000fe2000bf26270 */
[----:B------:R-:W-:Y:S02]  /*2650*/  ISETP.GT.AND P4, PT, R10, 0x20, PT ;  /* 0x000000200a00780c */ /* 0x000fe40003f84270 */
[----:B------:R-:W-:Y:S02]  /*2660*/  FMNMX.FTZ R7, R51, R6, !PT ;  /* 0x0000000633077209 */ /* 0x000fe40007810000 */
[----:B-1----:R-:W-:Y:S01]  /*2670*/  FSEL R49, R42, -INF , P4 ;  /* 0xff8000002a317808 */ /* 0x002fe20002000000 */
[----:B------:R0:W1:Y:S01]  /*2680*/  MUFU.TANH R44, R50 ;  /* 0x00000032002c7308 */ /* 0x0000620000002400 */
[----:B------:R-:W-:-:S04]  /*2690*/  ISETP.GT.AND P4, PT, R10, 0x28, PT ;  /* 0x000000280a00780c */ /* 0x000fc80003f84270 */
[----:B----4-:R-:W-:Y:S02]  /*26a0*/  FSEL R47, R46, -INF , P4 ;  /* 0xff8000002e2f7808 */ /* 0x010fe40002000000 */
[C---:B------:R-:W-:Y:S01]  /*26b0*/  ISETP.GT.AND P4, PT, R10.reuse, 0x30, PT ;  /* 0x000000300a00780c */ /* 0x040fe20003f84270 */
[----:B------:R-:W3:Y:S01]  /*26c0*/  MUFU.TANH R54, R54 ;  /* 0x0000003600367308 */ /* 0x000ee20000002400 */
[----:B0-----:R-:W-:Y:S02]  /*26d0*/  FSEL R50, R39, -INF , P3 ;  /* 0xff80000027327808 */ /* 0x001fe40001800000 */
[----:B------:R-:W-:Y:S02]  /*26e0*/  ISETP.GT.AND P3, PT, R10, 0x21, PT ;  /* 0x000000210a00780c */ /* 0x000fe40003f64270 */
[----:B------:R-:W-:Y:S02]  /*26f0*/  FMNMX.FTZ R6, R50, R7, !PT ;  /* 0x0000000732067209 */ /* 0x000fe40007810000 */
[----:B------:R-:W-:Y:S01]  /*2700*/  FSEL R48, R43, -INF , P3 ;  /* 0xff8000002b307808 */ /* 0x000fe20001800000 */
[----:B------:R0:W4:Y:S01]  /*2710*/  MUFU.TANH R40, R58 ;  /* 0x0000003a00287308 */ /* 0x0001220000002400 */
[----:B------:R-:W-:-:S02]  /*2720*/  FMNMX.FTZ R7, R49, R6, !PT ;  /* 0x0000000631077209 */ /* 0x000fc40007810000 */
[----:B------:R-:W-:Y:S02]  /*2730*/  ISETP.GT.AND P3, PT, R10, 0x29, PT ;  /* 0x000000290a00780c */ /* 0x000fe40003f64270 */
[----:B------:R-:W-:Y:S02]  /*2740*/  FMNMX.FTZ R6, R48, R7, !PT ;  /* 0x0000000730067209 */ /* 0x000fe40007810000 */
[----:B--2---:R-:W-:Y:S01]  /*2750*/  FSEL R45, R45, -INF , P3 ;  /* 0xff8000002d2d7808 */ /* 0x004fe20001800000 */
[----:B------:R-:W2:Y:S01]  /*2760*/  MUFU.TANH R62, R62 ;  /* 0x0000003e003e7308 */ /* 0x000ea20000002400 */
[----:B------:R-:W-:Y:S01]  /*2770*/  FMNMX.FTZ R6, R47, R6, !PT ;  /* 0x000000062f067209 */ /* 0x000fe20007810000 */
[----:B0-----:R-:W-:Y:S01]  /*2780*/  FMUL.FTZ R58, R0, R61 ;  /* 0x0000003d003a7220 */ /* 0x001fe20000410000 */
[----:B------:R-:W-:Y:S01]  /*2790*/  ISETP.GT.AND P3, PT, R10, 0x31, PT ;  /* 0x000000310a00780c */ /* 0x000fe20003f64270 */
[----:B------:R-:W-:Y:S01]  /*27a0*/  FMUL.FTZ R61, R0, R64 ;  /* 0x00000040003d7220 */ /* 0x000fe20000410000 */
[----:B-1----:R-:W-:Y:S01]  /*27b0*/  FSEL R44, R44, -INF , P4 ;  /* 0xff8000002c2c7808 */ /* 0x002fe20002000000 */
[----:B------:R-:W-:Y:S01]  /*27c0*/  FMUL.FTZ R64, R0, R73 ;  /* 0x0000004900407220 */ /* 0x000fe20000410000 */
[----:B------:R-:W-:Y:S01]  /*27d0*/  FMNMX.FTZ R7, R45, R6, !PT ;  /* 0x000000062d077209 */ /* 0x000fe20007810000 */
[----:B------:R-:W0:Y:S01]  /*27e0*/  MUFU.TANH R63, R63 ;  /* 0x0000003f003f7308 */ /* 0x000e220000002400 */
[----:B------:R-:W-:Y:S01]  /*27f0*/  ISETP.GT.AND P4, PT, R10, 0x38, PT ;  /* 0x000000380a00780c */ /* 0x000fe20003f84270 */
[----:B------:R-:W-:Y:S01]  /*2800*/  IMAD.U32 R73, RZ, RZ, UR10 ;  /* 0x0000000aff497e24 */ /* 0x000fe2000f8e00ff */
[----:B------:R-:W-:-:S02]  /*2810*/  FSEL R43, R8, -INF , P3 ;  /* 0xff800000082b7808 */ /* 0x000fc40001800000 */
[----:B------:R-:W-:Y:S02]  /*2820*/  FMNMX.FTZ R6, R44, R7, !PT ;  /* 0x000000072c067209 */ /* 0x000fe40007810000 */
[----:B------:R-:W-:Y:S01]  /*2830*/  ISETP.GT.AND P3, PT, R10, 0x39, PT ;  /* 0x000000390a00780c */ /* 0x000fe20003f64270 */
[----:B------:R-:W1:Y:S01]  /*2840*/  MUFU.TANH R66, R66 ;  /* 0x0000004200427308 */ /* 0x000e620000002400 */
[----:B---3--:R-:W-:Y:S02]  /*2850*/  FSEL R42, R54, -INF , P4 ;  /* 0xff800000362a7808 */ /* 0x008fe40002000000 */
[----:B------:R-:W-:Y:S02]  /*2860*/  FMNMX.FTZ R7, R43, R6, !PT ;  /* 0x000000062b077209 */ /* 0x000fe40007810000 */
[----:B------:R-:W-:Y:S02]  /*2870*/  ISETP.GT.AND P4, PT, R10, 0x40, PT ;  /* 0x000000400a00780c */ /* 0x000fe40003f84270 */
[----:B------:R-:W-:Y:S01]  /*2880*/  FSEL R41, R41, -INF , P3 ;  /* 0xff80000029297808 */ /* 0x000fe20001800000 */
[----:B------:R-:W3:Y:S01]  /*2890*/  MUFU.TANH R30, R67 ;  /* 0x00000043001e7308 */ /* 0x000ee20000002400 */
[----:B------:R-:W-:-:S02]  /*28a0*/  FMNMX.FTZ R6, R42, R7, !PT ;  /* 0x000000072a067209 */ /* 0x000fc40007810000 */
[----:B------:R-:W-:Y:S02]  /*28b0*/  ISETP.GT.AND P3, PT, R10, 0x41, PT ;  /* 0x000000410a00780c */ /* 0x000fe40003f64270 */
[----:B----4-:R-:W-:Y:S02]  /*28c0*/  FSEL R40, R40, -INF , P4 ;  /* 0xff80000028287808 */ /* 0x010fe40002000000 */
[----:B------:R-:W-:Y:S01]  /*28d0*/  FMNMX.FTZ R7, R41, R6, !PT ;  /* 0x0000000629077209 */ /* 0x000fe20007810000 */
[----:B------:R4:W5:Y:S01]  /*28e0*/  MUFU.TANH R31, R70 ;  /* 0x00000046001f7308 */ /* 0x0009620000002400 */
[----:B------:R-:W-:Y:S02]  /*28f0*/  ISETP.GT.AND P4, PT, R10, 0x48, PT ;  /* 0x000000480a00780c */ /* 0x000fe40003f84270 */
[----:B------:R-:W-:Y:S02]  /*2900*/  FSEL R39, R9, -INF , P3 ;  /* 0xff80000009277808 */ /* 0x000fe40001800000 */
[----:B------:R-:W-:-:S02]  /*2910*/  FMNMX.FTZ R6, R40, R7, !PT ;  /* 0x0000000728067209 */ /* 0x000fc40007810000 */
[----:B------:R-:W-:Y:S01]  /*2920*/  ISETP.GT.AND P3, PT, R10, 0x49, PT ;  /* 0x000000490a00780c */ /* 0x000fe20003f64270 */
[----:B------:R-:W5:Y:S01]  /*2930*/  MUFU.TANH R13, R71 ;  /* 0x00000047000d7308 */ /* 0x000f620000002400 */
[----:B--2---:R-:W-:Y:S01]  /*2940*/  FSEL R38, R62, -INF , P4 ;  /* 0xff8000003e267808 */ /* 0x004fe20002000000 */
[C---:B------:R-:W-:Y:S01]  /*2950*/  FMUL.FTZ R62, R0.reuse, R69 ;  /* 0x00000045003e7220 */ /* 0x040fe20000410000 */
[----:B------:R-:W-:Y:S01]  /*2960*/  FMNMX.FTZ R7, R39, R6, !PT ;  /* 0x0000000627077209 */ /* 0x000fe20007810000 */
[----:B------:R-:W-:Y:S01]  /*2970*/  FMUL.FTZ R69, R0, R81 ;  /* 0x0000005100457220 */ /* 0x000fe20000410000 */
[----:B------:R-:W-:Y:S01]  /*2980*/  ISETP.GT.AND P4, PT, R10, 0x50, PT ;  /* 0x000000500a00780c */ /* 0x000fe20003f84270 */
[----:B----4-:R-:W-:Y:S01]  /*2990*/  FMUL.FTZ R70, R0, R85 ;  /* 0x0000005500467220 */ /* 0x010fe20000410000 */
[----:B0-----:R-:W-:Y:S01]  /*29a0*/  FSEL R34, R63, -INF , P3 ;  /* 0xff8000003f227808 */ /* 0x001fe20001800000 */
[----:B------:R-:W0:Y:S01]  /*29b0*/  MUFU.TANH R15, R74 ;  /* 0x0000004a000f7308 */ /* 0x000e220000002400 */
[----:B------:R-:W-:-:S02]  /*29c0*/  FMNMX.FTZ R7, R38, R7, !PT ;  /* 0x0000000726077209 */ /* 0x000fc40007810000 */
[----:B------:R-:W-:Y:S02]  /*29d0*/  ISETP.GT.AND P3, PT, R10, 0x51, PT ;  /* 0x000000510a00780c */ /* 0x000fe40003f64270 */
[----:B-1----:R-:W-:Y:S01]  /*29e0*/  FSEL R35, R66, -INF , P4 ;  /* 0xff80000042237808 */ /* 0x002fe20002000000 */
[----:B------:R-:W-:Y:S01]  /*29f0*/  FMUL.FTZ R66, R0, R77 ;  /* 0x0000004d00427220 */ /* 0x000fe20000410000 */
[----:B------:R-:W-:Y:S01]  /*2a00*/  FMNMX.FTZ R6, R34, R7, !PT ;  /* 0x0000000722067209 */ /* 0x000fe20007810000 */
[----:B------:R-:W1:Y:S01]  /*2a10*/  MUFU.TANH R75, R75 ;  /* 0x0000004b004b7308 */ /* 0x000e620000002400 */
[----:B------:R-:W-:Y:S02]  /*2a20*/  ISETP.GT.AND P4, PT, R10, 0x58, PT ;  /* 0x000000580a00780c */ /* 0x000fe40003f84270 */
[----:B---3--:R-:W-:Y:S02]  /*2a30*/  FSEL R30, R30, -INF , P3 ;  /* 0xff8000001e1e7808 */ /* 0x008fe40001800000 */
[----:B------:R-:W-:-:S02]  /*2a40*/  FMNMX.FTZ R7, R35, R6, !PT ;  /* 0x0000000623077209 */ /* 0x000fc40007810000 */
[----:B------:R-:W-:Y:S01]  /*2a50*/  ISETP.GT.AND P3, PT, R10, 0x59, PT ;  /* 0x000000590a00780c */ /* 0x000fe20003f64270 */
[----:B------:R-:W2:Y:S01]  /*2a60*/  MUFU.TANH R78, R78 ;  /* 0x0000004e004e7308 */ /* 0x000ea20000002400 */
[----:B-----5:R-:W-:Y:S02]  /*2a70*/  FSEL R31, R31, -INF , P4 ;  /* 0xff8000001f1f7808 */ /* 0x020fe40002000000 */
[----:B------:R-:W-:Y:S02]  /*2a80*/  FMNMX.FTZ R6, R30, R7, !PT ;  /* 0x000000071e067209 */ /* 0x000fe40007810000 */
[----:B------:R-:W-:Y:S02]  /*2a90*/  ISETP.GT.AND P4, PT, R10, 0x60, PT ;  /* 0x000000600a00780c */ /* 0x000fe40003f84270 */
[----:B------:R-:W-:Y:S01]  /*2aa0*/  FSEL R13, R13, -INF , P3 ;  /* 0xff8000000d0d7808 */ /* 0x000fe20001800000 */
[----:B------:R-:W3:Y:S01]  /*2ab0*/  MUFU.TANH R79, R79 ;  /* 0x0000004f004f7308 */ /* 0x000ee20000002400 */
[----:B------:R-:W-:-:S02]  /*2ac0*/  FMNMX.FTZ R6, R31, R6, !PT ;  /* 0x000000061f067209 */ /* 0x000fc40007810000 */
[C---:B------:R-:W-:Y:S02]  /*2ad0*/  ISETP.GT.AND P3, PT, R10.reuse, 0x61, PT ;  /* 0x000000610a00780c */ /* 0x040fe40003f64270 */
[----:B0-----:R-:W-:Y:S02]  /*2ae0*/  FSEL R15, R15, -INF , P4 ;  /* 0xff8000000f0f7808 */ /* 0x001fe40002000000 */
[----:B------:R-:W-:Y:S01]  /*2af0*/  FMNMX.FTZ R8, R13, R6, !PT ;  /* 0x000000060d087209 */ /* 0x000fe20007810000 */
[----:B------:R-:W0:Y:S01]  /*2b00*/  MUFU.TANH R82, R82 ;  /* 0x0000005200527308 */ /* 0x000e220000002400 */
[----:B------:R-:W-:Y:S02]  /*2b10*/  ISETP.GT.AND P4, PT, R10, 0x68, PT ;  /* 0x000000680a00780c */ /* 0x000fe40003f84270 */
[----:B-1----:R-:W-:Y:S02]  /*2b20*/  FSEL R6, R75, -INF , P3 ;  /* 0xff8000004b067808 */ /* 0x002fe40001800000 */
[----:B------:R-:W-:-:S02]  /*2b30*/  FMNMX.FTZ R7, R15, R8, !PT ;  /* 0x000000080f077209 */ /* 0x000fc40007810000 */
[----:B------:R-:W-:Y:S01]  /*2b40*/  ISETP.GT.AND P3, PT, R10, 0x69, PT ;  /* 0x000000690a00780c */ /* 0x000fe20003f64270 */
[----:B------:R-:W1:Y:S01]  /*2b50*/  MUFU.TANH R83, R83 ;  /* 0x0000005300537308 */ /* 0x000e620000002400 */
[----:B--2---:R-:W-:Y:S02]  /*2b60*/  FSEL R9, R78, -INF , P4 ;  /* 0xff8000004e097808 */ /* 0x004fe40002000000 */
[----:B------:R-:W-:Y:S02]  /*2b70*/  FMNMX.FTZ R12, R6, R7, !PT ;  /* 0x00000007060c7209 */ /* 0x000fe40007810000 */
[----:B------:R-:W-:Y:S02]  /*2b80*/  ISETP.GT.AND P4, PT, R10, 0x70, PT ;  /* 0x000000700a00780c */ /* 0x000fe40003f84270 */
[----:B---3--:R-:W-:Y:S01]  /*2b90*/  FSEL R8, R79, -INF , P3 ;  /* 0xff8000004f087808 */ /* 0x008fe20001800000 */
[----:B------:R-:W2:Y:S01]  /*2ba0*/  MUFU.TANH R86, R86 ;  /* 0x0000005600567308 */ /* 0x000ea20000002400 */
[----:B------:R-:W-:-:S02]  /*2bb0*/  FMNMX.FTZ R7, R9, R12, !PT ;  /* 0x0000000c09077209 */ /* 0x000fc40007810000 */
[----:B------:R-:W-:Y:S02]  /*2bc0*/  ISETP.GT.AND P3, PT, R10, 0x71, PT ;  /* 0x000000710a00780c */ /* 0x000fe40003f64270 */
[----:B0-----:R-:W-:Y:S02]  /*2bd0*/  FSEL R12, R82, -INF , P4 ;  /* 0xff800000520c7808 */ /* 0x001fe40002000000 */
[----:B------:R-:W-:Y:S01]  /*2be0*/  FMNMX.FTZ R11, R8, R7, !PT ;  /* 0x00000007080b7209 */ /* 0x000fe20007810000 */
[----:B------:R-:W0:Y:S01]  /*2bf0*/  MUFU.TANH R87, R87 ;  /* 0x0000005700577308 */ /* 0x000e220000002400 */
[----:B------:R-:W-:Y:S02]  /*2c00*/  ISETP.GT.AND P4, PT, R10, 0x78, PT ;  /* 0x000000780a00780c */ /* 0x000fe40003f84270 */
[----:B-1----:R-:W-:Y:S02]  /*2c10*/  FSEL R7, R83, -INF , P3 ;  /* 0xff80000053077808 */ /* 0x002fe40001800000 */
[----:B------:R-:W-:-:S02]  /*2c20*/  FMNMX.FTZ R26, R12, R11, !PT ;  /* 0x0000000b0c1a7209 */ /* 0x000fc40007810000 */
[----:B------:R-:W-:Y:S01]  /*2c30*/  ISETP.GT.AND P3, PT, R10, 0x79, PT ;  /* 0x000000790a00780c */ /* 0x000fe20003f64270 */
[----:B------:R-:W-:Y:S01]  /*2c40*/  MUFU.TANH R88, R88 ;  /* 0x0000005800587308 */ /* 0x000fe20000002400 */
[----:B--2---:R-:W-:Y:S02]  /*2c50*/  FSEL R11, R86, -INF , P4 ;  /* 0xff800000560b7808 */ /* 0x004fe40002000000 */
[----:B------:R-:W-:Y:S02]  /*2c60*/  FMNMX.FTZ R26, R7, R26, !PT ;  /* 0x0000001a071a7209 */ /* 0x000fe40007810000 */
[----:B------:R-:W-:Y:S02]  /*2c70*/  ISETP.GT.AND P4, PT, R72, 0x1, PT ;  /* 0x000000014800780c */ /* 0x000fe40003f84270 */
[----:B------:R-:W-:Y:S01]  /*2c80*/  FMNMX.FTZ R63, R11, R26, !PT ;  /* 0x0000001a0b3f7209 */ /* 0x000fe20007810000 */
[----:B------:R-:W1:Y:S01]  /*2c90*/  MUFU.TANH R25, R25 ;  /* 0x0000001900197308 */ /* 0x000e620000002400 */
[----:B0-----:R-:W-:-:S04]  /*2ca0*/  FSEL R10, R87, -INF , P3 ;  /* 0xff800000570a7808 */ /* 0x001fc80001800000 */
[----:B------:R-:W-:Y:S01]  /*2cb0*/  FMNMX.FTZ R26, R10, R63, !PT ;  /* 0x0000003f0a1a7209 */ /* 0x000fe20007810000 */
[C---:B------:R-:W-:Y:S01]  /*2cc0*/  FMUL.FTZ R63, R0.reuse, R68 ;  /* 0x00000044003f7220 */ /* 0x040fe20000410000 */
[----:B------:R-:W-:Y:S01]  /*2cd0*/  FMUL.FTZ R68, R0, R80 ;  /* 0x0000005000447220 */ /* 0x000fe20000410000 */
[----:B------:R-:W0:Y:S02]  /*2ce0*/  MUFU.TANH R92, R92 ;  /* 0x0000005c005c7308 */ /* 0x000e240000002400 */
[----:B------:R-:W2:Y:S06]  /*2cf0*/  SHFL.BFLY PT, R67, R26, 0x2, 0x1f ;  /* 0x0c401f001a437f89 */ /* 0x000eac00000e0000 */
[----:B------:R-:W-:Y:S01]  /*2d00*/  MUFU.TANH R93, R93 ;  /* 0x0000005d005d7308 */ /* 0x000fe20000002400 */
[----:B-1----:R-:W-:-:S02]  /*2d10*/  FSEL R55, R25, -INF , P4 ;  /* 0xff80000019377808 */ /* 0x002fc40002000000 */
[----:B------:R-:W-:-:S05]  /*2d20*/  ISETP.GT.AND P4, PT, R72, 0x10, PT ;  /* 0x000000104800780c */ /* 0x000fca0003f84270 */
[----:B------:R-:W1:Y:S01]  /*2d30*/  MUFU.TANH R91, R91 ;  /* 0x0000005b005b7308 */ /* 0x000e620000002400 */
[----:B0-----:R-:W-:-:S07]  /*2d40*/  FSEL R92, R92, -INF , P5 ;  /* 0xff8000005c5c7808 */ /* 0x001fce0002800000 */
[----:B------:R-:W-:Y:S01]  /*2d50*/  MUFU.TANH R89, R89 ;  /* 0x0000005900597308 */ /* 0x000fe20000002400 */
[----:B--2---:R-:W-:Y:S01]  /*2d60*/  FMNMX.FTZ R46, R26, R67, !PT ;  /* 0x000000431a2e7209 */ /* 0x004fe20007810000 */
[----:B------:R-:W-:-:S04]  /*2d70*/  FMUL.FTZ R67, R0, R76 ;  /* 0x0000004c00437220 */ /* 0x000fc80000410000 */
[----:B------:R-:W0:Y:S02]  /*2d80*/  SHFL.BFLY PT, R71, R46, 0x1, 0x1f ;  /* 0x0c201f002e477f89 */ /* 0x000e2400000e0000 */
[----:B------:R-:W2:Y:S01]  /*2d90*/  MUFU.TANH R90, R90 ;  /* 0x0000005a005a7308 */ /* 0x000ea20000002400 */
[----:B-1----:R-:W-:Y:S02]  /*2da0*/  FSEL R91, R91, -INF , P4 ;  /* 0xff8000005b5b7808 */ /* 0x002fe40002000000 */
[----:B------:R-:W-:-:S05]  /*2db0*/  ISETP.GT.AND P4, PT, R72, 0x18, PT ;  /* 0x000000184800780c */ /* 0x000fca0003f84270 */
[----:B------:R-:W1:Y:S08]  /*2dc0*/  MUFU.TANH R37, R37 ;  /* 0x0000002500257308 */ /* 0x000e700000002400 */
[----:B------:R-:W3:Y:S01]  /*2dd0*/  MUFU.TANH R36, R36 ;  /* 0x0000002400247308 */ /* 0x000ee20000002400 */
[----:B--2---:R-:W-:Y:S02]  /*2de0*/  FSEL R90, R90, -INF , P4 ;  /* 0xff8000005a5a7808 */ /* 0x004fe40002000000 */
[----:B------:R-:W-:-:S02]  /*2df0*/  ISETP.GT.AND P4, PT, R72, 0x20, PT ;  /* 0x000000204800780c */ /* 0x000fc40003f84270 */
[----:B0-----:R-:W-:-:S03]  /*2e00*/  FMNMX.FTZ R46, R46, R71, !PT ;  /* 0x000000472e2e7209 */ /* 0x001fc60007810000 */
[----:B------:R-:W0:Y:S01]  /*2e10*/  MUFU.TANH R33, R33 ;  /* 0x0000002100217308 */ /* 0x000e220000002400 */
[----:B------:R-:W-:Y:S01]  /*2e20*/  FMUL.FTZ R71, R0, R84 ;  /* 0x0000005400477220 */ /* 0x000fe20000410000 */
[C---:B------:R-:W-:Y:S01]  /*2e30*/  FSETP.NEU.FTZ.AND P3, PT, R46.reuse, -INF , PT ;  /* 0xff8000002e00780b */ /* 0x040fe20003f7d000 */
[----:B------:R-:W-:-:S05]  /*2e40*/  FFMA.FTZ R54, R46, R73, -8 ;  /* 0xc10000002e367423 */ /* 0x000fca0000010049 */
[----:B------:R-:W2:Y:S01]  /*2e50*/  MUFU.TANH R32, R32 ;  /* 0x0000002000207308 */ /* 0x000ea20000002400 */
[----:B------:R-:W-:Y:S02]  /*2e60*/  FSEL R54, R54, RZ, P3 ;  /* 0x000000ff36367208 */ /* 0x000fe40001800000 */
[----:B------:R-:W-:-:S03]  /*2e70*/  ISETP.GT.AND P3, PT, R72, RZ, PT ;  /* 0x000000ff4800720c */ /* 0x000fc60003f64270 */
[--C-:B------:R-:W-:Y:S01]  /*2e80*/  FFMA.FTZ R24, R59, UR10, -R54.reuse ;  /* 0x0000000a3b187c23 */ /* 0x100fe20008010836 */
[----:B------:R-:W-:Y:S01]  /*2e90*/  FSEL R88, R88, -INF , P3 ;  /* 0xff80000058587808 */ /* 0x000fe20001800000 */
[--C-:B------:R-:W-:Y:S01]  /*2ea0*/  FFMA.FTZ R59, R57, UR10, -R54.reuse ;  /* 0x0000000a393b7c23 */ /* 0x100fe20008010836 */
[----:B------:R-:W-:Y:S01]  /*2eb0*/  ISETP.GT.AND P3, PT, R72, 0x9, PT ;  /* 0x000000094800780c */ /* 0x000fe20003f64270 */
[----:B------:R-:W4:Y:S01]  /*2ec0*/  MUFU.TANH R28, R28 ;  /* 0x0000001c001c7308 */ /* 0x000f220000002400 */
[----:B------:R-:W-:Y:S01]  /*2ed0*/  FMNMX.FTZ R57, R88, R55, !PT ;  /* 0x0000003758397209 */ /* 0x000fe20007810000 */
[--C-:B------:R-:W-:Y:S01]  /*2ee0*/  FFMA.FTZ R26, R53, UR10, -R54.reuse ;  /* 0x0000000a351a7c23 */ /* 0x100fe20008010836 */
[----:B------:R-:W-:Y:S01]  /*2ef0*/  FSEL R93, R93, -INF , P3 ;  /* 0xff8000005d5d7808 */ /* 0x000fe20001800000 */
[--C-:B------:R-:W-:Y:S01]  /*2f00*/  FFMA.FTZ R21, R95, UR10, -R54.reuse ;  /* 0x0000000a5f157c23 */ /* 0x100fe20008010836 */
[----:B------:R-:W-:Y:S01]  /*2f10*/  FMNMX.FTZ R74, R92, R57, !PT ;  /* 0x000000395c4a7209 */ /* 0x000fe20007810000 */
[--C-:B------:R-:W-:Y:S01]  /*2f20*/  FFMA.FTZ R27, R27, UR10, -R54.reuse ;  /* 0x0000000a1b1b7c23 */ /* 0x100fe20008010836 */
[----:B------:R-:W-:Y:S01]  /*2f30*/  ISETP.GT.AND P3, PT, R72, 0x11, PT ;  /* 0x000000114800780c */ /* 0x000fe20003f64270 */
[----:B------:R5:W-:Y:S01]  /*2f40*/  MUFU.EX2 R25, R59 ;  /* 0x0000003b00197308 */ /* 0x000be20000000800 */
[----:B------:R-:W-:Y:S01]  /*2f50*/  FMNMX.FTZ R74, R93, R74, !PT ;  /* 0x0000004a5d4a7209 */ /* 0x000fe20007810000 */
[--C-:B------:R-:W-:Y:S01]  /*2f60*/  FFMA.FTZ R45, R45, UR10, -R54.reuse ;  /* 0x0000000a2d2d7c23 */ /* 0x100fe20008010836 */
[----:B------:R-:W-:Y:S01]  /*2f70*/  FSEL R89, R89, -INF , P3 ;  /* 0xff80000059597808 */ /* 0x000fe20001800000 */
[--C-:B------:R-:W-:Y:S01]  /*2f80*/  FFMA.FTZ R44, R44, UR10, -R54.reuse ;  /* 0x0000000a2c2c7c23 */ /* 0x100fe20008010836 */
[----:B------:R-:W-:Y:S01]  /*2f90*/  FMNMX.FTZ R74, R91, R74, !PT ;  /* 0x0000004a5b4a7209 */ /* 0x000fe20007810000 */
[--C-:B------:R-:W-:Y:S01]  /*2fa0*/  FFMA.FTZ R43, R43, UR10, -R54.reuse ;  /* 0x0000000a2b2b7c23 */ /* 0x100fe20008010836 */
[----:B------:R-:W-:Y:S01]  /*2fb0*/  ISETP.GT.AND P3, PT, R72, 0x19, PT ;  /* 0x000000194800780c */ /* 0x000fe20003f64270 */
[----:B------:R-:W4:Y:S01]  /*2fc0*/  MUFU.TANH R29, R29 ;  /* 0x0000001d001d7308 */ /* 0x000f220000002400 */
[----:B------:R-:W-:Y:S01]  /*2fd0*/  FMNMX.FTZ R57, R89, R74, !PT ;  /* 0x0000004a59397209 */ /* 0x000fe20007810000 */
[--C-:B-----5:R-:W-:Y:S01]  /*2fe0*/  FFMA.FTZ R59, R52, UR10, -R54.reuse ;  /* 0x0000000a343b7c23 */ /* 0x120fe20008010836 */
[----:B-1----:R-:W-:Y:S01]  /*2ff0*/  FSEL R53, R37, -INF , P3 ;  /* 0xff80000025357808 */ /* 0x002fe20001800000 */
[--C-:B------:R-:W-:Y:S01]  /*3000*/  FFMA.FTZ R42, R42, UR10, -R54.reuse ;  /* 0x0000000a2a2a7c23 */ /* 0x100fe20008010836 */
[----:B------:R-:W-:Y:S01]  /*3010*/  FMNMX.FTZ R74, R90, R57, !PT ;  /* 0x000000395a4a7209 */ /* 0x000fe20007810000 */
[--C-:B------:R-:W-:Y:S01]  /*3020*/  FFMA.FTZ R57, R51, UR10, -R54.reuse ;  /* 0x0000000a33397c23 */ /* 0x100fe20008010836 */
[----:B------:R-:W-:Y:S01]  /*3030*/  ISETP.GT.AND P3, PT, R72, 0x21, PT ;  /* 0x000000214800780c */ /* 0x000fe20003f64270 */
[----:B------:R-:W-:Y:S01]  /*3040*/  MUFU.TANH R14, R14 ;  /* 0x0000000e000e7308 */ /* 0x000fe20000002400 */
[----:B---3--:R-:W-:Y:S01]  /*3050*/  FSEL R52, R36, -INF , P4 ;  /* 0xff80000024347808 */ /* 0x008fe20002000000 */
[--C-:B------:R-:W-:Y:S01]  /*3060*/  FFMA.FTZ R41, R41, UR10, -R54.reuse ;  /* 0x0000000a29297c23 */ /* 0x100fe20008010836 */
[----:B------:R-:W-:Y:S01]  /*3070*/  FMNMX.FTZ R37, R53, R74, !PT ;  /* 0x0000004a35257209 */ /* 0x000fe20007810000 */
[--C-:B------:R-:W-:Y:S01]  /*3080*/  FFMA.FTZ R40, R40, UR10, -R54.reuse ;  /* 0x0000000a28287c23 */ /* 0x100fe20008010836 */
[----:B------:R-:W-:Y:S01]  /*3090*/  ISETP.GT.AND P4, PT, R72, 0x28, PT ;  /* 0x000000284800780c */ /* 0x000fe20003f84270 */
[--C-:B------:R-:W-:Y:S01]  /*30a0*/  FFMA.FTZ R39, R39, UR10, -R54.reuse ;  /* 0x0000000a27277c23 */ /* 0x100fe20008010836 */
[----:B0-----:R-:W-:Y:S01]  /*30b0*/  FSEL R33, R33, -INF , P3 ;  /* 0xff80000021217808 */ /* 0x001fe20001800000 */
[----:B------:R-:W0:Y:S01]  /*30c0*/  MUFU.TANH R20, R20 ;  /* 0x0000001400147308 */ /* 0x000e220000002400 */
[----:B------:R-:W-:Y:S01]  /*30d0*/  FMNMX.FTZ R74, R52, R37, !PT ;  /* 0x00000025344a7209 */ /* 0x000fe20007810000 */
[--C-:B------:R-:W-:Y:S01]  /*30e0*/  FFMA.FTZ R38, R38, UR10, -R54.reuse ;  /* 0x0000000a26267c23 */ /* 0x100fe20008010836 */
[----:B------:R-:W-:Y:S01]  /*30f0*/  ISETP.GT.AND P3, PT, R72, 0x29, PT ;  /* 0x000000294800780c */ /* 0x000fe20003f64270 */
[--C-:B------:R-:W-:Y:S01]  /*3100*/  FFMA.FTZ R13, R13, UR10, -R54.reuse ;  /* 0x0000000a0d0d7c23 */ /* 0x100fe20008010836 */
[----:B--2---:R-:W-:Y:S01]  /*3110*/  FSEL R51, R32, -INF , P4 ;  /* 0xff80000020337808 */ /* 0x004fe20002000000 */
[--C-:B------:R-:W-:Y:S01]  /*3120*/  FFMA.FTZ R15, R15, UR10, -R54.reuse ;  /* 0x0000000a0f0f7c23 */ /* 0x100fe20008010836 */
[----:B------:R-:W-:Y:S01]  /*3130*/  FMNMX.FTZ R74, R33, R74, !PT ;  /* 0x0000004a214a7209 */ /* 0x000fe20007810000 */
[----:B------:R-:W-:Y:S01]  /*3140*/  MUFU.TANH R3, R3 ;  /* 0x0000000300037308 */ /* 0x000fe20000002400 */
[----:B------:R-:W-:Y:S01]  /*3150*/  ISETP.GT.AND P4, PT, R72, 0x30, PT ;  /* 0x000000304800780c */ /* 0x000fe20003f84270 */
[--C-:B------:R-:W-:Y:S01]  /*3160*/  FFMA.FTZ R6, R6, UR10, -R54.reuse ;  /* 0x0000000a06067c23 */ /* 0x100fe20008010836 */
[----:B----4-:R-:W-:Y:S01]  /*3170*/  FSEL R28, R28, -INF , P3 ;  /* 0xff8000001c1c7808 */ /* 0x010fe20001800000 */
[--C-:B------:R-:W-:Y:S01]  /*3180*/  FFMA.FTZ R9, R9, UR10, -R54.reuse ;  /* 0x0000000a09097c23 */ /* 0x100fe20008010836 */
[----:B------:R-:W-:Y:S01]  /*3190*/  FMNMX.FTZ R37, R51, R74, !PT ;  /* 0x0000004a33257209 */ /* 0x000fe20007810000 */
[--C-:B------:R-:W-:Y:S01]  /*31a0*/  FFMA.FTZ R8, R8, UR10, -R54.reuse ;  /* 0x0000000a08087c23 */ /* 0x100fe20008010836 */
[----:B------:R-:W-:Y:S01]  /*31b0*/  ISETP.GT.AND P3, PT, R72, 0x31, PT ;  /* 0x000000314800780c */ /* 0x000fe20003f64270 */
[----:B------:R1:W-:Y:S01]  /*31c0*/  MUFU.EX2 R36, R59 ;  /* 0x0000003b00247308 */ /* 0x0003e20000000800 */
[----:B------:R-:W-:Y:S01]  /*31d0*/  FMNMX.FTZ R37, R28, R37, !PT ;  /* 0x000000251c257209 */ /* 0x000fe20007810000 */
[--C-:B------:R-:W-:Y:S01]  /*31e0*/  FFMA.FTZ R12, R12, UR10, -R54.reuse ;  /* 0x0000000a0c0c7c23 */ /* 0x100fe20008010836 */
[----:B------:R-:W-:-:S01]  /*31f0*/  FFMA.FTZ R7, R7, UR10, -R54 ;  /* 0x0000000a07077c23 */ /* 0x000fc20008010836 */
[--C-:B------:R-:W-:Y:S01]  /*3200*/  FFMA.FTZ R11, R11, UR10, -R54.reuse ;  /* 0x0000000a0b0b7c23 */ /* 0x100fe20008010836 */
[----:B------:R-:W-:-:S01]  /*3210*/  FFMA.FTZ R10, R10, UR10, -R54 ;  /* 0x0000000a0a0a7c23 */ /* 0x000fc20008010836 */
[----:B------:R-:W-:-:S02]  /*3220*/  CS2R R94, SRZ ;  /* 0x00000000005e7805 */ /* 0x000fc4000001ff00 */
[----:B------:R-:W2:Y:S01]  /*3230*/  MUFU.TANH R5, R5 ;  /* 0x0000000500057308 */ /* 0x000ea20000002400 */
[----:B-1----:R-:W-:-:S01]  /*3240*/  FFMA.FTZ R59, R50, UR10, -R54 ;  /* 0x0000000a323b7c23 */ /* 0x002fc20008010836 */
[----:B------:R-:W-:Y:S02]  /*3250*/  FSEL R50, R29, -INF , P4 ;  /* 0xff8000001d327808 */ /* 0x000fe40002000000 */
[----:B------:R-:W-:Y:S02]  /*3260*/  ISETP.GT.AND P4, PT, R72, 0x38, PT ;  /* 0x000000384800780c */ /* 0x000fe40003f84270 */
[----:B------:R-:W-:Y:S02]  /*3270*/  FMNMX.FTZ R74, R50, R37, !PT ;  /* 0x00000025324a7209 */ /* 0x000fe40007810000 */
[----:B------:R-:W1:Y:S01]  /*3280*/  MUFU.TANH R4, R4 ;  /* 0x0000000400047308 */ /* 0x000e620000002400 */
[----:B0-----:R-:W-:Y:S02]  /*3290*/  FSEL R20, R20, -INF , P4 ;  /* 0xff80000014147808 */ /* 0x001fe40002000000 */
[----:B------:R-:W-:-:S05]  /*32a0*/  ISETP.GT.AND P4, PT, R72, 0x40, PT ;  /* 0x000000404800780c */ /* 0x000fca0003f84270 */
[----:B------:R0:W-:Y:S01]  /*32b0*/  MUFU.EX2 R32, R57 ;  /* 0x0000003900207308 */ /* 0x0001e20000000800 */
[----:B--2---:R-:W-:Y:S02]  /*32c0*/  FSEL R5, R5, -INF , P4 ;  /* 0xff80000005057808 */ /* 0x004fe40002000000 */
[----:B------:R-:W-:-:S05]  /*32d0*/  ISETP.GT.AND P4, PT, R72, 0x48, PT ;  /* 0x000000484800780c */ /* 0x000fca0003f84270 */
        /* <DEDUP_REMOVED lines=27> */
[----:B------:R-:W-:Y:S02]  /*3490*/  ISETP.GT.AND P3, PT, R72, 0x51, PT ;  /* 0x000000514800780c */ /* 0x000fe40003f64270 */
        /* <DEDUP_REMOVED lines=108> */
[----:B------:R-:W-:Y:S01]  /*3b60*/  FFMA.FTZ R71, R71, UR10, -R59 ;  /* 0x0000000a47477c23 */ /* 0x000fe2000801083b */
[----:B------:R-:W-:-:S02]  /*3b70*/  CS2R R92, SRZ ;  /* 0x00000000005c7805 */ /* 0x000fc4000001ff00 */
[----:B------:R-:W-:Y:S02]  /*3b80*/  CS2R R90, SRZ ;  /* 0x00000000005a7805 */ /* 0x000fe4000001ff00 */
[----:B------:R-:W-:Y:S01]  /*3b90*/  CS2R R88, SRZ ;  /* 0x0000000000587805 */ /* 0x000fe2000001ff00 */
[----:B------:R-:W0:Y:S08]  /*3ba0*/  MUFU.EX2 R55, R55 ;  /* 0x0000003700377308 */ /* 0x000e300000000800 */
        /* <DEDUP_REMOVED lines=15> */
[----:B---3--:R-:W-:-:S07]  /*3ca0*/  FADD.FTZ R48, R72, R79 ;  /* 0x0000004f48307221 */ /* 0x008fce0000010000 */
[----:B------:R2:W-:Y:S08]  /*3cb0*/  MUFU.EX2 R77, R58 ;  /* 0x0000003a004d7308 */ /* 0x0005f00000000800 */
[----:B------:R-:W3:Y:S01]  /*3cc0*/  MUFU.EX2 R53, R53 ;  /* 0x0000003500357308 */ /* 0x000ee20000000800 */
[----:B--2---:R-:W-:-:S04]  /*3cd0*/  FADD.FTZ R58, R32, R81 ;  /* 0x00000051203a7221 */ /* 0x004fc80000010000 */
[----:B------:R-:W-:-:S03]  /*3ce0*/  FADD.FTZ R79, R29, R58 ;  /* 0x0000003a1d4f7221 */ /* 0x000fc60000010000 */
[----:B------:R4:W-:Y:S01]  /*3cf0*/  MUFU.EX2 R2, R61 ;  /* 0x0000003d00027308 */ /* 0x0009e20000000800 */
[----:B------:R-:W-:-:S07]  /*3d00*/  FADD.FTZ R60, R14, R79 ;  /* 0x0000004f0e3c7221 */ /* 0x000fce0000010000 */
[----:B------:R-:W2:Y:S01]  /*3d10*/  MUFU.EX2 R78, R78 ;  /* 0x0000004e004e7308 */ /* 0x000ea20000000800 */
[----:B----4-:R-:W-:-:S01]  /*3d20*/  FADD.FTZ R61, R75, R48 ;  /* 0x000000304b3d7221 */ /* 0x010fc20000010000 */
[--C-:B------:R-:W-:Y:S01]  /*3d30*/  FFMA.FTZ R48, R65, UR10, -R59.reuse ;  /* 0x0000000a41307c23 */ /* 0x100fe2000801083b */
[----:B------:R-:W-:-:S01]  /*3d40*/  FFMA.FTZ R59, R70, UR10, -R59 ;  /* 0x0000000a463b7c23 */ /* 0x000fc2000801083b */
[C---:B-----5:R-:W-:Y:S01]  /*3d50*/  F2FP.SATFINITE.E4M3.F32.PACK_AB_MERGE_C R75, R76.reuse, R75, RZ ;  /* 0x0000004b4c4b723e */ /* 0x060fe200048070ff */
[----:B------:R-:W-:-:S03]  /*3d60*/  FADD.FTZ R61, R76, R61 ;  /* 0x0000003d4c3d7221 */ /* 0x000fc60000010000 */
[----:B------:R-:W4:Y:S01]  /*3d70*/  MUFU.EX2 R28, R28 ;  /* 0x0000001c001c7308 */ /* 0x000f220000000800 */
[----:B-1----:R-:W-:-:S01]  /*3d80*/  FADD.FTZ R58, R52, R61 ;  /* 0x0000003d343a7221 */ /* 0x002fc20000010000 */
[----:B------:R-:W-:Y:S01]  /*3d90*/  FADD.FTZ R61, R3, R60 ;  /* 0x0000003c033d7221 */ /* 0x000fe20000010000 */
[----:B------:R-:W-:Y:S02]  /*3da0*/  F2FP.SATFINITE.E4M3.F32.PACK_AB_MERGE_C R150, R72, R55, R75 ;  /* 0x000000374896723e */ /* 0x000fe4000480704b */
[----:B0-----:R-:W-:Y:S01]  /*3db0*/  FADD.FTZ R58, R33, R58 ;  /* 0x0000003a213a7221 */ /* 0x001fe20000010000 */
[----:B------:R-:W-:-:S02]  /*3dc0*/  FADD.FTZ R60, R4, R61 ;  /* 0x0000003d043c7221 */ /* 0x000fc40000010000 */
[----:B------:R-:W0:Y:S01]  /*3dd0*/  MUFU.EX2 R51, R51 ;  /* 0x0000003300337308 */ /* 0x000e220000000800 */
[----:B---3--:R-:W-:-:S01]  /*3de0*/  FADD.FTZ R61, R53, R58 ;  /* 0x0000003a353d7221 */ /* 0x008fc20000010000 */
[----:B------:R-:W-:Y:S01]  /*3df0*/  FADD.FTZ R65, R45, R60 ;  /* 0x0000003c2d417221 */ /* 0x000fe20000010000 */
[----:B--2---:R-:W-:-:S02]  /*3e00*/  F2FP.SATFINITE.E4M3.F32.PACK_AB_MERGE_C R53, R78, R53, RZ ;  /* 0x000000354e35723e */ /* 0x004fc400048070ff */
[----:B------:R-:W-:Y:S01]  /*3e10*/  FADD.FTZ R61, R78, R61 ;  /* 0x0000003d4e3d7221 */ /* 0x000fe20000010000 */
[----:B------:R-:W-:-:S01]  /*3e20*/  FADD.FTZ R60, R44, R65 ;  /* 0x000000412c3c7221 */ /* 0x000fc20000010000 */
[----:B------:R-:W-:Y:S01]  /*3e30*/  F2FP.SATFINITE.E4M3.F32.PACK_AB_MERGE_C R144, R33, R52, R53 ;  /* 0x000000342190723e */ /* 0x000fe20004807035 */
[----:B------:R-:W1:Y:S01]  /*3e40*/  MUFU.EX2 R42, R42 ;  /* 0x0000002a002a7308 */ /* 0x000e620000000800 */
[----:B----4-:R-:W-:-:S01]  /*3e50*/  FADD.FTZ R58, R28, R61 ;  /* 0x0000003d1c3a7221 */ /* 0x010fc20000010000 */
[----:B------:R-:W-:-:S06]  /*3e60*/  FADD.FTZ R61, R43, R60 ;  /* 0x0000003c2b3d7221 */ /* 0x000fcc0000010000 */
        /* <DEDUP_REMOVED lines=55> */
[----:B-1----:R-:W-:-:S07]  /*41e0*/  F2FP.SATFINITE.E4M3.F32.PACK_AB_MERGE_C R21, R8, R9, RZ ;  /* 0x000000090815723e */ /* 0x002fce00048070ff */
[----:B------:R-:W1:Y:S01]  /*41f0*/  MUFU.EX2 R25, R64 ;  /* 0x0000004000197308 */ /* 0x000e620000000800 */
[----:B0-----:R-:W-:-:S07]  /*4200*/  FADD.FTZ R4, R48, R3 ;  /* 0x0000000330047221 */ /* 0x001fce0000010000 */
[----:B------:R-:W0:Y:S01]  /*4210*/  MUFU.EX2 R67, R67 ;  /* 0x0000004300437308 */ /* 0x000e220000000800 */
[C---:B--2---:R-:W-:Y:S01]  /*4220*/  F2FP.SATFINITE.E4M3.F32.PACK_AB_MERGE_C R137, R6.reuse, R15, R21 ;  /* 0x0000000f0689723e */ /* 0x044fe20004807015 */
[----:B------:R-:W-:-:S04]  /*4230*/  FADD.FTZ R14, R6, R13 ;  /* 0x0000000d060e7221 */ /* 0x000fc80000010000 */
[----:B------:R-:W-:Y:S02]  /*4240*/  FADD.FTZ R9, R9, R14 ;  /* 0x0000000e09097221 */ /* 0x000fe40000010000 */
[----:B------:R-:W2:Y:S01]  /*4250*/  MUFU.EX2 R66, R66 ;  /* 0x0000004200427308 */ /* 0x000ea20000000800 */
[----:B-1----:R-:W-:-:S01]  /*4260*/  FADD.FTZ R6, R25, R4 ;  /* 0x0000000419067221 */ /* 0x002fc20000010000 */
[----:B------:R-:W-:-:S06]  /*4270*/  FADD.FTZ R9, R8, R9 ;  /* 0x0000000908097221 */ /* 0x000fcc0000010000 */
[----:B------:R-:W1:Y:S01]  /*4280*/  MUFU.EX2 R12, R12 ;  /* 0x0000000c000c7308 */ /* 0x000e620000000800 */
[----:B0-----:R-:W-:-:S07]  /*4290*/  FADD.FTZ R3, R67, R6 ;  /* 0x0000000643037221 */ /* 0x001fce0000010000 */
[----:B------:R-:W0:Y:S01]  /*42a0*/  MUFU.EX2 R68, R68 ;  /* 0x0000004400447308 */ /* 0x000e220000000800 */
[----:B--2---:R-:W-:-:S01]  /*42b0*/  FADD.FTZ R3, R66, R3 ;  /* 0x0000000342037221 */ /* 0x004fc20000010000 */
[----:B------:R-:W-:-:S04]  /*42c0*/  F2FP.SATFINITE.E4M3.F32.PACK_AB_MERGE_C R67, R66, R67, RZ ;  /* 0x000000434243723e */ /* 0x000fc800048070ff */
[----:B------:R-:W-:Y:S02]  /*42d0*/  F2FP.SATFINITE.E4M3.F32.PACK_AB_MERGE_C R136, R25, R48, R67 ;  /* 0x000000301988723e */ /* 0x000fe40004807043 */
[----:B------:R-:W2:Y:S01]  /*42e0*/  MUFU.EX2 R7, R7 ;  /* 0x0000000700077308 */ /* 0x000ea20000000800 */
[----:B-1----:R-:W-:-:S07]  /*42f0*/  FADD.FTZ R8, R12, R9 ;  /* 0x000000090c087221 */ /* 0x002fce0000010000 */
[----:B------:R-:W1:Y:S01]  /*4300*/  MUFU.EX2 R69, R69 ;  /* 0x0000004500457308 */ /* 0x000e620000000800 */
[----:B0-----:R-:W-:-:S07]  /*4310*/  FADD.FTZ R6, R68, R3 ;  /* 0x0000000344067221 */ /* 0x001fce0000010000 */
[----:B------:R-:W-:Y:S01]  /*4320*/  MUFU.EX2 R11, R11 ;  /* 0x0000000b000b7308 */ /* 0x000fe20000000800 */
[----:B--2---:R-:W-:-:S07]  /*4330*/  FADD.FTZ R8, R7, R8 ;  /* 0x0000000807087221 */ /* 0x004fce0000010000 */
[----:B------:R-:W0:Y:S01]  /*4340*/  MUFU.EX2 R10, R10 ;  /* 0x0000000a000a7308 */ /* 0x000e220000000800 */
[----:B-1----:R-:W-:-:S07]  /*4350*/  FADD.FTZ R6, R69, R6 ;  /* 0x0000000645067221 */ /* 0x002fce0000010000 */
[----:B------:R-:W1:Y:S08]  /*4360*/  MUFU.EX2 R71, R71 ;  /* 0x0000004700477308 */ /* 0x000e700000000800 */
[----:B------:R-:W2:Y:S01]  /*4370*/  MUFU.EX2 R4, R59 ;  /* 0x0000003b00047308 */ /* 0x000ea20000000800 */
[----:B0-----:R-:W-:Y:S01]  /*4380*/  F2FP.SATFINITE.E4M3.F32.PACK_AB_MERGE_C R13, R10, R11, RZ ;  /* 0x0000000b0a0d723e */ /* 0x001fe200048070ff */
[----:B------:R-:W-:-:S03]  /*4390*/  FADD.FTZ R11, R11, R8 ;  /* 0x000000080b0b7221 */ /* 0x000fc60000010000 */
[----:B------:R-:W-:Y:S01]  /*43a0*/  F2FP.SATFINITE.E4M3.F32.PACK_AB_MERGE_C R139, R7, R12, R13 ;  /* 0x0000000c078b723e */ /* 0x000fe2000480700d */
[----:B-1----:R-:W-:-:S01]  /*43b0*/  FADD.FTZ R3, R71, R6 ;  /* 0x0000000647037221 */ /* 0x002fc20000010000 */
[----:B--2---:R-:W-:-:S03]  /*43c0*/  F2FP.SATFINITE.E4M3.F32.PACK_AB_MERGE_C R2, R4, R71, RZ ;  /* 0x000000470402723e */ /* 0x004fc600048070ff */
[----:B------:R-:W-:Y:S01]  /*43d0*/  FADD.FTZ R3, R4, R3 ;  /* 0x0000000304037221 */ /* 0x000fe20000010000 */
[----:B------:R-:W-:Y:S01]  /*43e0*/  F2FP.SATFINITE.E4M3.F32.PACK_AB_MERGE_C R138, R69, R68, R2 ;  /* 0x00000044458a723e */ /* 0x000fe20004807002 */
[----:B------:R-:W-:Y:S01]  /*43f0*/  FADD.FTZ R2, R10, R11 ;  /* 0x0000000b0a027221 */ /* 0x000fe20000010000 */
[----:B------:R-:W-:Y:S06]  /*4400*/  @!P3 BRA `(.L_x_1760) ;  /* 0x0000002c004cb947 */ /* 0x000fec0003800000 */
[----:B------:R-:W-:Y:S01]  /*4410*/  IMAD.MOV.U32 R4, RZ, RZ, R46 ;  /* 0x000000ffff047224 */ /* 0x000fe200078e002e */
[----:B------:R-:W-:Y:S01]  /*4420*/  UMOV UR20, UR37 ;  /* 0x0000002500147c82 */ /* 0x000fe20008000000 */
[----:B------:R-:W-:Y:S01]  /*4430*/  IMAD.MOV.U32 R5, RZ, RZ, R37 ;  /* 0x000000ffff057224 */ /* 0x000fe200078e0025 */
[----:B------:R-:W-:Y:S01]  /*4440*/  UMOV UR21, UR38 ;  /* 0x0000002600157c82 */ /* 0x000fe20008000000 */
[----:B------:R-:W-:Y:S01]  /*4450*/  IMAD.MOV.U32 R135, RZ, RZ, RZ ;  /* 0x000000ffff877224 */ /* 0x000fe200078e00ff */
[----:B------:R-:W-:-:S06]  /*4460*/  ULDC UR19, c[0x0][0x988] ;  /* 0x0002620000137ab9 */ /* 0x000fcc0000000800 */
.L_x_1770:
[----:B------:R-:W-:-:S04]  /*4470*/  UISETP.NE.AND UP1, UPT, UR21, 0x1, UPT ;  /* 0x000000011500788c */ /* 0x000fc8000bf25270 */
[----:B------:R-:W-:-:S04]  /*4480*/  USEL UR37, URZ, 0x1, UP1 ;  /* 0x000000013f257887 */ /* 0x000fc80008800000 */
[----:B------:R-:W-:Y:S01]  /*4490*/  ULOP3.LUT UR37, UR20, UR37, URZ, 0x3c, !UPT ;  /* 0x0000002514257292 */ /* 0x000fe2000f8e3c3f */
[----:B------:R-:W-:Y:S11]  /*44a0*/  @!P0 BRA `(.L_x_1761) ;  /* 0x0000000000048947 */ /* 0x000ff60003800000 */
[----:B------:R-:W-:Y:S01]  /*44b0*/  BPT.TRAP 0x1 ;  /* 0x000000040000795c */ /* 0x000fe20000300000 */
.L_x_1761:
        /* <DEDUP_REMOVED lines=9> */
.L_x_1762:
[----:B-1----:R-:W-:Y:S05]  /*4550*/  @P3 BRA `(.L_x_1763) ;  /* 0x0000000000083947 */ /* 0x002fea0003800000 */
[----:B------:R-:W1:Y:S02]  /*4560*/  SYNCS.PHASECHK.TRANS64.TRYWAIT P3, [UR22+0x19c30], R6 ;  /* 0x019c3006ff0075a7 */ /* 0x000e640008060156 */
[----:B-1----:R-:W-:Y:S05]  /*4570*/  @!P3 BRA `(.L_x_1764) ;  /* 0x000000d0002cb947 */ /* 0x002fea0003800000 */
.L_x_1763:
        /* <DEDUP_REMOVED lines=17> */
.L_x_1765:
[----:B------:R-:W-:Y:S01]  /*4690*/  ULEA UR14, UR21, UR45, 0x3 ;  /* 0x0000002d150e7291 */ /* 0x000fe2000f8e183f */
[----:B01----:R-:W-:-:S05]  /*46a0*/  IMAD.U32 R6, RZ, RZ, UR20 ;  /* 0x00000014ff067e24 */ /* 0x003fca000f8e00ff */
[----:B------:R-:W-:-:S04]  /*46b0*/  SHF.L.U32 R6, R6, 0x1f, RZ ;  /* 0x0000001f06067819 */ /* 0x000fc800000006ff */
[----:B------:R0:W1:Y:S01]  /*46c0*/  SYNCS.PHASECHK.TRANS64.TRYWAIT P3, [UR14+0x19c50], R6 ;  /* 0x019c5006ff0075a7 */ /* 0x000062000806014e */
[----:B------:R-:W-:Y:S05]  /*46d0*/  @!P0 BRA `(.L_x_1766) ;  /* 0x0000000000048947 */ /* 0x000fea0003800000 */
[----:B------:R-:W-:Y:S01]  /*46e0*/  BPT.TRAP 0x1 ;  /* 0x000000040000795c */ /* 0x000fe20000300000 */
.L_x_1766:
[----:B-1----:R-:W-:Y:S05]  /*46f0*/  @P3 BRA `(.L_x_1767) ;  /* 0x0000000000083947 */ /* 0x002fea0003800000 */
[----:B------:R-:W1:Y:S02]  /*4700*/  SYNCS.PHASECHK.TRANS64.TRYWAIT P3, [UR14+0x19c50], R6 ;  /* 0x019c5006ff0075a7 */ /* 0x000e64000806014e */
[----:B-1----:R-:W-:Y:S05]  /*4710*/  @!P3 BRA `(.L_x_1768) ;  /* 0x000000cc00dcb947 */ /* 0x002fea0003800000 */
.L_x_1767:
        /* <DEDUP_REMOVED lines=17> */
[----:B01----:R-:W-:Y:S01]  /*4830*/  FMUL.FTZ R6, R0, R24 ;  /* 0x0000001800067220 */ /* 0x003fe20000410000 */
[----:B------:R-:W-:-:S02]  /*4840*/  IMAD.MOV.U32 R47, RZ, RZ, -0x2 ;  /* 0xfffffffeff2f7424 */ /* 0x000fc400078e00ff */
[C---:B------:R-:W-:Y:S01]  /*4850*/  FMUL.FTZ R8, R0.reuse, R26 ;  /* 0x0000001a00087220 */ /* 0x040fe20000410000 */
[C---:B------:R-:W-:Y:S01]  /*4860*/  FMUL.FTZ R26, R0.reuse, R38 ;  /* 0x00000026001a7220 */ /* 0x040fe20000410000 */
[C---:B------:R-:W-:Y:S01]  /*4870*/  FMUL.FTZ R38, R0.reuse, R50 ;  /* 0x0000003200267220 */ /* 0x040fe20000410000 */
[----:B------:R-:W-:Y:S01]  /*4880*/  FMUL.FTZ R7, R0, R25 ;  /* 0x0000001900077220 */ /* 0x000fe20000410000 */
[----:B------:R-:W-:Y:S01]  /*4890*/  UMOV UR6, UR11 ;  /* 0x0000000b00067c82 */ /* 0x000fe20008000000 */
[----:B------:R-:W-:Y:S01]  /*48a0*/  IMAD.U32 R50, RZ, RZ, UR49 ;  /* 0x00000031ff327e24 */ /* 0x000fe2000f8e00ff */
[----:B------:R-:W-:Y:S01]  /*48b0*/  QGMMA.64x96x32.F32.E4M3.E4M3 R88, R148, gdesc[UR4], R88, gsb0 ;  /* 0x0160000494587df3 */ /* 0x000fe20008000858 */
[----:B------:R-:W-:Y:S01]  /*48c0*/  @UP0 ULDC UR6, c[0x0][0x44c] ;  /* 0x0001130000060ab9 */ /* 0x000fe20000000800 */
[----:B------:R-:W-:Y:S01]  /*48d0*/  @UP0 ULDC UR7, c[0x0][0x450] ;  /* 0x0001140000070ab9 */ /* 0x000fe20000000800 */
[----:B------:R-:W-:Y:S01]  /*48e0*/  @P2 IMAD.HI.U32 R44, R42, UR6, RZ ;  /* 0x000000062a2c2c27 */ /* 0x000fe2000f8e00ff */
[----:B------:R-:W-:Y:S01]  /*48f0*/  UIADD3 UR6, UR11, 0x2, URZ ;  /* 0x000000020b067890 */ /* 0x000fe2000fffe03f */
[----:B------:R-:W0:Y:S02]  /*4900*/  MUFU.TANH R6, R6 ;  /* 0x0000000600067308 */ /* 0x000e240000002400 */
[C---:B------:R-:W-:Y:S01]  /*4910*/  FMUL.FTZ R11, R0.reuse, R29 ;  /* 0x0000001d000b7220 */ /* 0x040fe20000410000 */
[C---:B------:R-:W-:Y:S01]  /*4920*/  FMUL.FTZ R25, R0.reuse, R37 ;  /* 0x0000002500197220 */ /* 0x040fe20000410000 */
[----:B------:R-:W-:Y:S01]  /*4930*/  @P2 SHF.R.U32.HI R42, RZ, UR7, R44 ;  /* 0x00000007ff2a2c19 */ /* 0x000fe2000801162c */
[----:B------:R-:W-:Y:S01]  /*4940*/  UMOV UR7, 0x40000040 ;  /* 0x4000004000077882 */ /* 0x000fe20000000000 */
[C---:B------:R-:W-:Y:S01]  /*4950*/  FMUL.FTZ R37, R0.reuse, R49 ;  /* 0x0000003100257220 */ /* 0x040fe20000410000 */
[C---:B------:R-:W-:Y:S01]  /*4960*/  FMUL.FTZ R15, R0.reuse, R33 ;  /* 0x00000021000f7220 */ /* 0x040fe20000410000 */
[C---:B------:R-:W-:Y:S01]  /*4970*/  FMUL.FTZ R13, R0.reuse, R31 ;  /* 0x0000001f000d7220 */ /* 0x040fe20000410000 */
[----:B------:R-:W1:Y:S01]  /*4980*/  SHFL.IDX PT, R52, R42, RZ, 0x1c1f ;  /* 0x001c1fff2a347589 */ /* 0x000e6200000e0000 */
[----:B------:R-:W2:Y:S01]  /*4990*/  MUFU.TANH R7, R7 ;  /* 0x0000000700077308 */ /* 0x000ea20000002400 */
        /* <DEDUP_REMOVED lines=22> */
[C---:B------:R-:W-:Y:S01]  /*4b00*/  FMUL.FTZ R68, R0.reuse, R84 ;  /* 0x0000005400447220 */ /* 0x040fe20000410000 */
[----:B------:R-:W5:Y:S01]  /*4b10*/  MUFU.TANH R14, R14 ;  /* 0x0000000e000e7308 */ /* 0x000f620000002400 */
[C---:B------:R-:W-:Y:S01]  /*4b20*/  FMUL.FTZ R85, R0.reuse, R85 ;  /* 0x0000005500557220 */ /* 0x040fe20000410000 */
[----:B------:R-:W0:Y:S01]  /*4b30*/  SHFL.IDX PT, R42, R42, 0x1, 0x1c1f ;  /* 0x003c1f002a2a7f89 */ /* 0x000e2200000e0000 */
[----:B------:R-:W-:Y:S01]  /*4b40*/  UMOV UR10, UR19 ;  /* 0x00000013000a7c82 */ /* 0x000fe20008000000 */
[C---:B------:R-:W-:Y:S01]  /*4b50*/  FMUL.FTZ R76, R0.reuse, R83 ;  /* 0x00000053004c7220 */ /* 0x040fe20000410000 */
[C---:B------:R-:W-:Y:S01]  /*4b60*/  FMUL.FTZ R63, R0.reuse, R63 ;  /* 0x0000003f003f7220 */ /* 0x040fe20000410000 */
[C---:B------:R-:W-:Y:S01]  /*4b70*/  FMUL.FTZ R66, R0.reuse, R66 ;  /* 0x0000004200427220 */ /* 0x040fe20000410000 */
[----:B------:R-:W-:Y:S01]  /*4b80*/  FMUL.FTZ R67, R0, R67 ;  /* 0x0000004300437220 */ /* 0x000fe20000410000 */
        /* <DEDUP_REMOVED lines=12> */
[----:B------:R-:W-:Y:S01]  /*4c50*/  UMOV UR6, 0xffffff80 ;  /* 0xffffff8000067882 */ /* 0x000fe20000000000 */
[----:B------:R-:W-:Y:S01]  /*4c60*/  UMOV UR7, 0x40000040 ;  /* 0x4000004000077882 */ /* 0x000fe20000000000 */
[----:B------:R-:W-:-:S04]  /*4c70*/  UIMAD UR6, UR18, UR6, 0x1 ;  /* 0x00000001120674a4 */ /* 0x000fc8000f8e0206 */
[----:B------:R-:W5:Y:S02]  /*4c80*/  MUFU.TANH R40, R40 ;  /* 0x0000002800287308 */ /* 0x000f640000002400 */
[----:B------:R-:W-:Y:S01]  /*4c90*/  IMAD R47, R16, R47, UR6 ;  /* 0x00000006102f7e24 */ /* 0x000fe2000f8e022f */
[----:B------:R-:W-:-:S05]  /*4ca0*/  UIADD3 UR6, UR11, 0x4, URZ ;  /* 0x000000040b067890 */ /* 0x000fca000fffe03f */
[----:B------:R-:W5:Y:S01]  /*4cb0*/  MUFU.TANH R41, R41 ;  /* 0x0000002900297308 */ /* 0x000f620000002400 */
[----:B------:R-:W-:Y:S01]  /*4cc0*/  IADD3 R47, -R50, UR48, R47 ;  /* 0x00000030322f7c10 */ /* 0x000fe2000fffe12f */
[----:B------:R-:W-:-:S04]  /*4cd0*/  FMUL.FTZ R50, R0, R59 ;  /* 0x0000003b00327220 */ /* 0x000fc80000410000 */
[C---:B-1----:R-:W-:Y:S02]  /*4ce0*/  IMAD.IADD R49, R47.reuse, 0x1, R52 ;  /* 0x000000012f317824 */ /* 0x042fe400078e0234 */
[----:B------:R-:W1:Y:S01]  /*4cf0*/  MUFU.TANH R45, R45 ;  /* 0x0000002d002d7308 */ /* 0x000e620000002400 */
[C---:B------:R-:W-:Y:S01]  /*4d00*/  FMUL.FTZ R52, R0.reuse, R61 ;  /* 0x0000003d00347220 */ /* 0x040fe20000410000 */
[----:B------:R-:W-:Y:S01]  /*4d10*/  FMUL.FTZ R61, R0, R77 ;  /* 0x0000004d003d7220 */ /* 0x000fe20000410000 */
[----:B0-----:R-:W-:Y:S01]  /*4d20*/  IMAD.IADD R47, R47, 0x1, R42 ;  /* 0x000000012f2f7824 */ /* 0x001fe200078e022a */
[C---:B------:R-:W-:Y:S02]  /*4d30*/  ISETP.GT.AND P3, PT, R49.reuse, RZ, PT ;  /* 0x000000ff3100720c */ /* 0x040fe40003f64270 */
[C---:B------:R-:W-:Y:S02]  /*4d40*/  ISETP.GT.AND P4, PT, R49.reuse, 0x1, PT ;  /* 0x000000013100780c */ /* 0x040fe40003f84270 */
[----:B------:R-:W-:Y:S01]  /*4d50*/  FSEL R6, R6, -INF , P3 ;  /* 0xff80000006067808 */ /* 0x000fe20001800000 */
[----:B------:R-:W0:Y:S01]  /*4d60*/  MUFU.TANH R46, R46 ;  /* 0x0000002e002e7308 */ /* 0x000e220000002400 */
[----:B------:R-:W-:-:S02]  /*4d70*/  ISETP.GT.AND P3, PT, R49, 0x8, PT ;  /* 0x000000083100780c */ /* 0x000fc40003f64270 */
[----:B--2---:R-:W-:Y:S02]  /*4d80*/  FSEL R7, R7, -INF , P4 ;  /* 0xff80000007077808 */ /* 0x004fe40002000000 */
[----:B------:R-:W-:Y:S02]  /*4d90*/  FMNMX.FTZ R54, R6, R5, !PT ;  /* 0x0000000506367209 */ /* 0x000fe40007810000 */
[----:B------:R-:W-:Y:S01]  /*4da0*/  ISETP.GT.AND P4, PT, R49, 0x9, PT ;  /* 0x000000093100780c */ /* 0x000fe20003f84270 */
[----:B------:R-:W2:Y:S01]  /*4db0*/  MUFU.TANH R51, R51 ;  /* 0x0000003300337308 */ /* 0x000ea20000002400 */
[----:B---3--:R-:W-:Y:S02]  /*4dc0*/  FSEL R10, R10, -INF , P3 ;  /* 0xff8000000a0a7808 */ /* 0x008fe40001800000 */
[----:B------:R-:W-:Y:S02]  /*4dd0*/  FMNMX.FTZ R53, R7, R54, !PT ;  /* 0x0000003607357209 */ /* 0x000fe40007810000 */
[----:B------:R-:W-:-:S02]  /*4de0*/  ISETP.GT.AND P3, PT, R49, 0x10, PT ;  /* 0x000000103100780c */ /* 0x000fc40003f64270 */
[----:B----4-:R-:W-:Y:S01]  /*4df0*/  FSEL R11, R11, -INF , P4 ;  /* 0xff8000000b0b7808 */ /* 0x010fe20002000000 */
[----:B------:R-:W3:Y:S01]  /*4e00*/  MUFU.TANH R52, R52 ;  /* 0x0000003400347308 */ /* 0x000ee20000002400 */
[----:B------:R-:W-:Y:S01]  /*4e10*/  FMNMX.FTZ R54, R10, R53, !PT ;  /* 0x000000350a367209 */ /* 0x000fe20007810000 */
[----:B------:R-:W-:Y:S01]  /*4e20*/  FMUL.FTZ R53, R0, R64 ;  /* 0x0000004000357220 */ /* 0x000fe20000410000 */
        /* <DEDUP_REMOVED lines=9> */
[----:B------:R-:W-:Y:S01]  /*4ec0*/  MUFU.TANH R56, R56 ;  /* 0x0000003800387308 */ /* 0x000fe20000002400 */
[----:B------:R-:W-:Y:S02]  /*4ed0*/  FSEL R24, R24, -INF , P3 ;  /* 0xff80000018187808 */ /* 0x000fe40001800000 */
[----:B------:R-:W-:Y:S02]  /*4ee0*/  FMNMX.FTZ R57, R15, R54, !PT ;  /* 0x000000360f397209 */ /* 0x000fe40007810000 */
[----:B------:R-:W-:-:S02]  /*4ef0*/  ISETP.GT.AND P3, PT, R49, 0x20, PT ;  /* 0x000000203100780c */ /* 0x000fc40003f64270 */
[----:B------:R-:W-:Y:S01]  /*4f00*/  FSEL R25, R25, -INF , P4 ;  /* 0xff80000019197808 */ /* 0x000fe20002000000 */
[----:B------:R-:W5:Y:S01]  /*4f10*/  MUFU.TANH R55, R55 ;  /* 0x0000003700377308 */ /* 0x000f620000002400 */
[----:B------:R-:W-:Y:S02]  /*4f20*/  FMNMX.FTZ R54, R24, R57, !PT ;  /* 0x0000003918367209 */ /* 0x000fe40007810000 */
[----:B------:R-:W-:Y:S02]  /*4f30*/  ISETP.GT.AND P4, PT, R49, 0x21, PT ;  /* 0x000000213100780c */ /* 0x000fe40003f84270 */
[----:B------:R-:W-:Y:S02]  /*4f40*/  FSEL R28, R28, -INF , P3 ;  /* 0xff8000001c1c7808 */ /* 0x000fe40001800000 */
[----:B------:R-:W-:Y:S01]  /*4f50*/  FMNMX.FTZ R57, R25, R54, !PT ;  /* 0x0000003619397209 */ /* 0x000fe20007810000 */
[----:B------:R-:W-:Y:S01]  /*4f60*/  MUFU.TANH R58, R58 ;  /* 0x0000003a003a7308 */ /* 0x000fe20000002400 */
        /* <DEDUP_REMOVED lines=16> */
[----:B------:R-:W-:-:S02]  /*5070*/  FSEL R54, R37, -INF , P4 ;  /* 0xff80000025367808 */ /* 0x000fc40002000000 */
[C---:B------:R-:W-:Y:S02]  /*5080*/  ISETP.GT.AND P3, PT, R49.reuse, 0x38, PT ;  /* 0x000000383100780c */ /* 0x040fe40003f64270 */
[----:B------:R-:W-:Y:S01]  /*5090*/  FMNMX.FTZ R37, R36, R59, !PT ;  /* 0x0000003b24257209 */ /* 0x000fe20007810000 */
[----:B------:R-:W-:Y:S01]  /*50a0*/  FMUL.FTZ R59, R0, R73 ;  /* 0x00000049003b7220 */ /* 0x000fe20000410000 */
[C---:B------:R-:W-:Y:S01]  /*50b0*/  ISETP.GT.AND P4, PT, R49.reuse, 0x39, PT ;  /* 0x000000393100780c */ /* 0x040fe20003f84270 */
[----:B------:R-:W-:Y:S01]  /*50c0*/  MUFU.TANH R68, R68 ;  /* 0x0000004400447308 */ /* 0x000fe20000002400 */
[----:B------:R-:W-:Y:S01]  /*50d0*/  FSEL R40, R40, -INF , P3 ;  /* 0xff80000028287808 */ /* 0x000fe20001800000 */
[----:B------:R-:W-:Y:S01]  /*50e0*/  FMUL.FTZ R73, R0, R78 ;  /* 0x0000004e00497220 */ /* 0x000fe20000410000 */
[----:B------:R-:W-:Y:S01]  /*50f0*/  FMNMX.FTZ R37, R54, R37, !PT ;  /* 0x0000002536257209 */ /* 0x000fe20007810000 */
[----:B------:R-:W-:Y:S01]  /*5100*/  FMUL.FTZ R78, R0, R86 ;  /* 0x00000056004e7220 */ /* 0x000fe20000410000 */
[----:B------:R-:W-:Y:S01]  /*5110*/  ISETP.GT.AND P3, PT, R49, 0x40, PT ;  /* 0x000000403100780c */ /* 0x000fe20003f64270 */
[----:B------:R-:W-:-:S02]  /*5120*/  WARPGROUP.DEPBAR.LE gsb0, 0x0 ;  /* 0x00008000000079c5 */ /* 0x000fc40000010000 */
[----:B------:R-:W-:Y:S01]  /*5130*/  FSEL R41, R41, -INF , P4 ;  /* 0xff80000029297808 */ /* 0x000fe20002000000 */
[----:B------:R-:W5:Y:S01]  /*5140*/  MUFU.TANH R59, R59 ;  /* 0x0000003b003b7308 */ /* 0x000f620000002400 */
[----:B------:R-:W-:Y:S01]  /*5150*/  FMNMX.FTZ R64, R40, R37, !PT ;  /* 0x0000002528407209 */ /* 0x000fe20007810000 */
[----:B------:R-:W-:Y:S01]  /*5160*/  WARPGROUP.ARRIVE ;  /* 0x00000000000079c5 */ /* 0x000fe20000000000 */
[----:B------:R-:W-:Y:S02]  /*5170*/  ISETP.GT.AND P4, PT, R49, 0x41, PT ;  /* 0x000000413100780c */ /* 0x000fe40003f84270 */
[----:B-1----:R-:W-:Y:S02]  /*5180*/  FSEL R45, R45, -INF , P3 ;  /* 0xff8000002d2d7808 */ /* 0x002fe40001800000 */
[----:B------:R-:W-:Y:S01]  /*5190*/  FMNMX.FTZ R64, R41, R64, !PT ;  /* 0x0000004029407209 */ /* 0x000fe20007810000 */
[----:B------:R-:W-:Y:S01]  /*51a0*/  MUFU.TANH R85, R85 ;  /* 0x0000005500557308 */ /* 0x000fe20000002400 */
[----:B------:R-:W-:Y:S01]  /*51b0*/  ISETP.GT.AND P3, PT, R49, 0x48, PT ;  /* 0x000000483100780c */ /* 0x000fe20003f64270 */
[----:B------:R-:W-:Y:S01]  /*51c0*/  QGMMA.64x96x32.F32.E4M3.E4M3 R88, R140, gdesc[UR4], R88, gsb0 ;  /* 0x016000048c587df3 */ /* 0x000fe20008000858 */
[----:B0-----:R-:W-:Y:S01]  /*51d0*/  FSEL R46, R46, -INF , P4 ;  /* 0xff8000002e2e7808 */ /* 0x001fe20002000000 */
[----:B------:R-:W-:Y:S01]  /*51e0*/  UIADD3 UR6, UR11, 0x6, URZ ;  /* 0x000000060b067890 */ /* 0x000fe2000fffe03f */
[----:B------:R-:W-:Y:S01]  /*51f0*/  FMNMX.FTZ R37, R45, R64, !PT ;  /* 0x000000402d257209 */ /* 0x000fe20007810000 */
[----:B------:R-:W-:Y:S01]  /*5200*/  UMOV UR7, 0x40000040 ;  /* 0x4000004000077882 */ /* 0x000fe20000000000 */
[----:B------:R-:W-:Y:S01]  /*5210*/  ISETP.GT.AND P4, PT, R49, 0x49, PT ;  /* 0x000000493100780c */ /* 0x000fe20003f84270 */
[----:B------:R-:W-:Y:S01]  /*5220*/  MUFU.TANH R8, R8 ;  /* 0x0000000800087308 */ /* 0x000fe20000002400 */
[----:B--2---:R-:W-:-:S02]  /*5230*/  FSEL R51, R51, -INF , P3 ;  /* 0xff80000033337808 */ /* 0x004fc40001800000 */
[----:B------:R-:W-:Y:S01]  /*5240*/  FMNMX.FTZ R64, R46, R37, !PT ;  /* 0x000000252e407209 */ /* 0x000fe20007810000 */
[----:B------:R-:W-:Y:S01]  /*5250*/  FMUL.FTZ R37, R0, R80 ;  /* 0x0000005000257220 */ /* 0x000fe20000410000 */
        /* <DEDUP_REMOVED lines=9> */
[----:B------:R-:W0:Y:S01]  /*52f0*/  MUFU.TANH R37, R37 ;  /* 0x0000002500257308 */ /* 0x000e220000002400 */
[----:B-----5:R-:W-:Y:S02]  /*5300*/  FSEL R55, R55, -INF , P4 ;  /* 0xff80000037377808 */ /* 0x020fe40002000000 */
[----:B------:R-:W-:Y:S02]  /*5310*/  FMNMX.FTZ R64, R53, R64, !PT ;  /* 0x0000004035407209 */ /* 0x000fe40007810000 */
[----:B------:R-:W-:Y:S02]  /*5320*/  ISETP.GT.AND P4, PT, R49, 0x59, PT ;  /* 0x000000593100780c */ /* 0x000fe40003f84270 */
[----:B------:R-:W-:Y:S01]  /*5330*/  FSEL R56, R56, -INF , P3 ;  /* 0xff80000038387808 */ /* 0x000fe20001800000 */
[----:B------:R-:W1:Y:S01]  /*5340*/  MUFU.TANH R65, R65 ;  /* 0x0000004100417308 */ /* 0x000e620000002400 */
[----:B------:R-:W-:-:S02]  /*5350*/  FMNMX.FTZ R69, R55, R64, !PT ;  /* 0x0000004037457209 */ /* 0x000fc40007810000 */
[----:B------:R-:W-:Y:S02]  /*5360*/  ISETP.GT.AND P3, PT, R49, 0x60, PT ;  /* 0x000000603100780c */ /* 0x000fe40003f64270 */
[----:B------:R-:W-:Y:S02]  /*5370*/  FSEL R57, R57, -INF , P4 ;  /* 0xff80000039397808 */ /* 0x000fe40002000000 */
[----:B------:R-:W-:Y:S01]  /*5380*/  FMNMX.FTZ R64, R56, R69, !PT ;  /* 0x0000004538407209 */ /* 0x000fe20007810000 */
[----:B------:R-:W2:Y:S01]  /*5390*/  MUFU.TANH R12, R12 ;  /* 0x0000000c000c7308 */ /* 0x000ea20000002400 */
[----:B------:R-:W-:Y:S02]  /*53a0*/  ISETP.GT.AND P4, PT, R49, 0x61, PT ;  /* 0x000000613100780c */ /* 0x000fe40003f84270 */
[----:B------:R-:W-:Y:S02]  /*53b0*/  FSEL R58, R58, -INF , P3 ;  /* 0xff8000003a3a7808 */ /* 0x000fe40001800000 */
[----:B------:R-:W-:-:S02]  /*53c0*/  FMNMX.FTZ R69, R57, R64, !PT ;  /* 0x0000004039457209 */ /* 0x000fc40007810000 */
[----:B------:R-:W-:Y:S01]  /*53d0*/  ISETP.GT.AND P3, PT, R49, 0x68, PT ;  /* 0x000000683100780c */ /* 0x000fe20003f64270 */
[----:B------:R-:W3:Y:S01]  /*53e0*/  MUFU.TANH R13, R13 ;  /* 0x0000000d000d7308 */ /* 0x000ee20000002400 */
[----:B------:R-:W-:Y:S02]  /*53f0*/  FSEL R59, R59, -INF , P4 ;  /* 0xff8000003b3b7808 */ /* 0x000fe40002000000 */
[----:B------:R-:W-:Y:S02]  /*5400*/  FMNMX.FTZ R64, R58, R69, !PT ;  /* 0x000000453a407209 */ /* 0x000fe40007810000 */
[----:B------:R-:W-:Y:S02]  /*5410*/  ISETP.GT.AND P4, PT, R49, 0x69, PT ;  /* 0x000000693100780c */ /* 0x000fe40003f84270 */
[----:B------:R-:W-:Y:S01]  /*5420*/  FSEL R60, R60, -INF , P3 ;  /* 0xff8000003c3c7808 */ /* 0x000fe20001800000 */
[----:B------:R-:W4:Y:S01]  /*5430*/  MUFU.TANH R20, R20 ;  /* 0x0000001400147308 */ /* 0x000f220000002400 */
[----:B------:R-:W-:Y:S01]  /*5440*/  FMNMX.FTZ R69, R59, R64, !PT ;  /* 0x000000403b457209 */ /* 0x000fe20007810000 */
[----:B------:R-:W-:Y:S01]  /*5450*/  FMUL.FTZ R64, R0, R62 ;  /* 0x0000003e00407220 */ /* 0x000fe20000410000 */
[----:B------:R-:W-:-:S02]  /*5460*/  ISETP.GT.AND P3, PT, R49, 0x70, PT ;  /* 0x000000703100780c */ /* 0x000fc40003f64270 */
[----:B------:R-:W-:Y:S02]  /*5470*/  FSEL R61, R61, -INF , P4 ;  /* 0xff8000003d3d7808 */ /* 0x000fe40002000000 */
[----:B------:R-:W-:Y:S01]  /*5480*/  FMNMX.FTZ R72, R60, R69, !PT ;  /* 0x000000453c487209 */ /* 0x000fe20007810000 */
[----:B------:R-:W5:Y:S01]  /*5490*/  MUFU.TANH R21, R21 ;  /* 0x0000001500157308 */ /* 0x000f620000002400 */
[----:B0-----:R-:W-:Y:S01]  /*54a0*/  FSEL R62, R37, -INF , P3 ;  /* 0xff800000253e7808 */ /* 0x001fe20001800000 */
[C---:B------:R-:W-:Y:S01]  /*54b0*/  FMUL.FTZ R69, R0.reuse, R70 ;  /* 0x0000004600457220 */ /* 0x040fe20000410000 */
[----:B------:R-:W-:Y:S01]  /*54c0*/  ISETP.GT.AND P4, PT, R49, 0x71, PT ;  /* 0x000000713100780c */ /* 0x000fe20003f84270 */
[C---:B------:R-:W-:Y:S01]  /*54d0*/  FMUL.FTZ R70, R0.reuse, R71 ;  /* 0x0000004700467220 */ /* 0x040fe20000410000 */
[----:B------:R-:W-:Y:S01]  /*54e0*/  FMNMX.FTZ R37, R61, R72, !PT ;  /* 0x000000483d257209 */ /* 0x000fe20007810000 */
[C---:B------:R-:W-:Y:S01]  /*54f0*/  FMUL.FTZ R71, R0.reuse, R74 ;  /* 0x0000004a00477220 */ /* 0x040fe20000410000 */
[----:B------:R-:W-:Y:S01]  /*5500*/  ISETP.GT.AND P3, PT, R49, 0x78, PT ;  /* 0x000000783100780c */ /* 0x000fe20003f64270 */
[----:B------:R-:W0:Y:S01]  /*5510*/  MUFU.TANH R26, R26 ;  /* 0x0000001a001a7308 */ /* 0x000e220000002400 */
[----:B-1----:R-:W-:Y:S01]  /*5520*/  FSEL R65, R65, -INF , P4 ;  /* 0xff80000041417808 */ /* 0x002fe20002000000 */
[----:B------:R-:W-:Y:S01]  /*5530*/  FMUL.FTZ R74, R0, R79 ;  /* 0x0000004f004a7220 */ /* 0x000fe20000410000 */
[----:B------:R-:W-:Y:S01]  /*5540*/  FMNMX.FTZ R72, R62, R37, !PT ;  /* 0x000000253e487209 */ /* 0x000fe20007810000 */
[----:B------:R-:W-:Y:S01]  /*5550*/  FMUL.FTZ R79, R0, R87 ;  /* 0x00000057004f7220 */ /* 0x000fe20000410000 */
[----:B------:R-:W-:-:S02]  /*5560*/  ISETP.GT.AND P4, PT, R49, 0x79, PT ;  /* 0x000000793100780c */ /* 0x000fc40003f84270 */
[----:B------:R-:W-:Y:S01]  /*5570*/  FSEL R49, R68, -INF , P3 ;  /* 0xff80000044317808 */ /* 0x000fe20001800000 */
[----:B------:R-:W1:Y:S01]  /*5580*/  MUFU.TANH R27, R27 ;  /* 0x0000001b001b7308 */ /* 0x000e620000002400 */
[----:B------:R-:W-:Y:S02]  /*5590*/  FMNMX.FTZ R72, R65, R72, !PT ;  /* 0x0000004841487209 */ /* 0x000fe40007810000 */
[----:B------:R-:W-:Y:S02]  /*55a0*/  FSEL R68, R85, -INF , P4 ;  /* 0xff80000055447808 */ /* 0x000fe40002000000 */
[----:B------:R-:W-:Y:S02]  /*55b0*/  FMNMX.FTZ R37, R49, R72, !PT ;  /* 0x0000004831257209 */ /* 0x000fe40007810000 */
[----:B------:R-:W-:Y:S01]  /*55c0*/  ISETP.GT.AND P4, PT, R47, RZ, PT ;  /* 0x000000ff2f00720c */ /* 0x000fe20003f84270 */
[----:B------:R-:W1:Y:S01]  /*55d0*/  MUFU.TANH R30, R30 ;  /* 0x0000001e001e7308 */ /* 0x000e620000002400 */
[----:B------:R-:W-:-:S02]  /*55e0*/  FMNMX.FTZ R37, R68, R37, !PT ;  /* 0x0000002544257209 */ /* 0x000fc40007810000 */
[C---:B------:R-:W-:Y:S02]  /*55f0*/  ISETP.GT.AND P5, PT, R47.reuse, 0x1, PT ;  /* 0x000000012f00780c */ /* 0x040fe40003fa4270 */
[----:B------:R-:W-:Y:S01]  /*5600*/  FSEL R81, R8, -INF , P4 ;  /* 0xff80000008517808 */ /* 0x000fe20002000000 */
[----:B------:R-:W0:Y:S01]  /*5610*/  SHFL.BFLY PT, R72, R37, 0x2, 0x1f ;  /* 0x0c401f0025487f89 */ /* 0x000e2200000e0000 */
[----:B------:R-:W-:Y:S01]  /*5620*/  ISETP.GT.AND P4, PT, R47, 0x8, PT ;  /* 0x000000082f00780c */ /* 0x000fe20003f84270 */
[----:B------:R-:W1:Y:S01]  /*5630*/  MUFU.TANH R31, R31 ;  /* 0x0000001f001f7308 */ /* 0x000e620000002400 */
[----:B------:R-:W-:Y:S02]  /*5640*/  FSEL R9, R9, -INF , P5 ;  /* 0xff80000009097808 */ /* 0x000fe40002800000 */
[----:B------:R-:W-:Y:S02]  /*5650*/  ISETP.GT.AND P5, PT, R47, 0x9, PT ;  /* 0x000000092f00780c */ /* 0x000fe40003fa4270 */
[----:B--2---:R-:W-:-:S02]  /*5660*/  FSEL R12, R12, -INF , P4 ;  /* 0xff8000000c0c7808 */ /* 0x004fc40002000000 */
[----:B------:R-:W-:Y:S01]  /*5670*/  ISETP.GT.AND P4, PT, R47, 0x10, PT ;  /* 0x000000102f00780c */ /* 0x000fe20003f84270 */
[----:B------:R-:W2:Y:S01]  /*5680*/  MUFU.TANH R34, R34 ;  /* 0x0000002200227308 */ /* 0x000ea20000002400 */
[----:B---3--:R-:W-:Y:S02]  /*5690*/  FSEL R13, R13, -INF , P5 ;  /* 0xff8000000d0d7808 */ /* 0x008fe40002800000 */
[C---:B------:R-:W-:Y:S02]  /*56a0*/  ISETP.GT.AND P5, PT, R47.reuse, 0x11, PT ;  /* 0x000000112f00780c */ /* 0x040fe40003fa4270 */
[----:B----4-:R-:W-:Y:S01]  /*56b0*/  FSEL R20, R20, -INF , P4 ;  /* 0xff80000014147808 */ /* 0x010fe20002000000 */
[----:B------:R-:W-:Y:S02]  /*56c0*/  WARPGROUP.DEPBAR.LE gsb0, 0x0 ;  /* 0x00008000000079c5 */ /* 0x000fe40000010000 */
[----:B------:R-:W-:Y:S01]  /*56d0*/  ISETP.GT.AND P4, PT, R47, 0x18, PT ;  /* 0x000000182f00780c */ /* 0x000fe20003f84270 */
[----:B------:R-:W3:Y:S01]  /*56e0*/  MUFU.TANH R35, R35 ;  /* 0x0000002300237308 */ /* 0x000ee20000002400 */
[----:B-----5:R-:W-:Y:S01]  /*56f0*/  FSEL R21, R21, -INF , P5 ;  /* 0xff80000015157808 */ /* 0x020fe20002800000 */
[----:B------:R-:W-:Y:S01]  /*5700*/  WARPGROUP.ARRIVE ;  /* 0x00000000000079c5 */ /* 0x000fe20000000000 */
[----:B------:R-:W-:-:S02]  /*5710*/  ISETP.GT.AND P5, PT, R47, 0x19, PT ;  /* 0x000000192f00780c */ /* 0x000fc40003fa4270 */
[----:B0-----:R-:W-:Y:S01]  /*5720*/  FMNMX.FTZ R77, R37, R72, !PT ;  /* 0x00000048254d7209 */ /* 0x001fe20007810000 */
[----:B------:R-:W-:Y:S01]  /*5730*/  FMUL.FTZ R72, R0, R75 ;  /* 0x0000004b00487220 */ /* 0x000fe20000410000 */
[----:B------:R-:W-:Y:S01]  /*5740*/  FSEL R26, R26, -INF , P4 ;  /* 0xff8000001a1a7808 */ /* 0x000fe20002000000 */
[----:B------:R-:W0:Y:S01]  /*5750*/  MUFU.TANH R38, R38 ;  /* 0x0000002600267308 */ /* 0x000e220000002400 */
[----:B------:R-:W-:Y:S01]  /*5760*/  ISETP.GT.AND P4, PT, R47, 0x20, PT ;  /* 0x000000202f00780c */ /* 0x000fe20003f84270 */
[----:B------:R-:W4:Y:S01]  /*5770*/  SHFL.BFLY PT, R80, R77, 0x1, 0x1f ;  /* 0x0c201f004d507f89 */ /* 0x000f2200000e0000 */
[----:B-1----:R-:W-:Y:S01]  /*5780*/  FSEL R27, R27, -INF , P5 ;  /* 0xff8000001b1b7808 */ /* 0x002fe20002800000 */
[----:B------:R-:W-:Y:S01]  /*5790*/  FMUL.FTZ R75, R0, R82 ;  /* 0x00000052004b7220 */ /* 0x000fe20000410000 */
[C---:B------:R-:W-:Y:S01]  /*57a0*/  ISETP.GT.AND P5, PT, R47.reuse, 0x21, PT ;  /* 0x000000212f00780c */ /* 0x040fe20003fa4270 */
[----:B------:R-:W-:Y:S01]  /*57b0*/  QGMMA.64x96x32.F32.E4M3.E4M3 R88, R136, gdesc[UR4], R88, gsb0 ;  /* 0x0160000488587df3 */ /* 0x000fe20008000858 */
[----:B------:R-:W-:Y:S01]  /*57c0*/  FSEL R30, R30, -INF , P4 ;  /* 0xff8000001e1e7808 */ /* 0x000fe20002000000 */
[----:B------:R-:W1:Y:S01]  /*57d0*/  MUFU.TANH R39, R39 ;  /* 0x0000002700277308 */ /* 0x000e620000002400 */
[----:B------:R-:W-:-:S02]  /*57e0*/  ISETP.GT.AND P4, PT, R47, 0x28, PT ;  /* 0x000000282f00780c */ /* 0x000fc40003f84270 */
[----:B------:R-:W-:Y:S02]  /*57f0*/  FSEL R31, R31, -INF , P5 ;  /* 0xff8000001f1f7808 */ /* 0x000fe40002800000 */
[C---:B------:R-:W-:Y:S02]  /*5800*/  ISETP.GT.AND P5, PT, R47.reuse, 0x29, PT ;  /* 0x000000292f00780c */ /* 0x040fe40003fa4270 */
[----:B--2---:R-:W-:Y:S01]  /*5810*/  FSEL R34, R34, -INF , P4 ;  /* 0xff80000022227808 */ /* 0x004fe20002000000 */
[----:B------:R-:W2:Y:S01]  /*5820*/  MUFU.TANH R43, R43 ;  /* 0x0000002b002b7308 */ /* 0x000ea20000002400 */
[----:B------:R-:W-:Y:S02]  /*5830*/  ISETP.GT.AND P4, PT, R47, 0x30, PT ;  /* 0x000000302f00780c */ /* 0x000fe40003f84270 */
[----:B---3--:R-:W-:Y:S02]  /*5840*/  FSEL R35, R35, -INF , P5 ;  /* 0xff80000023237808 */ /* 0x008fe40002800000 */
[----:B------:R-:W-:-:S02]  /*5850*/  ISETP.GT.AND P5, PT, R47, 0x31, PT ;  /* 0x000000312f00780c */ /* 0x000fc40003fa4270 */
[----:B0-----:R-:W-:Y:S01]  /*5860*/  FSEL R38, R38, -INF , P4 ;  /* 0xff80000026267808 */ /* 0x001fe20002000000 */
[----:B------:R-:W0:Y:S01]  /*5870*/  MUFU.TANH R44, R44 ;  /* 0x0000002c002c7308 */ /* 0x000e220000002400 */
[----:B------:R-:W-:Y:S02]  /*5880*/  ISETP.GT.AND P4, PT, R47, 0x38, PT ;  /* 0x000000382f00780c */ /* 0x000fe40003f84270 */
[----:B----4-:R-:W-:Y:S01]  /*5890*/  FMNMX.FTZ R37, R77, R80, !PT ;  /* 0x000000504d257209 */ /* 0x010fe20007810000 */
[----:B------:R-:W-:Y:S01]  /*58a0*/  IMAD.U32 R80, RZ, RZ, UR10 ;  /* 0x0000000aff507e24 */ /* 0x000fe2000f8e00ff */
[----:B-1----:R-:W-:Y:S02]  /*58b0*/  FSEL R39, R39, -INF , P5 ;  /* 0xff80000027277808 */ /* 0x002fe40002800000 */
[C---:B------:R-:W-:Y:S01]  /*58c0*/  FSETP.NEU.FTZ.AND P3, PT, R37.reuse, -INF , PT ;  /* 0xff8000002500780b */ /* 0x040fe20003f7d000 */
[----:B------:R-:W-:-:S01]  /*58d0*/  FFMA.FTZ R77, R37, R80, -8 ;  /* 0xc1000000254d7423 */ /* 0x000fc20000010050 */
[----:B------:R-:W1:Y:S01]  /*58e0*/  MUFU.TANH R48, R48 ;  /* 0x0000003000307308 */ /* 0x000e620000002400 */
[----:B------:R-:W-:-:S02]  /*58f0*/  ISETP.GT.AND P5, PT, R47, 0x39, PT ;  /* 0x000000392f00780c */ /* 0x000fc40003fa4270 */
[----:B--2---:R-:W-:Y:S02]  /*5900*/  FSEL R43, R43, -INF , P4 ;  /* 0xff8000002b2b7808 */ /* 0x004fe40002000000 */
[----:B------:R-:W-:Y:S02]  /*5910*/  FSEL R77, R77, RZ, P3 ;  /* 0x000000ff4d4d7208 */ /* 0x000fe40001800000 */
[----:B------:R-:W-:Y:S01]  /*5920*/  ISETP.GT.AND P4, PT, R47, 0x40, PT ;  /* 0x000000402f00780c */ /* 0x000fe20003f84270 */
[----:B------:R-:W2:Y:S01]  /*5930*/  MUFU.TANH R50, R50 ;  /* 0x0000003200327308 */ /* 0x000ea20000002400 */
[----:B0-----:R-:W-:Y:S01]  /*5940*/  FSEL R44, R44, -INF , P5 ;  /* 0xff8000002c2c7808 */ /* 0x001fe20002800000 */
[--C-:B------:R-:W-:Y:S01]  /*5950*/  FFMA.FTZ R8, R10, UR10, -R77.reuse ;  /* 0x0000000a0a087c23 */ /* 0x100fe2000801084d */
[----:B------:R-:W-:Y:S01]  /*5960*/  FMNMX.FTZ R10, R81, R4, !PT ;  /* 0x00000004510a7209 */ /* 0x000fe20007810000 */
[--C-:B------:R-:W-:Y:S01]  /*5970*/  FFMA.FTZ R54, R54, UR10, -R77.reuse ;  /* 0x0000000a36367c23 */ /* 0x100fe2000801084d */
[----:B------:R-:W-:Y:S01]  /*5980*/  ISETP.GT.AND P5, PT, R47, 0x41, PT ;  /* 0x000000412f00780c */ /* 0x000fe20003fa4270 */
[--C-:B------:R-:W-:Y:S01]  /*5990*/  FFMA.FTZ R80, R46, UR10, -R77.reuse ;  /* 0x0000000a2e507c23 */ /* 0x100fe2000801084d */
[----:B------:R-:W-:Y:S01]  /*59a0*/  FMNMX.FTZ R83, R9, R10, !PT ;  /* 0x0000000a09537209 */ /* 0x000fe20007810000 */
[----:B------:R-:W0:Y:S01]  /*59b0*/  MUFU.TANH R64, R64 ;  /* 0x0000004000407308 */ /* 0x000e220000002400 */
[----:B-1----:R-:W-:Y:S01]  /*59c0*/  FSEL R48, R48, -INF , P4 ;  /* 0xff80000030307808 */ /* 0x002fe20002000000 */
[--C-:B------:R-:W-:Y:S01]  /*59d0*/  FFMA.FTZ R6, R6, UR10, -R77.reuse ;  /* 0x0000000a06067c23 */ /* 0x100fe2000801084d */
[----:B------:R-:W-:Y:S01]  /*59e0*/  FMNMX.FTZ R10, R12, R83, !PT ;  /* 0x000000530c0a7209 */ /* 0x000fe20007810000 */
[--C-:B------:R-:W-:Y:S01]  /*59f0*/  FFMA.FTZ R7, R7, UR10, -R77.reuse ;  /* 0x0000000a07077c23 */ /* 0x100fe2000801084d */
[----:B------:R-:W-:Y:S01]  /*5a00*/  ISETP.GT.AND P4, PT, R47, 0x48, PT ;  /* 0x000000482f00780c */ /* 0x000fe20003f84270 */
[--C-:B------:R-:W-:Y:S01]  /*5a10*/  FFMA.FTZ R11, R11, UR10, -R77.reuse ;  /* 0x0000000a0b0b7c23 */ /* 0x100fe2000801084d */
[----:B------:R-:W-:Y:S01]  /*5a20*/  FMNMX.FTZ R83, R13, R10, !PT ;  /* 0x0000000a0d537209 */ /* 0x000fe20007810000 */
[--C-:B------:R-:W-:Y:S01]  /*5a30*/  FFMA.FTZ R10, R14, UR10, -R77.reuse ;  /* 0x0000000a0e0a7c23 */ /* 0x100fe2000801084d */
[----:B------:R-:W1:Y:S01]  /*5a40*/  MUFU.TANH R63, R63 ;  /* 0x0000003f003f7308 */ /* 0x000e620000002400 */
[----:B--2---:R-:W-:Y:S01]  /*5a50*/  FSEL R50, R50, -INF , P5 ;  /* 0xff80000032327808 */ /* 0x004fe20002800000 */
[--C-:B------:R-:W-:Y:S01]  /*5a60*/  FFMA.FTZ R15, R15, UR10, -R77.reuse ;  /* 0x0000000a0f0f7c23 */ /* 0x100fe2000801084d */
[----:B------:R-:W-:Y:S01]  /*5a70*/  FMNMX.FTZ R14, R20, R83, !PT ;  /* 0x00000053140e7209 */ /* 0x000fe20007810000 */
[--C-:B------:R-:W-:Y:S01]  /*5a80*/  FFMA.FTZ R25, R25, UR10, -R77.reuse ;  /* 0x0000000a19197c23 */ /* 0x100fe2000801084d */
[----:B------:R-:W-:Y:S01]  /*5a90*/  ISETP.GT.AND P5, PT, R47, 0x49, PT ;  /* 0x000000492f00780c */ /* 0x000fe20003fa4270 */
[--C-:B------:R-:W-:Y:S01]  /*5aa0*/  FFMA.FTZ R29, R29, UR10, -R77.reuse ;  /* 0x0000000a1d1d7c23 */ /* 0x100fe2000801084d */
[----:B------:R-:W-:Y:S01]  /*5ab0*/  FMNMX.FTZ R83, R21, R14, !PT ;  /* 0x0000000e15537209 */ /* 0x000fe20007810000 */
        /* <DEDUP_REMOVED lines=8> */
[--C-:B------:R-:W-:Y:S01]  /*5b40*/  FFMA.FTZ R14, R24, UR10, -R77.reuse ;  /* 0x0000000a180e7c23 */ /* 0x100fe2000801084d */
[----:B------:R-:W0:Y:S01]  /*5b50*/  MUFU.TANH R67, R67 ;  /* 0x0000004300437308 */ /* 0x000e220000002400 */
[----:B-1----:R-:W-:Y:S01]  /*5b60*/  FSEL R63, R63, -INF , P5 ;  /* 0xff8000003f3f7808 */ /* 0x002fe20002800000 */
[--C-:B------:R-:W-:Y:S01]  /*5b70*/  FFMA.FTZ R52, R52, UR10, -R77.reuse ;  /* 0x0000000a34347c23 */ /* 0x100fe2000801084d */
[----:B------:R-:W-:Y:S01]  /*5b80*/  FMNMX.FTZ R24, R30, R83, !PT ;  /* 0x000000531e187209 */ /* 0x000fe20007810000 */
[--C-:B------:R-:W-:Y:S01]  /*5b90*/  FFMA.FTZ R49, R49, UR10, -R77.reuse ;  /* 0x0000000a31317c23 */ /* 0x100fe2000801084d */
[----:B------:R-:W-:Y:S01]  /*5ba0*/  ISETP.GT.AND P5, PT, R47, 0x51, PT ;  /* 0x000000512f00780c */ /* 0x000fe20003fa4270 */
[----:B------:R-:W-:Y:S01]  /*5bb0*/  FFMA.FTZ R68, R68, UR10, -R77 ;  /* 0x0000000a44447c23 */ /* 0x000fe2000801084d */
[----:B------:R-:W-:Y:S01]  /*5bc0*/  FMNMX.FTZ R83, R31, R24, !PT ;  /* 0x000000181f537209 */ /* 0x000fe20007810000 */
[----:B------:R-:W1:Y:S01]  /*5bd0*/  MUFU.TANH R69, R69 ;  /* 0x0000004500457308 */ /* 0x000e620000002400 */
[----:B--2---:R-:W-:-:S02]  /*5be0*/  FSEL R66, R66, -INF , P4 ;  /* 0xff80000042427808 */ /* 0x004fc40002000000 */
[----:B------:R-:W-:Y:S02]  /*5bf0*/  FMNMX.FTZ R24, R34, R83, !PT ;  /* 0x0000005322187209 */ /* 0x000fe40007810000 */
[----:B------:R-:W-:Y:S02]  /*5c00*/  ISETP.GT.AND P4, PT, R47, 0x58, PT ;  /* 0x000000582f00780c */ /* 0x000fe40003f84270 */
[----:B------:R-:W-:Y:S01]  /*5c10*/  FMNMX.FTZ R83, R35, R24, !PT ;  /* 0x0000001823537209 */ /* 0x000fe20007810000 */
[----:B------:R-:W-:-:S01]  /*5c20*/  FFMA.FTZ R24, R28, UR10, -R77 ;  /* 0x0000000a1c187c23 */ /* 0x000fc2000801084d */
[----:B------:R-:W2:Y:S01]  /*5c30*/  MUFU.TANH R70, R70 ;  /* 0x0000004600467308 */ /* 0x000ea20000002400 */
[----:B0-----:R-:W-:Y:S02]  /*5c40*/  FSEL R67, R67, -INF , P5 ;  /* 0xff80000043437808 */ /* 0x001fe40002800000 */
[----:B------:R-:W-:Y:S02]  /*5c50*/  FMNMX.FTZ R28, R38, R83, !PT ;  /* 0x00000053261c7209 */ /* 0x000fe40007810000 */
[----:B------:R-:W-:-:S02]  /*5c60*/  ISETP.GT.AND P5, PT, R47, 0x59, PT ;  /* 0x000000592f00780c */ /* 0x000fc40003fa4270 */
[----:B------:R-:W-:Y:S01]  /*5c70*/  FMNMX.FTZ R28, R39, R28, !PT ;  /* 0x0000001c271c7209 */ /* 0x000fe20007810000 */
[----:B------:R-:W-:Y:S01]  /*5c80*/  MUFU.TANH R71, R71 ;  /* 0x0000004700477308 */ /* 0x000fe20000002400 */
[----:B-1----:R-:W-:Y:S02]  /*5c90*/  FSEL R69, R69, -INF , P4 ;  /* 0xff80000045457808 */ /* 0x002fe40002000000 */
[----:B------:R-:W-:Y:S01]  /*5ca0*/  FMNMX.FTZ R83, R43, R28, !PT ;  /* 0x0000001c2b537209 */ /* 0x000fe20007810000 */
[----:B------:R-:W-:-:S01]  /*5cb0*/  FFMA.FTZ R28, R32, UR10, -R77 ;  /* 0x0000000a201c7c23 */ /* 0x000fc2000801084d */
[----:B------:R-:W-:Y:S02]  /*5cc0*/  ISETP.GT.AND P4, PT, R47, 0x60, PT ;  /* 0x000000602f00780c */ /* 0x000fe40003f84270 */
[----:B------:R-:W-:Y:S01]  /*5cd0*/  FMNMX.FTZ R83, R44, R83, !PT ;  /* 0x000000532c537209 */ /* 0x000fe20007810000 */
[----:B------:R-:W0:Y:S01]  /*5ce0*/  MUFU.TANH R72, R72 ;  /* 0x0000004800487308 */ /* 0x000e220000002400 */
[----:B--2---:R-:W-:-:S02]  /*5cf0*/  FSEL R70, R70, -INF , P5 ;  /* 0xff80000046467808 */ /* 0x004fc40002800000 */
[----:B------:R-:W-:Y:S02]  /*5d00*/  FMNMX.FTZ R83, R48, R83, !PT ;  /* 0x0000005330537209 */ /* 0x000fe40007810000 */
[----:B------:R-:W-:Y:S02]  /*5d10*/  ISETP.GT.AND P5, PT, R47, 0x61, PT ;  /* 0x000000612f00780c */ /* 0x000fe40003fa4270 */
[----:B------:R-:W-:Y:S01]  /*5d20*/  FMNMX.FTZ R83, R50, R83, !PT ;  /* 0x0000005332537209 */ /* 0x000fe20007810000 */
[----:B------:R-:W1:Y:S01]  /*5d30*/  MUFU.TANH R73, R73 ;  /* 0x0000004900497308 */ /* 0x000e620000002400 */
[----:B------:R-:W-:Y:S01]  /*5d40*/  FSEL R82, R37, RZ, P3 ;  /* 0x000000ff25527208 */ /* 0x000fe20001800000 */
[----:B------:R-:W-:Y:S02]  /*5d50*/  WARPGROUP.DEPBAR.LE gsb0, 0x0 ;  /* 0x00008000000079c5 */ /* 0x000fe40000010000 */
[----:B------:R-:W-:Y:S02]  /*5d60*/  FMNMX.FTZ R32, R64, R83, !PT ;  /* 0x0000005340207209 */ /* 0x000fe40007810000 */
[----:B------:R-:W-:-:S02]  /*5d70*/  FADD.FTZ R82, -R82, R5 ;  /* 0x0000000552527221 */ /* 0x000fc40000010100 */
[----:B------:R-:W-:Y:S01]  /*5d80*/  FMNMX.FTZ R83, R63, R32, !PT ;  /* 0x000000203f537209 */ /* 0x000fe20007810000 */
[----:B------:R-:W-:Y:S01]  /*5d90*/  FFMA.FTZ R32, R36, UR10, -R77 ;  /* 0x0000000a24207c23 */ /* 0x000fe2000801084d */
[----:B------:R-:W2:Y:S01]  /*5da0*/  MUFU.TANH R74, R74 ;  /* 0x0000004a004a7308 */ /* 0x000ea20000002400 */
[----:B0-----:R-:W-:Y:S02]  /*5db0*/  FSEL R72, R72, -INF , P5 ;  /* 0xff80000048487808 */ /* 0x001fe40002800000 */
[----:B------:R-:W-:Y:S02]  /*5dc0*/  FMNMX.FTZ R36, R66, R83, !PT ;  /* 0x0000005342247209 */ /* 0x000fe40007810000 */
[----:B------:R-:W-:Y:S02]  /*5dd0*/  ISETP.GT.AND P5, PT, R47, 0x69, PT ;  /* 0x000000692f00780c */ /* 0x000fe40003fa4270 */
[----:B------:R-:W-:Y:S01]  /*5de0*/  FMNMX.FTZ R36, R67, R36, !PT ;  /* 0x0000002443247209 */ /* 0x000fe20007810000 */
[----:B------:R-:W0:Y:S03]  /*5df0*/  MUFU.TANH R75, R75 ;  /* 0x0000004b004b7308 */ /* 0x000e260000002400 */
[----:B------:R-:W-:-:S02]  /*5e00*/  FMNMX.FTZ R83, R69, R36, !PT ;  /* 0x0000002445537209 */ /* 0x000fc40007810000 */
[----:B------:R-:W-:Y:S02]  /*5e10*/  FSEL R36, R71, -INF , P4 ;  /* 0xff80000047247808 */ /* 0x000fe40002000000 */
[----:B------:R-:W-:Y:S01]  /*5e20*/  FMNMX.FTZ R83, R70, R83, !PT ;  /* 0x0000005346537209 */ /* 0x000fe20007810000 */
[----:B------:R-:W3:Y:S01]  /*5e30*/  MUFU.TANH R76, R76 ;  /* 0x0000004c004c7308 */ /* 0x000ee20000002400 */
[----:B------:R-:W-:Y:S02]  /*5e40*/  ISETP.GT.AND P4, PT, R47, 0x68, PT ;  /* 0x000000682f00780c */ /* 0x000fe40003f84270 */
[----:B------:R-:W-:Y:S02]  /*5e50*/  FMNMX.FTZ R83, R36, R83, !PT ;  /* 0x0000005324537209 */ /* 0x000fe40007810000 */
[----:B-1----:R-:W-:Y:S02]  /*5e60*/  FSEL R73, R73, -INF , P4 ;  /* 0xff80000049497808 */ /* 0x002fe40002000000 */
[----:B------:R-:W-:Y:S01]  /*5e70*/  FMNMX.FTZ R42, R72, R83, !PT ;  /* 0x00000053482a7209 */ /* 0x000fe20007810000 */
[----:B------:R-:W1:Y:S01]  /*5e80*/  MUFU.TANH R78, R78 ;  /* 0x0000004e004e7308 */ /* 0x000e620000002400 */
[----:B------:R-:W-:-:S02]  /*5e90*/  ISETP.GT.AND P4, PT, R47, 0x70, PT ;  /* 0x000000702f00780c */ /* 0x000fc40003f84270 */
[----:B--2---:R-:W-:Y:S02]  /*5ea0*/  FSEL R74, R74, -INF , P5 ;  /* 0xff8000004a4a7808 */ /* 0x004fe40002800000 */
[----:B------:R-:W-:Y:S02]  /*5eb0*/  FMNMX.FTZ R83, R73, R42, !PT ;  /* 0x0000002a49537209 */ /* 0x000fe40007810000 */
[----:B------:R-:W-:Y:S01]  /*5ec0*/  ISETP.GT.AND P5, PT, R47, 0x71, PT ;  /* 0x000000712f00780c */ /* 0x000fe20003fa4270 */
[----:B------:R-:W2:Y:S01]  /*5ed0*/  MUFU.TANH R79, R79 ;  /* 0x0000004f004f7308 */ /* 0x000ea20000002400 */
[----:B0-----:R-:W-:Y:S02]  /*5ee0*/  FSEL R75, R75, -INF , P4 ;  /* 0xff8000004b4b7808 */ /* 0x001fe40002000000 */
[----:B------:R-:W-:Y:S02]  /*5ef0*/  FMNMX.FTZ R42, R74, R83, !PT ;  /* 0x000000534a2a7209 */ /* 0x000fe40007810000 */
[----:B------:R-:W-:-:S02]  /*5f00*/  ISETP.GT.AND P4, PT, R47, 0x78, PT ;  /* 0x000000782f00780c */ /* 0x000fc40003f84270 */
[----:B---3--:R-:W-:Y:S01]  /*5f10*/  FSEL R76, R76, -INF , P5 ;  /* 0xff8000004c4c7808 */ /* 0x008fe20002800000 */
[----:B------:R0:W-:Y:S01]  /*5f20*/  MUFU.EX2 R71, R54 ;  /* 0x0000003600477308 */ /* 0x0001e20000000800 */
[----:B------:R-:W-:Y:S01]  /*5f30*/  ISETP.GT.AND P5, PT, R47, 0x79, PT ;  /* 0x000000792f00780c */ /* 0x000fe20003fa4270 */
[--C-:B------:R-:W-:Y:S01]  /*5f40*/  FFMA.FTZ R47, R51, UR10, -R77.reuse ;  /* 0x0000000a332f7c23 */ /* 0x100fe2000801084d */
[----:B-1----:R-:W-:Y:S01]  /*5f50*/  FSEL R78, R78, -INF , P4 ;  /* 0xff8000004e4e7808 */ /* 0x002fe20002000000 */
[--C-:B------:R-:W-:Y:S01]  /*5f60*/  FFMA.FTZ R51, R53, UR10, -R77.reuse ;  /* 0x0000000a35337c23 */ /* 0x100fe2000801084d */
[----:B------:R-:W-:-:S01]  /*5f70*/  FFMA.FTZ R53, R56, UR10, -R77 ;  /* 0x0000000a38357c23 */ /* 0x000fc2000801084d */
[--C-:B------:R-:W-:Y:S01]  /*5f80*/  FFMA.FTZ R56, R57, UR10, -R77.reuse ;  /* 0x0000000a39387c23 */ /* 0x100fe2000801084d */
[----:B------:R-:W-:-:S01]  /*5f90*/  FFMA.FTZ R57, R60, UR10, -R77 ;  /* 0x0000000a3c397c23 */ /* 0x000fc2000801084d */
[--C-:B------:R-:W-:Y:S01]  /*5fa0*/  FFMA.FTZ R60, R61, UR10, -R77.reuse ;  /* 0x0000000a3d3c7c23 */ /* 0x100fe2000801084d */
[----:B0-----:R-:W-:-:S01]  /*5fb0*/  FFMA.FTZ R54, R45, UR10, -R77 ;  /* 0x0000000a2d367c23 */ /* 0x001fc2000801084d */
[----:B------:R-:W-:Y:S01]  /*5fc0*/  FMNMX.FTZ R45, R75, R42, !PT ;  /* 0x0000002a4b2d7209 */ /* 0x000fe20007810000 */
[----:B------:R-:W-:Y:S01]  /*5fd0*/  IMAD.U32 R61, RZ, RZ, UR10 ;  /* 0x0000000aff3d7e24 */ /* 0x000fe2000f8e00ff */
[----:B--2---:R-:W-:Y:S01]  /*5fe0*/  FSEL R79, R79, -INF , P5 ;  /* 0xff8000004f4f7808 */ /* 0x004fe20002800000 */
[----:B------:R0:W-:Y:S01]  /*5ff0*/  MUFU.EX2 R42, R54 ;  /* 0x00000036002a7308 */ /* 0x0001e20000000800 */
[----:B------:R-:W-:-:S04]  /*6000*/  FMNMX.FTZ R45, R76, R45, !PT ;  /* 0x0000002d4c2d7209 */ /* 0x000fc80007810000 */
[----:B------:R-:W-:-:S03]  /*6010*/  FMNMX.FTZ R46, R78, R45, !PT ;  /* 0x0000002d4e2e7209 */ /* 0x000fc60007810000 */
[----:B------:R1:W-:Y:S01]  /*6020*/  MUFU.EX2 R45, R80 ;  /* 0x00000050002d7308 */ /* 0x0003e20000000800 */
[----:B------:R-:W-:Y:S01]  /*6030*/  FMNMX.FTZ R46, R79, R46, !PT ;  /* 0x0000002e4f2e7209 */ /* 0x000fe20007810000 */
[--C-:B0-----:R-:W-:Y:S01]  /*6040*/  FFMA.FTZ R54, R55, UR10, -R77.reuse ;  /* 0x0000000a37367c23 */ /* 0x101fe2000801084d */
[----:B------:R-:W-:-:S01]  /*6050*/  FFMA.FTZ R55, R58, UR10, -R77 ;  /* 0x0000000a3a377c23 */ /* 0x000fc2000801084d */
[--C-:B------:R-:W-:Y:S01]  /*6060*/  FFMA.FTZ R58, R59, UR10, -R77.reuse ;  /* 0x0000000a3b3a7c23 */ /* 0x100fe2000801084d */
[----:B------:R-:W-:-:S01]  /*6070*/  FFMA.FTZ R59, R62, UR10, -R77 ;  /* 0x0000000a3e3b7c23 */ /* 0x000fc2000801084d */
[----:B------:R-:W0:Y:S01]  /*6080*/  SHFL.BFLY PT, R83, R46, 0x2, 0x1f ;  /* 0x0c401f002e537f89 */ /* 0x000e2200000e0000 */
[----:B------:R-:W-:-:S01]  /*6090*/  FFMA.FTZ R62, R65, UR10, -R77 ;  /* 0x0000000a413e7c23 */ /* 0x000fc2000801084d */
        /* <DEDUP_REMOVED lines=14> */
[----:B------:R-:W-:Y:S01]  /*6180*/  MUFU.EX2 R24, R24 ;  /* 0x0000001800187308 */ /* 0x000fe20000000800 */
[----:B-1----:R-:W-:-:S01]  /*6190*/  FFMA.FTZ R80, R9, UR10, -R61 ;  /* 0x0000000a09507c23 */ /* 0x002fc2000801083d */
[--C-:B------:R-:W-:Y:S01]  /*61a0*/  FFMA.FTZ R9, R12, UR10, -R61.reuse ;  /* 0x0000000a0c097c23 */ /* 0x100fe2000801083d */
[----:B------:R-:W-:-:S01]  /*61b0*/  FFMA.FTZ R12, R13, UR10, -R61 ;  /* 0x0000000a0d0c7c23 */ /* 0x000fc2000801083d */
[--C-:B------:R-:W-:Y:S01]  /*61c0*/  FFMA.FTZ R13, R20, UR10, -R61.reuse ;  /* 0x0000000a140d7c23 */ /* 0x100fe2000801083d */
[----:B------:R-:W-:-:S01]  /*61d0*/  FFMA.FTZ R20, R21, UR10, -R61 ;  /* 0x0000000a15147c23 */ /* 0x000fc2000801083d */
[--C-:B------:R-:W-:Y:S01]  /*61e0*/  FFMA.FTZ R5, R43, UR10, -R61.reuse ;  /* 0x0000000a2b057c23 */ /* 0x100fe2000801083d */
[----:B------:R-:W-:-:S01]  /*61f0*/  FFMA.FTZ R21, R26, UR10, -R61 ;  /* 0x0000000a1a157c23 */ /* 0x000fc2000801083d */
[----:B------:R-:W-:Y:S01]  /*6200*/  FSEL R43, R46, RZ, P4 ;  /* 0x000000ff2e2b7208 */ /* 0x000fe20002000000 */
[----:B------:R-:W-:-:S01]  /*6210*/  FFMA.FTZ R26, R27, UR10, -R61 ;  /* 0x0000000a1b1a7c23 */ /* 0x000fc2000801083d */
[--C-:B------:R-:W-:Y:S01]  /*6220*/  FFMA.FTZ R27, R30, UR10, -R61.reuse ;  /* 0x0000000a1e1b7c23 */ /* 0x100fe2000801083d */
[----:B------:R-:W-:-:S01]  /*6230*/  FFMA.FTZ R30, R31, UR10, -R61 ;  /* 0x0000000a1f1e7c23 */ /* 0x000fc2000801083d */
[--C-:B------:R-:W-:Y:S01]  /*6240*/  FFMA.FTZ R31, R34, UR10, -R61.reuse ;  /* 0x0000000a221f7c23 */ /* 0x100fe2000801083d */
[----:B------:R-:W-:-:S01]  /*6250*/  FFMA.FTZ R34, R35, UR10, -R61 ;  /* 0x0000000a23227c23 */ /* 0x000fc2000801083d */
[----:B------:R-:W-:Y:S01]  /*6260*/  FADD.FTZ R43, -R43, R4 ;  /* 0x000000042b2b7221 */ /* 0x000fe20000010100 */
[----:B------:R-:W-:-:S01]  /*6270*/  FFMA.FTZ R35, R38, UR10, -R61 ;  /* 0x0000000a26237c23 */ /* 0x000fc2000801083d */
[--C-:B------:R-:W-:Y:S01]  /*6280*/  FFMA.FTZ R38, R39, UR10, -R61.reuse ;  /* 0x0000000a27267c23 */ /* 0x100fe2000801083d */
[----:B------:R-:W-:Y:S01]  /*6290*/  FMUL.FTZ R39, R82, UR10 ;  /* 0x0000000a52277c20 */ /* 0x000fe20008410000 */
[--C-:B------:R-:W-:Y:S01]  /*62a0*/  FFMA.FTZ R65, R81, UR10, -R61.reuse ;  /* 0x0000000a51417c23 */ /* 0x100fe2000801083d */
        /* <DEDUP_REMOVED lines=142> */
.L_x_1769:
        /* <DEDUP_REMOVED lines=91> */
.L_x_1760:
[----:B------:R-:W-:-:S13]  /*7140*/  ISETP.LE.AND P2, PT, RZ, UR18, PT ;  /* 0x00000012ff007c0c */ /* 0x000fda000bf43270 */
[----:B------:R-:W-:Y:S05]  /*7150*/  @!P2 BRA `(.L_x_1771) ;  /* 0x0000002000f4a947 */ /* 0x000fea0003800000 */
[----:B------:R-:W-:Y:S01]  /*7160*/  IMAD.MOV.U32 R5, RZ, RZ, R46 ;  /* 0x000000ffff057224 */ /* 0x000fe200078e002e */
[----:B------:R-:W-:Y:S01]  /*7170*/  UMOV UR19, UR37 ;  /* 0x0000002500137c82 */ /* 0x000fe20008000000 */
[----:B------:R-:W-:Y:S01]  /*7180*/  IMAD.MOV.U32 R4, RZ, RZ, R37 ;  /* 0x000000ffff047224 */ /* 0x000fe200078e0025 */
[----:B------:R-:W-:Y:S01]  /*7190*/  UMOV UR20, UR38 ;  /* 0x0000002600147c82 */ /* 0x000fe20008000000 */
[----:B------:R-:W-:-:S05]  /*71a0*/  ULDC UR17, c[0x0][0x988] ;  /* 0x0002620000117ab9 */ /* 0x000fca0000000800 */
.L_x_1781:
[----:B------:R-:W-:-:S04]  /*71b0*/  UIADD3 UR38, UR20, 0x1, URZ ;  /* 0x0000000114267890 */ /* 0x000fc8000fffe03f */
[----:B------:R-:W-:-:S04]  /*71c0*/  UISETP.NE.AND UP0, UPT, UR38, 0x2, UPT ;  /* 0x000000022600788c */ /* 0x000fc8000bf05270 */
[----:B------:R-:W-:Y:S02]  /*71d0*/  USEL UR37, URZ, 0x1, UP0 ;  /* 0x000000013f257887 */ /* 0x000fe40008000000 */
[----:B------:R-:W-:Y:S02]  /*71e0*/  USEL UR38, UR38, URZ, UP0 ;  /* 0x0000003f26267287 */ /* 0x000fe40008000000 */
[----:B------:R-:W-:Y:S01]  /*71f0*/  ULOP3.LUT UR37, UR19, UR37, URZ, 0x3c, !UPT ;  /* 0x0000002513257292 */ /* 0x000fe2000f8e3c3f */
[----:B------:R-:W-:Y:S11]  /*7200*/  @!P0 BRA `(.L_x_1772) ;  /* 0x0000000000048947 */ /* 0x000ff60003800000 */
[----:B------:R-:W-:Y:S01]  /*7210*/  BPT.TRAP 0x1 ;  /* 0x000000040000795c */ /* 0x000fe20000300000 */
.L_x_1772:
[----:B------:R-:W-:Y:S01]  /*7220*/  ULEA UR6, UR38, UR45, 0x3 ;  /* 0x0000002d26067291 */ /* 0x000fe2000f8e183f */
[----:B------:R-:W-:-:S05]  /*7230*/  IMAD.U32 R6, RZ, RZ, UR37 ;  /* 0x00000025ff067e24 */ /* 0x000fca000f8e00ff */
[----:B------:R-:W-:-:S04]  /*7240*/  SHF.L.U32 R6, R6, 0x1f, RZ ;  /* 0x0000001f06067819 */ /* 0x000fc800000006ff */
[----:B------:R0:W1:Y:S01]  /*7250*/  SYNCS.PHASECHK.TRANS64.TRYWAIT P2, [UR6+0x19c30], R6 ;  /* 0x019c3006ff0075a7 */ /* 0x0000620008040146 */
[----:B------:R-:W-:Y:S05]  /*7260*/  @!P0 BRA `(.L_x_1773) ;  /* 0x0000000000048947 */ /* 0x000fea0003800000 */
[----:B------:R-:W-:Y:S01]  /*7270*/  BPT.TRAP 0x1 ;  /* 0x000000040000795c */ /* 0x000fe20000300000 */
.L_x_1773:
[----:B-1----:R-:W-:Y:S05]  /*7280*/  @P2 BRA `(.L_x_1774) ;  /* 0x0000000000082947 */ /* 0x002fea0003800000 */
[----:B------:R-:W1:Y:S02]  /*7290*/  SYNCS.PHASECHK.TRANS64.TRYWAIT P2, [UR6+0x19c30], R6 ;  /* 0x019c3006ff0075a7 */ /* 0x000e640008040146 */
[----:B-1----:R-:W-:Y:S05]  /*72a0*/  @!P2 BRA `(.L_x_1775) ;  /* 0x000000a40010a947 */ /* 0x002fea0003800000 */
.L_x_1774:
        /* <DEDUP_REMOVED lines=17> */
.L_x_1776:
[----:B------:R-:W-:Y:S01]  /*73c0*/  ULEA UR14, UR20, UR45, 0x3 ;  /* 0x0000002d140e7291 */ /* 0x000fe2000f8e183f */
[----:B01----:R-:W-:-:S05]  /*73d0*/  IMAD.U32 R6, RZ, RZ, UR19 ;  /* 0x00000013ff067e24 */ /* 0x003fca000f8e00ff */
[----:B------:R-:W-:-:S04]  /*73e0*/  SHF.L.U32 R6, R6, 0x1f, RZ ;  /* 0x0000001f06067819 */ /* 0x000fc800000006ff */
[----:B------:R0:W1:Y:S01]  /*73f0*/  SYNCS.PHASECHK.TRANS64.TRYWAIT P2, [UR14+0x19c50], R6 ;  /* 0x019c5006ff0075a7 */ /* 0x000062000804014e */
[----:B------:R-:W-:Y:S05]  /*7400*/  @!P0 BRA `(.L_x_1777) ;  /* 0x0000000000048947 */ /* 0x000fea0003800000 */
[----:B------:R-:W-:Y:S01]  /*7410*/  BPT.TRAP 0x1 ;  /* 0x000000040000795c */ /* 0x000fe20000300000 */
.L_x_1777:
[----:B-1----:R-:W-:Y:S05]  /*7420*/  @P2 BRA `(.L_x_1778) ;  /* 0x0000000000082947 */ /* 0x002fea0003800000 */
[----:B------:R-:W1:Y:S02]  /*7430*/  SYNCS.PHASECHK.TRANS64.TRYWAIT P2, [UR14+0x19c50], R6 ;  /* 0x019c5006ff0075a7 */ /* 0x000e64000804014e */
[----:B-1----:R-:W-:Y:S05]  /*7440*/  @!P2 BRA `(.L_x_1779) ;  /* 0x000000a000c0a947 */ /* 0x002fea0003800000 */
.L_x_1778:
        /* <DEDUP_REMOVED lines=435> */
.L_x_1780:
        /* <DEDUP_REMOVED lines=91> */
.L_x_1771:
[----:B------:R-:W-:Y:S06]  /*9530*/  BAR.ARV 0x8, 0x200 ;  /* 0x0208000000007b1d */ /* 0x000fec0000002000 */
[----:B------:R-:W-:Y:S05]  /*9540*/  @!P0 BRA `(.L_x_1782) ;  /* 0x0000000000048947 */ /* 0x000fea0003800000 */
[----:B------:R-:W-:Y:S01]  /*9550*/  BPT.TRAP 0x1 ;  /* 0x000000040000795c */ /* 0x000fe20000300000 */
.L_x_1782:
[----:B------:R-:W-:Y:S01]  /*9560*/  ULEA UR16, UR38, UR45, 0x3 ;  /* 0x0000002d26107291 */ /* 0x000fe2000f8e183f */
[----:B------:R-:W-:-:S05]  /*9570*/  IMAD.U32 R0, RZ, RZ, UR37 ;  /* 0x00000025ff007e24 */ /* 0x000fca000f8e00ff */
[----:B------:R-:W-:-:S04]  /*9580*/  SHF.L.U32 R0, R0, 0x1f, RZ ;  /* 0x0000001f00007819 */ /* 0x000fc800000006ff */
[----:B------:R0:W1:Y:S01]  /*9590*/  SYNCS.PHASECHK.TRANS64.TRYWAIT P1, [UR16+0x19c50], R0 ;  /* 0x019c5000ff0075a7 */ /* 0x0000620008020150 */
[----:B------:R-:W-:Y:S05]  /*95a0*/  @!P0 BRA `(.L_x_1783) ;  /* 0x0000000000048947 */ /* 0x000fea0003800000 */
[----:B------:R-:W-:Y:S01]  /*95b0*/  BPT.TRAP 0x1 ;  /* 0x000000040000795c */ /* 0x000fe20000300000 */
.L_x_1783:
[----:B-1----:R-:W-:Y:S05]  /*95c0*/  @P1 BRA `(.L_x_1784) ;  /* 0x0000000000081947 */ /* 0x002fea0003800000 */
[----:B------:R-:W1:Y:S02]  /*95d0*/  SYNCS.PHASECHK.TRANS64.TRYWAIT P1, [UR16+0x19c50], R0 ;  /* 0x019c5000ff0075a7 */ /* 0x000e640008020150 */
[----:B-1----:R-:W-:Y:S05]  /*95e0*/  @!P1 BRA `(.L_x_1785) ;  /* 0x0000008000709947 */ /* 0x002fea0003800000 */
.L_x_1784:
        /* <DEDUP_REMOVED lines=10> */
[----:B------:R-:W-:Y:S01]  /*9690*/  @UP0 ULDC.64 UR12, c[0x0][0x9c8] ;  /* 0x00027200000c0ab9 */ /* 0x000fe20000000a00 */
[----:B------:R-:W-:Y:S02]  /*96a0*/  @UP0 USHF.R.S32.HI UR11, URZ, 0x1f, UR47 ;  /* 0x0000001f3f0b0899 */ /* 0x000fe4000801142f */
[----:B------:R-:W-:Y:S02]  /*96b0*/  @UP0 UIMAD UR6, UR41, UR12, URZ ;  /* 0x0000000c290602a4 */ /* 0x000fe4000f8e023f */
[----:B------:R-:W-:Y:S02]  /*96c0*/  @UP0 UIMAD.WIDE.U32 UR8, UR39, UR12, URZ ;  /* 0x0000000c270802a5 */ /* 0x000fe4000f8e003f */
[----:B------:R-:W-:Y:S02]  /*96d0*/  @UP0 UIMAD UR7, UR39, UR13, UR6 ;  /* 0x0000000d270702a4 */ /* 0x000fe4000f8e0206 */
[----:B------:R-:W-:Y:S02]  /*96e0*/  UIMAD UR6, UR38, 0x300, UR45 ;  /* 0x00000300260678a4 */ /* 0x000fe4000f8e022d */
[----:B------:R-:W-:Y:S01]  /*96f0*/  @UP0 UIADD3 UR9, UR9, UR7, URZ ;  /* 0x0000000709090290 */ /* 0x000fe2000fffe03f */
[----:B------:R-:W-:-:S02]  /*9700*/  @UP0 ULDC.64 UR12, c[0x0][0x9d0] ;  /* 0x00027400000c0ab9 */ /* 0x000fc40000000a00 */
[----:B------:R-:W-:Y:S01]  /*9710*/  UMOV UR7, 0x40000040 ;  /* 0x4000004000077882 */ /* 0x000fe20000000000 */
[----:B------:R-:W-:Y:S02]  /*9720*/  @UP0 UIMAD UR11, UR11, UR12, URZ ;  /* 0x0000000c0b0b02a4 */ /* 0x000fe4000f8e023f */
[----:B------:R-:W-:Y:S01]  /*9730*/  @UP0 UIMAD.WIDE.U32 UR8, UR47, UR12, UR8 ;  /* 0x0000000c2f0802a5 */ /* 0x000fe2000f8e0008 */
[----:B------:R-:W-:Y:S01]  /*9740*/  QGMMA.64x96x32.F32.E4M3.E4M3 R88, R148, gdesc[UR4], R88, gsb0 ;  /* 0x0160000494587df3 */ /* 0x000fe20008000858 */
        /* <DEDUP_REMOVED lines=59> */
.L_x_1786:
        /* <DEDUP_REMOVED lines=58> */
.L_x_1753:
        /* <DEDUP_REMOVED lines=40> */
[----:B------:R-:W-:Y:S02]  /*a120*/  SEL R42, R27, R24, P0 ;  /* 0x000000181b2a7207 */ /* 0x000fe40000000000 */
[----:B------:R-:W-:Y:S01]  /*a130*/  SEL R27, R24, R27, P0 ;  /* 0x0000001b181b7207 */ /* 0x000fe20000000000 */
[----:B------:R-:W-:Y:S01]  /*a140*/  IMAD.WIDE R12, R156, 0x2, R4 ;  /* 0x000000029c0c7825 */ /* 0x000fe200078e0204 */
[----:B------:R-:W-:Y:S02]  /*a150*/  F2FP.BF16.F32.PACK_AB R33, R100, R33 ;  /* 0x000000216421723e */ /* 0x000fe400000010ff */
[----:B------:R-:W-:Y:S02]  /*a160*/  F2FP.BF16.F32.PACK_AB R30, R101, R30 ;  /* 0x0000001e651e723e */ /* 0x000fe400000010ff */
[C---:B------:R-:W-:Y:S02]  /*a170*/  IADD3 R51, P5, R12.reuse, 0x20, RZ ;  /* 0x000000200c337810 */ /* 0x040fe40007fbe0ff */
[----:B------:R-:W-:-:S02]  /*a180*/  IADD3 R53, P4, R12, 0x3000, RZ ;  /* 0x000030000c357810 */ /* 0x000fc40007f9e0ff */
[----:B------:R-:W-:Y:S02]  /*a190*/  LOP3.LUT R6, R51, 0x180, RZ, 0xc0, !PT ;  /* 0x0000018033067812 */ /* 0x000fe400078ec0ff */
[----:B------:R-:W-:Y:S02]  /*a1a0*/  F2FP.BF16.F32.PACK_AB R11, R132, R11 ;  /* 0x0000000b840b723e */ /* 0x000fe400000010ff */
[----:B------:R-:W-:Y:S02]  /*a1b0*/  SHF.R.U64 R6, R6, 0x3, RZ ;  /* 0x0000000306067819 */ /* 0x000fe400000012ff */
[----:B------:R-:W-:Y:S02]  /*a1c0*/  F2FP.BF16.F32.PACK_AB R8, R133, R8 ;  /* 0x000000088508723e */ /* 0x000fe400000010ff */
[----:B------:R-:W-:Y:S02]  /*a1d0*/  LOP3.LUT R24, R6, R51, RZ, 0x3c, !PT ;  /* 0x0000003306187212 */ /* 0x000fe400078e3cff */
[----:B------:R-:W-:-:S02]  /*a1e0*/  LOP3.LUT R6, R53, 0x180, RZ, 0xc0, !PT ;  /* 0x0000018035067812 */ /* 0x000fc400078ec0ff */
[----:B------:R-:W-:Y:S02]  /*a1f0*/  F2FP.BF16.F32.PACK_AB R35, R94, R35 ;  /* 0x000000235e23723e */ /* 0x000fe400000010ff */
[----:B------:R-:W-:Y:S02]  /*a200*/  F2FP.BF16.F32.PACK_AB R32, R95, R32 ;  /* 0x000000205f20723e */ /* 0x000fe400000010ff */
[----:B------:R-:W-:Y:S02]  /*a210*/  F2FP.BF16.F32.PACK_AB R29, R108, R29 ;  /* 0x0000001d6c1d723e */ /* 0x000fe400000010ff */
[----:B------:R-:W-:Y:S02]  /*a220*/  F2FP.BF16.F32.PACK_AB R26, R109, R26 ;  /* 0x0000001a6d1a723e */ /* 0x000fe400000010ff */
[----:B------:R-:W-:Y:S02]  /*a230*/  SEL R36, R37, R34, P0 ;  /* 0x0000002225247207 */ /* 0x000fe40000000000 */
[----:B------:R-:W-:-:S02]  /*a240*/  F2FP.BF16.F32.PACK_AB R21, R118, R21 ;  /* 0x000000157615723e */ /* 0x000fc400000010ff */
[----:B------:R-:W-:Y:S02]  /*a250*/  F2FP.BF16.F32.PACK_AB R14, R119, R14 ;  /* 0x0000000e770e723e */ /* 0x000fe400000010ff */
[----:B------:R-:W-:Y:S02]  /*a260*/  SEL R37, R34, R37, P0 ;  /* 0x0000002522257207 */ /* 0x000fe40000000000 */
[----:B------:R-:W-:Y:S02]  /*a270*/  IADD3 R55, P3, R12, 0x3020, RZ ;  /* 0x000030200c377810 */ /* 0x000fe40007f7e0ff */
[----:B------:R-:W-:Y:S02]  /*a280*/  F2FP.BF16.F32.PACK_AB R31, R102, R31 ;  /* 0x0000001f661f723e */ /* 0x000fe400000010ff */
[----:B------:R-:W-:Y:S01]  /*a290*/  F2FP.BF16.F32.PACK_AB R28, R103, R28 ;  /* 0x0000001c671c723e */ /* 0x000fe200000010ff */
[----:B------:R-:W-:Y:S01]  /*a2a0*/  IMAD.X R15, RZ, RZ, R13, P3 ;  /* 0x000000ffff0f7224 */ /* 0x000fe200018e060d */
[----:B------:R-:W-:-:S02]  /*a2b0*/  F2FP.BF16.F32.PACK_AB R25, R116, R25 ;  /* 0x000000197419723e */ /* 0x000fc400000010ff */
[----:B------:R-:W-:Y:S02]  /*a2c0*/  F2FP.BF16.F32.PACK_AB R20, R117, R20 ;  /* 0x000000147514723e */ /* 0x000fe400000010ff */
[----:B------:R-:W-:Y:S02]  /*a2d0*/  SEL R34, R33, R30, P0 ;  /* 0x0000001e21227207 */ /* 0x000fe40000000000 */
[----:B------:R-:W-:Y:S02]  /*a2e0*/  SEL R33, R30, R33, P0 ;  /* 0x000000211e217207 */ /* 0x000fe40000000000 */
[----:B------:R-:W-:Y:S02]  /*a2f0*/  SEL R40, R11, R8, P0 ;  /* 0x000000080b287207 */ /* 0x000fe40000000000 */
[----:B------:R-:W-:Y:S02]  /*a300*/  SEL R45, R8, R11, P0 ;  /* 0x0000000b082d7207 */ /* 0x000fe40000000000 */
[----:B------:R-:W-:-:S02]  /*a310*/  SHF.R.U64 R6, R6, 0x3, RZ ;  /* 0x0000000306067819 */ /* 0x000fc400000012ff */
[----:B------:R-:W-:Y:S02]  /*a320*/  F2FP.BF16.F32.PACK_AB R127, R127, R10 ;  /* 0x0000000a7f7f723e */ /* 0x000fe400000010ff */
[----:B------:R-:W-:Y:S02]  /*a330*/  SEL R30, R29, R26, P0 ;  /* 0x0000001a1d1e7207 */ /* 0x000fe40000000000 */
[----:B------:R-:W-:Y:S02]  /*a340*/  SEL R8, R35, R32, P0 ;  /* 0x0000002023087207 */ /* 0x000fe40000000000 */
[C---:B------:R-:W-:Y:S02]  /*a350*/  LOP3.LUT R7, R12.reuse, 0x180, RZ, 0xc0, !PT ;  /* 0x000001800c077812 */ /* 0x040fe400078ec0ff */
[----:B------:R-:W-:Y:S02]  /*a360*/  IADD3 R57, P2, R12, 0x6000, RZ ;  /* 0x000060000c397810 */ /* 0x000fe40007f5e0ff */
[----:B------:R-:W-:-:S02]  /*a370*/  SEL R29, R26, R29, P0 ;  /* 0x0000001d1a1d7207 */ /* 0x000fc40000000000 */
[----:B------:R-:W-:Y:S01]  /*a380*/  SEL R35, R32, R35, P0 ;  /* 0x0000002320237207 */ /* 0x000fe20000000000 */
[--C-:B------:R-:W-:Y:S01]  /*a390*/  IMAD.X R11, RZ, RZ, R13.reuse, P2 ;  /* 0x000000ffff0b7224 */ /* 0x100fe200010e060d */
[----:B------:R-:W-:Y:S02]  /*a3a0*/  SEL R44, R21, R14, P0 ;  /* 0x0000000e152c7207 */ /* 0x000fe40000000000 */
[----:B------:R-:W-:Y:S01]  /*a3b0*/  SEL R47, R14, R21, P0 ;  /* 0x000000150e2f7207 */ /* 0x000fe20000000000 */
[--C-:B------:R-:W-:Y:S01]  /*a3c0*/  IMAD.X R21, RZ, RZ, R13.reuse, P4 ;  /* 0x000000ffff157224 */ /* 0x100fe200020e060d */
[----:B------:R-:W-:Y:S02]  /*a3d0*/  LOP3.LUT R10, R55, 0x180, RZ, 0xc0, !PT ;  /* 0x00000180370a7812 */ /* 0x000fe400078ec0ff */
[----:B------:R-:W-:Y:S02]  /*a3e0*/  SEL R26, R25, R20, P0 ;  /* 0x00000014191a7207 */ /* 0x000fe40000000000 */
[----:B------:R-:W-:Y:S01]  /*a3f0*/  SEL R39, R20, R25, P0 ;  /* 0x0000001914277207 */ /* 0x000fe20000000000 */
[----:B------:R-:W-:Y:S01]  /*a400*/  IMAD.X R25, RZ, RZ, R13, P5 ;  /* 0x000000ffff197224 */ /* 0x000fe200028e060d */
[----:B------:R-:W-:-:S02]  /*a410*/  SEL R32, R31, R28, P0 ;  /* 0x0000001c1f207207 */ /* 0x000fc40000000000 */
[----:B------:R-:W-:Y:S02]  /*a420*/  SEL R31, R28, R31, P0 ;  /* 0x0000001f1c1f7207 */ /* 0x000fe40000000000 */
[----:B------:R-:W-:Y:S02]  /*a430*/  LOP3.LUT R20, R6, R53, RZ, 0x3c, !PT ;  /* 0x0000003506147212 */ /* 0x000fe400078e3cff */
[----:B------:R-:W-:Y:S02]  /*a440*/  SHF.R.U64 R7, R7, 0x3, RZ ;  /* 0x0000000307077819 */ /* 0x000fe400000012ff */
[----:B------:R-:W-:Y:S02]  /*a450*/  LOP3.LUT R28, R57, 0x180, RZ, 0xc0, !PT ;  /* 0x00000180391c7812 */ /* 0x000fe400078ec0ff */
[----:B------:R-:W-:Y:S02]  /*a460*/  SHF.R.U64 R10, R10, 0x3, RZ ;  /* 0x000000030a0a7819 */ /* 0x000fe400000012ff */
[----:B------:R-:W-:-:S02]  /*a470*/  IADD3 R59, P1, R12, 0x6020, RZ ;  /* 0x000060200c3b7810 */ /* 0x000fc40007f3e0ff */
[----:B------:R-:W-:Y:S02]  /*a480*/  MOV R53, R20 ;  /* 0x0000001400357202 */ /* 0x000fe40000000f00 */
[----:B------:R-:W-:Y:S01]  /*a490*/  LOP3.LUT R12, R7, R12, RZ, 0x3c, !PT ;  /* 0x0000000c070c7212 */ /* 0x000fe200078e3cff */
[----:B------:R-:W-:Y:S01]  /*a4a0*/  IMAD.X R7, RZ, RZ, R13, P1 ;  /* 0x000000ffff077224 */ /* 0x000fe200008e060d */
[----:B------:R-:W-:Y:S02]  /*a4b0*/  SHF.R.U64 R28, R28, 0x3, RZ ;  /* 0x000000031c1c7819 */ /* 0x000fe400000012ff */
[----:B------:R-:W-:Y:S02]  /*a4c0*/  LOP3.LUT R14, R10, R55, RZ, 0x3c, !PT ;  /* 0x000000370a0e7212 */ /* 0x000fe400078e3cff */
[----:B------:R-:W-:Y:S02]  /*a4d0*/  SEL R46, R126, R127, P0 ;  /* 0x0000007f7e2e7207 */ /* 0x000fe40000000000 */
[----:B------:R-:W-:-:S02]  /*a4e0*/  SEL R127, R127, R126, P0 ;  /* 0x0000007e7f7f7207 */ /* 0x000fc40000000000 */
[----:B------:R-:W-:Y:S02]  /*a4f0*/  MOV R55, R12 ;  /* 0x0000000c00377202 */ /* 0x000fe40000000f00 */
[----:B------:R-:W-:Y:S02]  /*a500*/  MOV R54, R24 ;  /* 0x0000001800367202 */ /* 0x000fe40000000f00 */
[----:B------:R-:W-:Y:S02]  /*a510*/  LOP3.LUT R10, R28, R57, RZ, 0x3c, !PT ;  /* 0x000000391c0a7212 */ /* 0x000fe400078e3cff */
[----:B------:R-:W-:Y:S02]  /*a520*/  MOV R52, R14 ;  /* 0x0000000e00347202 */ /* 0x000fe40000000f00 */
[----:B------:R-:W-:Y:S02]  /*a530*/  LOP3.LUT R50, R59, 0x180, RZ, 0xc0, !PT ;  /* 0x000001803b327812 */ /* 0x000fe400078ec0ff */
[----:B------:R-:W-:-:S02]  /*a540*/  MOV R51, R10 ;  /* 0x0000000a00337202 */ /* 0x000fc40000000f00 */
[----:B------:R-:W-:Y:S02]  /*a550*/  SHF.R.U64 R50, R50, 0x3, RZ ;  /* 0x0000000332327819 */ /* 0x000fe400000012ff */
[----:B------:R-:W-:Y:S02]  /*a560*/  PLOP3.LUT P2, PT, PT, PT, UP0, 0x80, 0x0 ;  /* 0x000000000000781c */ /* 0x000fe40003f4f008 */
[----:B------:R-:W-:-:S04]  /*a570*/  LOP3.LUT R6, R50, R59, RZ, 0x3c, !PT ;  /* 0x0000003b32067212 */ /* 0x000fc800078e3cff */
[----:B------:R-:W-:Y:S01]  /*a580*/  MOV R50, R6 ;  /* 0x0000000600327202 */ /* 0x000fe20000000f00 */
[----:B------:R-:W-:Y:S02]  /*a590*/  IMAD.U32 R6, RZ, RZ, UR6 ;  /* 0x00000006ff067e24 */ /* 0x000fe4000f8e00ff */
[----:B------:R-:W-:Y:S01]  /*a5a0*/  IMAD.U32 R7, RZ, RZ, UR7 ;  /* 0x00000007ff077e24 */ /* 0x000fe2000f8e00ff */
[----:B------:R-:W-:Y:S01]  /*a5b0*/  ULDC.64 UR6, c[0x0][0xc08] ;  /* 0x0003020000067ab9 */ /* 0x000fe20000000a00 */
[----:B--2---:R-:W-:Y:S01]  /*a5c0*/  LOP3.LUT R20, R9, 0x2, RZ, 0x3c, !PT ;  /* 0x0000000209147812 */ /* 0x004fe200078e3cff */
[----:B------:R-:W-:Y:S04]  /*a5d0*/  SHFL.IDX PT, R13, R8, R9, 0x1c1f ;  /* 0x001c1f09080d7589 */ /* 0x000fe800000e0000 */
[----:B------:R-:W0:Y:S04]  /*a5e0*/  SHFL.IDX PT, R24, R35, R20, 0x1c1f ;  /* 0x001c1f1423187589 */ /* 0x000e2800000e0000 */
[----:B------:R-:W-:Y:S04]  /*a5f0*/  SHFL.IDX PT, R36, R36, R9, 0x1c1f ;  /* 0x001c1f0924247589 */ /* 0x000fe800000e0000 */
[----:B------:R-:W1:Y:S04]  /*a600*/  SHFL.IDX PT, R37, R37, R20, 0x1c1f ;  /* 0x001c1f1425257589 */ /* 0x000e6800000e0000 */
[----:B------:R-:W-:Y:S04]  /*a610*/  SHFL.IDX PT, R15, R32, R9, 0x1c1f ;  /* 0x001c1f09200f7589 */ /* 0x000fe800000e0000 */
[----:B------:R-:W-:Y:S04]  /*a620*/  SHFL.IDX PT, R28, R31, R20, 0x1c1f ;  /* 0x001c1f141f1c7589 */ /* 0x000fe800000e0000 */
[----:B------:R-:W-:Y:S04]  /*a630*/  SHFL.IDX PT, R34, R34, R9, 0x1c1f ;  /* 0x001c1f0922227589 */ /* 0x000fe800000e0000 */
[----:B------:R-:W2:Y:S01]  /*a640*/  SHFL.IDX PT, R33, R33, R20, 0x1c1f ;  /* 0x001c1f1421217589 */ /* 0x000ea200000e0000 */
[----:B0-----:R-:W-:-:S03]  /*a650*/  SEL R11, R24, R13, P0 ;  /* 0x0000000d180b7207 */ /* 0x001fc60000000000 */
[----:B------:R-:W-:Y:S04]  /*a660*/  SHFL.IDX PT, R42, R42, R9, 0x1c1f ;  /* 0x001c1f092a2a7589 */ /* 0x000fe800000e0000 */
[----:B------:R-:W0:Y:S01]  /*a670*/  SHFL.IDX PT, R27, R27, R20, 0x1c1f ;  /* 0x001c1f141b1b7589 */ /* 0x000e2200000e0000 */
[----:B-1----:R-:W-:Y:S02]  /*a680*/  SEL R8, R36, R37, P0 ;  /* 0x0000002524087207 */ /* 0x002fe40000000000 */
[----:B------:R-:W-:Y:S01]  /*a690*/  SEL R10, R37, R36, P0 ;  /* 0x00000024250a7207 */ /* 0x000fe20000000000 */
[----:B------:R-:W-:Y:S04]  /*a6a0*/  SHFL.IDX PT, R30, R30, R9, 0x1c1f ;  /* 0x001c1f091e1e7589 */ /* 0x000fe800000e0000 */
[----:B------:R-:W1:Y:S04]  /*a6b0*/  SHFL.IDX PT, R29, R29, R20, 0x1c1f ;  /* 0x001c1f141d1d7589 */ /* 0x000e6800000e0000 */
[----:B------:R1:W-:Y:S04]  /*a6c0*/  SHFL.IDX PT, R21, R26, R9, 0x1c1f ;  /* 0x001c1f091a157589 */ /* 0x0003e800000e0000 */
[----:B------:R-:W-:Y:S01]  /*a6d0*/  SHFL.IDX PT, R44, R44, R9, 0x1c1f ;  /* 0x001c1f092c2c7589 */ /* 0x000fe200000e0000 */
[----:B--2---:R-:W-:-:S02]  /*a6e0*/  SEL R12, R34, R33, P0 ;  /* 0x00000021220c7207 */ /* 0x004fc40000000000 */
[----:B------:R-:W-:Y:S01]  /*a6f0*/  SEL R14, R33, R34, P0 ;  /* 0x00000022210e7207 */ /* 0x000fe20000000000 */
[----:B------:R-:W-:Y:S04]  /*a700*/  SHFL.IDX PT, R32, R39, R20, 0x1c1f ;  /* 0x001c1f1427207589 */ /* 0x000fe800000e0000 */
[----:B------:R-:W2:Y:S01]  /*a710*/  SHFL.IDX PT, R47, R47, R20, 0x1c1f ;  /* 0x001c1f142f2f7589 */ /* 0x000ea200000e0000 */
[----:B0-----:R-:W-:Y:S02]  /*a720*/  SEL R25, R42, R27, P0 ;  /* 0x0000001b2a197207 */ /* 0x001fe40000000000 */
[----:B------:R-:W-:Y:S01]  /*a730*/  SEL R27, R27, R42, P0 ;  /* 0x0000002a1b1b7207 */ /* 0x000fe20000000000 */
[----:B------:R-:W-:Y:S04]  /*a740*/  SHFL.IDX PT, R38, R38, R9, 0x1c1f ;  /* 0x001c1f0926267589 */ /* 0x000fe800000e0000 */
[----:B------:R-:W-:Y:S01]  /*a750*/  SHFL.IDX PT, R46, R46, R9, 0x1c1f ;  /* 0x001c1f092e2e7589 */ /* 0x000fe200000e0000 */
[----:B-1----:R-:W-:-:S03]  /*a760*/  SEL R26, R29, R30, P0 ;  /* 0x0000001e1d1a7207 */ /* 0x002fc60000000000 */
[----:B------:R-:W0:Y:S04]  /*a770*/  SHFL.IDX PT, R41, R41, R20, 0x1c1f ;  /* 0x001c1f1429297589 */ /* 0x000e2800000e0000 */
[----:B------:R-:W1:Y:S04]  /*a780*/  SHFL.IDX PT, R127, R127, R20, 0x1c1f ;  /* 0x001c1f147f7f7589 */ /* 0x000e6800000e0000 */
[----:B------:R-:W-:Y:S04]  /*a790*/  SHFL.IDX PT, R40, R40, R9, 0x1c1f ;  /* 0x001c1f0928287589 */ /* 0x000fe800000e0000 */
[----:B------:R3:W-:Y:S01]  /*a7a0*/  SHFL.IDX PT, R48, R48, R9, 0x1c1f ;  /* 0x001c1f0930307589 */ /* 0x0007e200000e0000 */
[----:B--2---:R-:W-:-:S03]  /*a7b0*/  SEL R31, R47, R44, P0 ;  /* 0x0000002c2f1f7207 */ /* 0x004fc60000000000 */
[----:B------:R-:W2:Y:S04]  /*a7c0*/  SHFL.IDX PT, R45, R45, R20, 0x1c1f ;  /* 0x001c1f142d2d7589 */ /* 0x000ea800000e0000 */
[----:B------:R-:W4:Y:S01]  /*a7d0*/  SHFL.IDX PT, R49, R49, R20, 0x1c1f ;  /* 0x001c1f1431317589 */ /* 0x000f2200000e0000 */
[----:B---3--:R-:W-:Y:S01]  /*a7e0*/  SEL R9, R13, R24, P0 ;  /* 0x000000180d097207 */ /* 0x008fe20000000000 */
[----:B------:R-:W-:Y:S01]  /*a7f0*/  BAR.SYNC.DEFER_BLOCKING 0x1, 0x180 ;  /* 0x0046000000007b1d */ /* 0x000fe20000010000 */
[----:B------:R-:W-:Y:S02]  /*a800*/  SEL R13, R15, R28, P0 ;  /* 0x0000001c0f0d7207 */ /* 0x000fe40000000000 */
[----:B------:R-:W-:Y:S02]  /*a810*/  SEL R15, R28, R15, P0 ;  /* 0x0000000f1c0f7207 */ /* 0x000fe40000000000 */
[----:B------:R-:W-:-:S02]  /*a820*/  SEL R24, R30, R29, P0 ;  /* 0x0000001d1e187207 */ /* 0x000fc40000000000 */
[----:B------:R-:W-:Y:S02]  /*a830*/  SEL R28, R21, R32, P0 ;  /* 0x00000020151c7207 */ /* 0x000fe40000000000 */
[----:B------:R-:W-:Y:S02]  /*a840*/  SEL R30, R32, R21, P0 ;  /* 0x00000015201e7207 */ /* 0x000fe40000000000 */
[----:B------:R-:W-:Y:S02]  /*a850*/  SEL R29, R44, R47, P0 ;  /* 0x0000002f2c1d7207 */ /* 0x000fe40000000000 */
[----:B0-----:R-:W-:Y:S02]  /*a860*/  SEL R32, R38, R41, P0 ;  /* 0x0000002926207207 */ /* 0x001fe40000000000 */
[----:B------:R-:W-:Y:S02]  /*a870*/  SEL R34, R41, R38, P0 ;  /* 0x0000002629227207 */ /* 0x000fe40000000000 */
[----:B-1----:R-:W-:Y:S01]  /*a880*/  SEL R33, R46, R127, P0 ;  /* 0x0000007f2e217207 */ /* 0x002fe20000000000 */
[----:B------:R-:W-:Y:S01]  /*a890*/  UISETP.NE.U32.AND UP1, UPT, UR6, URZ, UPT ;  /* 0x0000003f0600728c */ /* 0x000fe2000bf25070 */
[----:B------:R-:W-:Y:S01]  /*a8a0*/  SEL R35, R127, R46, P0 ;  /* 0x0000002e7f237207 */ /* 0x000fe20000000000 */
[----:B------:R-:W-:Y:S01]  /*a8b0*/  UMOV UR4, URZ ;  /* 0x0000003f00047c82 */ /* 0x000fe20008000000 */
[----:B--2---:R-:W-:Y:S01]  /*a8c0*/  SEL R36, R40, R45, P0 ;  /* 0x0000002d28247207 */ /* 0x004fe20000000000 */
[----:B------:R-:W-:Y:S01]  /*a8d0*/  ULDC UR8, c[0x0][0xa88] ;  /* 0x0002a20000087ab9 */ /* 0x000fe20000000800 */
[----:B------:R-:W-:Y:S01]  /*a8e0*/  SEL R38, R45, R40, P0 ;  /* 0x000000282d267207 */ /* 0x000fe20000000000 */
[----:B------:R0:W-:Y:S01]  /*a8f0*/  STSM.16.M88.4 [R55], R8 ;  /* 0x0000000837007844 */ /* 0x0001e20000000200 */
[----:B----4-:R-:W-:Y:S01]  /*a900*/  SEL R37, R48, R49, P0 ;  /* 0x0000003130257207 */ /* 0x010fe20000000000 */
[----:B------:R-:W1:Y:S01]  /*a910*/  LDC R41, c[0x0][0xbe8] ;  /* 0x0002fa00ff297b82 */ /* 0x000e620000000800 */
[----:B------:R-:W-:Y:S01]  /*a920*/  SEL R39, R49, R48, P0 ;  /* 0x0000003031277207 */ /* 0x000fe20000000000 */
        /* <DEDUP_REMOVED lines=8> */
[----:B-1----:R-:W-:Y:S01]  /*a9b0*/  ISETP.NE.AND P1, PT, R41, 0x1, PT ;  /* 0x000000012900780c */ /* 0x002fe20003f25270 */
[----:B--2---:R-:W-:-:S04]  /*a9c0*/  VIADD R12, R17, UR43 ;  /* 0x0000002b110c7c36 */ /* 0x004fc80008000000 */
[----:B------:R-:W-:-:S05]  /*a9d0*/  PLOP3.LUT P0, PT, PT, PT, UP1, 0x80, 0x0 ;  /* 0x000000000000781c */ /* 0x000fca0003f0f018 */
[----:B------:R-:W-:-:S03]  /*a9e0*/  @UP1 ULEA UR6, UP2, UR39, UR6, 0x2 ;  /* 0x0000000627061291 */ /* 0x000fc6000f84103f */
[----:B------:R-:W0:Y:S01]  /*a9f0*/  @P1 LDC R9, c[0x0][0xbec] ;  /* 0x0002fb00ff091b82 */ /* 0x000e220000000800 */
[----:B------:R-:W-:Y:S02]  /*aa00*/  @UP1 ULEA.HI.X UR7, UR39, UR7, UR41, 0x2, UP2 ;  /* 0x0000000727071291 */ /* 0x000fe400090f1429 */
[----:B------:R-:W-:-:S04]  /*aa10*/  IMAD.U32 R14, RZ, RZ, UR6 ;  /* 0x00000006ff0e7e24 */ /* 0x000fc8000f8e00ff */
        /* <DEDUP_REMOVED lines=10> */
.L_x_1789:
[----:B------:R-:W-:Y:S01]  /*aac0*/  USHF.R.S32.HI UR14, URZ, 0x1f, UR42 ;  /* 0x0000001f3f0e7899 */ /* 0x000fe2000801142a */
[----:B------:R-:W-:Y:S01]  /*aad0*/  @P1 IMAD.HI.U32 R7, R12, R9, RZ ;  /* 0x000000090c071227 */ /* 0x000fe200078e00ff */
[----:B------:R-:W-:Y:S01]  /*aae0*/  ULDC.64 UR12, c[0x0][0xb90] ;  /* 0x0002e400000c7ab9 */ /* 0x000fe20000000a00 */
[----:B------:R-:W-:Y:S01]  /*aaf0*/  USHF.R.S32.HI UR9, URZ, 0x1f, UR4 ;  /* 0x0000001f3f097899 */ /* 0x000fe20008011404 */
[----:B------:R-:W0:Y:S01]  /*ab00*/  @P1 LDC R47, c[0x0][0xbec] ;  /* 0x0002fb00ff2f1b82 */ /* 0x000e220000000800 */
[----:B------:R-:W-:Y:S01]  /*ab10*/  UIMAD UR10, UR14, UR12, URZ ;  /* 0x0000000c0e0a72a4 */ /* 0x000fe2000f8e023f */
[----:B------:R-:W-:Y:S01]  /*ab20*/  IMAD.MOV.U32 R6, RZ, RZ, R12 ;  /* 0x000000ffff067224 */ /* 0x000fe200078e000c */
[----:B------:R-:W-:Y:S01]  /*ab30*/  UMOV UR8, UR4 ;  /* 0x0000000400087c82 */ /* 0x000fe20008000000 */
[----:B------:R-:W-:Y:S01]  /*ab40*/  @P1 SHF.R.U32.HI R6, RZ, R10, R7 ;  /* 0x0000000aff061219 */ /* 0x000fe20000011607 */
[----:B------:R-:W-:Y:S01]  /*ab50*/  USEL UR41, UR41, URZ, !UP0 ;  /* 0x0000003f29297287 */ /* 0x000fe2000c000000 */
[----:B------:R-:W-:Y:S01]  /*ab60*/  IMAD R7, R152, 0x20, R18 ;  /* 0x0000002098077824 */ /* 0x000fe200078e0212 */
[----:B------:R-:W-:Y:S01]  /*ab70*/  UIMAD.WIDE.U32 UR6, UR42, UR12, UR8 ;  /* 0x0000000c2a0672a5 */ /* 0x000fe2000f8e0008 */
[----:B---3--:R-:W-:Y:S01]  /*ab80*/  VIADD R14, R155, UR43 ;  /* 0x0000002b9b0e7c36 */ /* 0x008fe20008000000 */
[----:B------:R-:W-:Y:S01]  /*ab90*/  UIMAD UR10, UR42, UR13, UR10 ;  /* 0x0000000d2a0a72a4 */ /* 0x000fe2000f8e020a */
[----:B------:R-:W-:Y:S01]  /*aba0*/  IMAD.MOV R10, RZ, RZ, -R6 ;  /* 0x000000ffff0a7224 */ /* 0x000fe200078e0a06 */
[----:B------:R-:W-:Y:S01]  /*abb0*/  USEL UR39, UR39, URZ, !UP0 ;  /* 0x0000003f27277287 */ /* 0x000fe2000c000000 */
[----:B------:R-:W-:Y:S01]  /*abc0*/  IMAD.WIDE R4, R7, 0x2, R4 ;  /* 0x0000000207047825 */ /* 0x000fe200078e0204 */
[----:B------:R-:W-:Y:S01]  /*abd0*/  ULDC.64 UR12, c[0x0][0xb98] ;  /* 0x0002e600000c7ab9 */ /* 0x000fe20000000a00 */
[----:B------:R-:W-:-:S02]  /*abe0*/  UIADD3 UR7, UR7, UR10, URZ ;  /* 0x0000000a07077290 */ /* 0x000fc4000fffe03f */
[----:B------:R-:W-:Y:S01]  /*abf0*/  UIMAD UR8, UR41, UR12, URZ ;  /* 0x0000000c290872a4 */ /* 0x000fe2000f8e023f */
[----:B------:R-:W-:Y:S01]  /*ac00*/  IMAD R9, R41, R10, R12 ;  /* 0x0000000a29097224 */ /* 0x000fe200078e020c */
[----:B------:R-:W-:Y:S01]  /*ac10*/  UIMAD.WIDE.U32 UR6, UR39, UR12, UR6 ;  /* 0x0000000c270672a5 */ /* 0x000fe2000f8e0006 */
[----:B------:R-:W-:Y:S01]  /*ac20*/  SHF.R.S32.HI R10, RZ, 0x1f, R6 ;  /* 0x0000001fff0a7819 */ /* 0x000fe20000011406 */
[----:B------:R-:W-:Y:S01]  /*ac30*/  UIMAD UR8, UR39, UR13, UR8 ;  /* 0x0000000d270872a4 */ /* 0x000fe2000f8e0208 */
[----:B------:R-:W-:Y:S01]  /*ac40*/  IADD3 R21, P2, R4, 0x1800, RZ ;  /* 0x0000180004157810 */ /* 0x000fe20007f5e0ff */
[----:B------:R-:W-:Y:S01]  /*ac50*/  ULDC.64 UR10, c[0x0][0xb88] ;  /* 0x0002e200000a7ab9 */ /* 0x000fe20000000a00 */
[----:B------:R-:W-:Y:S01]  /*ac60*/  SHF.R.S32.HI R7, RZ, 0x1f, R9 ;  /* 0x0000001fff077819 */ /* 0x000fe20000011409 */
[----:B-----5:R-:W-:Y:S01]  /*ac70*/  IMAD R45, R8, R41, RZ ;  /* 0x00000029082d7224 */ /* 0x020fe200078e02ff */
[----:B------:R-:W-:Y:S01]  /*ac80*/  IADD3 R6, P0, R6, UR6, RZ ;  /* 0x0000000606067c10 */ /* 0x000fe2000ff1e0ff */
[----:B------:R-:W-:Y:S01]  /*ac90*/  IMAD.U32 R11, RZ, RZ, UR8 ;  /* 0x00000008ff0b7e24 */ /* 0x000fe2000f8e00ff */
[----:B------:R-:W-:Y:S01]  /*aca0*/  LOP3.LUT R20, R21, 0x180, RZ, 0xc0, !PT ;  /* 0x0000018015147812 */ /* 0x000fe200078ec0ff */
[----:B------:R-:W-:Y:S01]  /*acb0*/  IMAD R12, R7, UR10, RZ ;  /* 0x0000000a070c7c24 */ /* 0x000fe2000f8e02ff */
[----:B------:R-:W-:-:S02]  /*acc0*/  IADD3 R29, P6, R4, 0x3000, RZ ;  /* 0x00003000041d7810 */ /* 0x000fc40007fde0ff */
[----:B------:R-:W-:Y:S01]  /*acd0*/  IADD3.X R7, R10, UR7, R11, P0, !PT ;  /* 0x000000070a077c10 */ /* 0x000fe200087fe40b */
[C---:B------:R-:W-:Y:S01]  /*ace0*/  IMAD R11, R9.reuse, UR11, R12 ;  /* 0x0000000b090b7c24 */ /* 0x040fe2000f8e020c */
[----:B------:R-:W-:Y:S01]  /*acf0*/  ULDC.64 UR6, c[0x0][0xb50] ;  /* 0x0002d40000067ab9 */ /* 0x000fe20000000a00 */
[----:B------:R-:W-:Y:S01]  /*ad00*/  SHF.R.U64 R20, R20, 0x3, RZ ;  /* 0x0000000314147819 */ /* 0x000fe200000012ff */
[----:B------:R-:W-:Y:S01]  /*ad10*/  IMAD.WIDE.U32 R6, R9, UR10, R6 ;  /* 0x0000000a09067c25 */ /* 0x000fe2000f8e0006 */
[----:B------:R-:W-:Y:S02]  /*ad20*/  ULDC.64 UR10, c[0x0][0xaa0] ;  /* 0x0002a800000a7ab9 */ /* 0x000fe40000000a00 */
[----:B------:R-:W-:Y:S01]  /*ad30*/  LOP3.LUT R20, R20, R21, RZ, 0x3c, !PT ;  /* 0x0000001514147212 */ /* 0x000fe200078e3cff */
[----:B------:R-:W-:Y:S01]  /*ad40*/  IMAD.IADD R7, R7, 0x1, R11 ;  /* 0x0000000107077824 */ /* 0x000fe200078e020b */
[----:B------:R-:W-:Y:S01]  /*ad50*/  LEA R10, P0, R6, UR6, 0x2 ;  /* 0x00000006060a7c11 */ /* 0x000fe2000f8010ff */
[----:B------:R-:W-:Y:S01]  /*ad60*/  IMAD.X R21, RZ, RZ, R5, P2 ;  /* 0x000000ffff157224 */ /* 0x000fe200010e0605 */
[----:B------:R-:W-:-:S02]  /*ad70*/  IADD3 R13, P5, R4, 0x4800, RZ ;  /* 0x00004800040d7810 */ /* 0x000fc40007fbe0ff */
[----:B------:R-:W-:Y:S01]  /*ad80*/  LEA.HI.X R11, R6, UR7, R7, 0x2, P0 ;  /* 0x00000007060b7c11 */ /* 0x000fe200080f1407 */
[----:B------:R-:W-:Y:S01]  /*ad90*/  SHFL.IDX PT, R36, R10, RZ, 0x1c1f ;  /* 0x001c1fff0a247589 */ /* 0x000fe200000e0000 */
[----:B------:R-:W-:Y:S01]  /*ada0*/  LOP3.LUT P0, RZ, R153, 0x3, RZ, 0xc0, !PT ;  /* 0x0000000399ff7812 */ /* 0x000fe2000780c0ff */
[----:B------:R-:W-:Y:S01]  /*adb0*/  VIADD R6, R14, 0x8 ;  /* 0x000000080e067836 */ /* 0x000fe20000000000 */
[----:B------:R-:W-:Y:S01]  /*adc0*/  IADD3 R33, P4, R4, 0x6000, RZ ;  /* 0x0000600004217810 */ /* 0x000fe20007f9e0ff */
[----:B------:R-:W1:Y:S01]  /*add0*/  SHFL.IDX PT, R37, R11, RZ, 0x1c1f ;  /* 0x001c1fff0b257589 */ /* 0x000e6200000e0000 */
[-C--:B------:R-:W-:Y:S02]  /*ade0*/  ISETP.GE.OR P2, PT, R14, R45.reuse, P0 ;  /* 0x0000002d0e00720c */ /* 0x080fe40000746670 */
[----:B------:R-:W-:Y:S01]  /*adf0*/  ISETP.GE.OR P0, PT, R6, R45, P0 ;  /* 0x0000002d0600720c */ /* 0x000fe20000706670 */
[----:B------:R-:W-:Y:S01]  /*ae00*/  SHFL.IDX PT, R38, R10, 0x1, 0x1c1f ;  /* 0x003c1f000a267f89 */ /* 0x000fe200000e0000 */
[----:B------:R-:W-:Y:S01]  /*ae10*/  UIMAD UR8, UR9, UR10, URZ ;  /* 0x0000000a090872a4 */ /* 0x000fe2000f8e023f */
[----:B------:R-:W-:-:S02]  /*ae20*/  LOP3.LUT R9, R4, 0x180, RZ, 0xc0, !PT ;  /* 0x0000018004097812 */ /* 0x000fc400078ec0ff */
[----:B------:R-:W2:Y:S01]  /*ae30*/  SHFL.IDX PT, R39, R11, 0x1, 0x1c1f ;  /* 0x003c1f000b277f89 */ /* 0x000ea200000e0000 */
[----:B------:R-:W-:Y:S01]  /*ae40*/  UIMAD.WIDE.U32 UR6, UR4, UR10, URZ ;  /* 0x0000000a040672a5 */ /* 0x000fe2000f8e003f */
[----:B------:R-:W-:Y:S02]  /*ae50*/  IADD3 R7, P3, R4, 0x7800, RZ ;  /* 0x0000780004077810 */ /* 0x000fe40007f7e0ff */
[----:B------:R-:W-:Y:S02]  /*ae60*/  LOP3.LUT R28, R29, 0x180, RZ, 0xc0, !PT ;  /* 0x000001801d1c7812 */ /* 0x000fe400078ec0ff */
[----:B------:R-:W-:Y:S02]  /*ae70*/  LOP3.LUT R12, R13, 0x180, RZ, 0xc0, !PT ;  /* 0x000001800d0c7812 */ /* 0x000fe400078ec0ff */
[----:B------:R-:W-:Y:S01]  /*ae80*/  LOP3.LUT R32, R33, 0x180, RZ, 0xc0, !PT ;  /* 0x0000018021207812 */ /* 0x000fe200078ec0ff */
[----:B-1----:R1:W-:Y:S01]  /*ae90*/  @!P2 ST.E desc[UR50][R36.64], R0 ;  /* 0x000000002400a985 */ /* 0x0023e2000c101932 */
[----:B------:R-:W-:Y:S01]  /*aea0*/  UIMAD UR8, UR4, UR11, UR8 ;  /* 0x0000000b040872a4 */ /* 0x000fe2000f8e0208 */
[----:B------:R-:W-:Y:S01]  /*aeb0*/  SHF.R.U64 R9, R9, 0x3, RZ ;  /* 0x0000000309097819 */ /* 0x000fe200000012ff */
[----:B------:R-:W-:Y:S01]  /*aec0*/  IMAD.X R25, RZ, RZ, R5, P3 ;  /* 0x000000ffff197224 */ /* 0x000fe200018e0605 */
[----:B------:R-:W-:Y:S01]  /*aed0*/  ULDC.64 UR10, c[0x0][0xae8] ;  /* 0x0002ba00000a7ab9 */ /* 0x000fe20000000a00 */
[----:B------:R-:W-:-:S02]  /*aee0*/  LOP3.LUT R6, R7, 0x180, RZ, 0xc0, !PT ;  /* 0x0000018007067812 */ /* 0x000fc400078ec0ff */
[----:B------:R-:W-:Y:S01]  /*aef0*/  SHF.R.U64 R28, R28, 0x3, RZ ;  /* 0x000000031c1c7819 */ /* 0x000fe200000012ff */
[----:B--2---:R2:W-:Y:S01]  /*af00*/  @!P0 ST.E desc[UR50][R38.64], R2 ;  /* 0x0000000226008985 */ /* 0x0045e2000c101932 */
[----:B------:R-:W-:Y:S02]  /*af10*/  SHF.R.U64 R12, R12, 0x3, RZ ;  /* 0x000000030c0c7819 */ /* 0x000fe400000012ff */
[----:B------:R-:W-:Y:S01]  /*af20*/  SHF.R.U64 R32, R32, 0x3, RZ ;  /* 0x0000000320207819 */ /* 0x000fe200000012ff */
[----:B-1----:R-:W-:Y:S01]  /*af30*/  IMAD R0, R23, 0x60, R152 ;  /* 0x0000006017007824 */ /* 0x002fe200078e0298 */
[----:B------:R-:W-:Y:S01]  /*af40*/  UIADD3 UR7, UR7, UR8, URZ ;  /* 0x0000000807077290 */ /* 0x000fe2000fffe03f */
[----:B------:R-:W-:Y:S01]  /*af50*/  LOP3.LUT R8, R9, R4, RZ, 0x3c, !PT ;  /* 0x0000000409087212 */ /* 0x000fe200078e3cff */
[----:B------:R-:W-:Y:S01]  /*af60*/  UIMAD UR4, UR14, UR10, URZ ;  /* 0x0000000a0e0472a4 */ /* 0x000fe2000f8e023f */
[----:B------:R-:W-:Y:S01]  /*af70*/  LOP3.LUT R28, R28, R29, RZ, 0x3c, !PT ;  /* 0x0000001d1c1c7212 */ /* 0x000fe200078e3cff */
[----:B--2---:R-:W1:Y:S01]  /*af80*/  @P1 LDC R39, c[0x0][0xbf0] ;  /* 0x0002fc00ff271b82 */ /* 0x004e620000000800 */
[----:B------:R-:W-:Y:S01]  /*af90*/  VIADD R36, R0, UR43 ;  /* 0x0000002b00247c36 */ /* 0x000fe20008000000 */
[----:B------:R-:W-:Y:S01]  /*afa0*/  UIMAD UR4, UR42, UR11, UR4 ;  /* 0x0000000b2a0472a4 */ /* 0x000fe2000f8e0204 */
[----:B------:R-:W-:Y:S01]  /*afb0*/  SHF.R.U64 R4, R6, 0x3, RZ ;  /* 0x0000000306047819 */ /* 0x000fe200000012ff */
[----:B------:R-:W-:Y:S01]  /*afc0*/  UIMAD.WIDE.U32 UR6, UR42, UR10, UR6 ;  /* 0x0000000a2a0672a5 */ /* 0x000fe2000f8e0006 */
[----:B0-----:R-:W-:Y:S01]  /*afd0*/  @P1 IMAD.HI.U32 R0, R36, R47, RZ ;  /* 0x0000002f24001227 */ /* 0x001fe200078e00ff */
[----:B------:R-:W-:Y:S01]  /*afe0*/  ULDC.64 UR8, c[0x0][0xaf0] ;  /* 0x0002bc0000087ab9 */ /* 0x000fe20000000a00 */
[----:B------:R-:W-:Y:S01]  /*aff0*/  LOP3.LUT R12, R12, R13, RZ, 0x3c, !PT ;  /* 0x0000000d0c0c7212 */ /* 0x000fe200078e3cff */
[----:B------:R-:W-:Y:S01]  /*b000*/  UIADD3 UR7, UR7, UR4, URZ ;  /* 0x0000000407077290 */ /* 0x000fe2000fffe03f */
[----:B------:R-:W-:Y:S01]  /*b010*/  IMAD.MOV.U32 R37, RZ, RZ, R36 ;  /* 0x000000ffff257224 */ /* 0x000fe200078e0024 */
[----:B------:R-:W-:Y:S01]  /*b020*/  UIMAD UR4, UR41, UR8, URZ ;  /* 0x00000008290472a4 */ /* 0x000fe2000f8e023f */
[----:B------:R-:W-:Y:S01]  /*b030*/  LOP3.LUT R32, R32, R33, RZ, 0x3c, !PT ;  /* 0x0000002120207212 */ /* 0x000fe200078e3cff */
[----:B------:R-:W-:Y:S01]  /*b040*/  UIMAD.WIDE.U32 UR6, UR39, UR8, UR6 ;  /* 0x00000008270672a5 */ /* 0x000fe2000f8e0006 */
[--C-:B------:R-:W-:Y:S01]  /*b050*/  IMAD.X R29, RZ, RZ, R5.reuse, P6 ;  /* 0x000000ffff1d7224 */ /* 0x100fe200030e0605 */
[----:B------:R-:W-:Y:S01]  /*b060*/  UIMAD UR4, UR39, UR9, UR4 ;  /* 0x00000009270472a4 */ /* 0x000fe2000f8e0204 */
[--C-:B------:R-:W-:Y:S01]  /*b070*/  IMAD.X R13, RZ, RZ, R5.reuse, P5 ;  /* 0x000000ffff0d7224 */ /* 0x100fe200028e0605 */
[----:B------:R-:W-:Y:S01]  /*b080*/  LOP3.LUT R24, R4, R7, RZ, 0x3c, !PT ;  /* 0x0000000704187212 */ /* 0x000fe200078e3cff */
[----:B------:R-:W-:Y:S01]  /*b090*/  ULDC.64 UR8, c[0x0][0xae0] ;  /* 0x0002b80000087ab9 */ /* 0x000fe20000000a00 */
[--C-:B------:R-:W-:Y:S01]  /*b0a0*/  IMAD.MOV.U32 R9, RZ, RZ, R5.reuse ;  /* 0x000000ffff097224 */ /* 0x100fe200078e0005 */
[----:B-1----:R-:W-:Y:S01]  /*b0b0*/  @P1 SHF.R.U32.HI R37, RZ, R39, R0 ;  /* 0x00000027ff251219 */ /* 0x002fe20000011600 */
[----:B------:R-:W-:Y:S01]  /*b0c0*/  UIADD3 UR4, UR7, UR4, URZ ;  /* 0x0000000407047290 */ /* 0x000fe2000fffe03f */
[----:B------:R-:W-:-:S03]  /*b0d0*/  IMAD.X R33, RZ, RZ, R5, P4 ;  /* 0x000000ffff217224 */ /* 0x000fc600020e0605 */
[----:B------:R-:W5:Y:S01]  /*b0e0*/  LD.E.128 R8, desc[UR50][R8.64] ;  /* 0x0000003208087980 */ /* 0x000f62000c101d00 */
[--C-:B------:R-:W-:Y:S01]  /*b0f0*/  SHF.R.S32.HI R0, RZ, 0x1f, R37.reuse ;  /* 0x0000001fff007819 */ /* 0x100fe20000011425 */
[----:B------:R-:W-:Y:S02]  /*b100*/  IMAD.MOV R2, RZ, RZ, -R37 ;  /* 0x000000ffff027224 */ /* 0x000fe400078e0a25 */
[----:B------:R0:W5:Y:S02]  /*b110*/  LD.E.128 R4, desc[UR50][R20.64] ;  /* 0x0000003214047980 */ /* 0x000164000c101d00 */
[----:B------:R-:W-:Y:S02]  /*b120*/  IMAD R0, R0, UR8, RZ ;  /* 0x0000000800007c24 */ /* 0x000fe4000f8e02ff */
[----:B------:R-:W-:Y:S01]  /*b130*/  IMAD R39, R41, R2, R36 ;  /* 0x0000000229277224 */ /* 0x000fe200078e0224 */
[----:B------:R-:W5:Y:S01]  /*b140*/  LD.E.128 R28, desc[UR50][R28.64] ;  /* 0x000000321c1c7980 */ /* 0x000f62000c101d00 */
[----:B------:R-:W-:-:S03]  /*b150*/  IMAD R41, R37, UR9, R0 ;  /* 0x0000000925297c24 */ /* 0x000fc6000f8e0200 */
[----:B------:R-:W-:Y:S01]  /*b160*/  SHF.R.S32.HI R0, RZ, 0x1f, R39 ;  /* 0x0000001fff007819 */ /* 0x000fe20000011427 */
[----:B0-----:R-:W-:Y:S01]  /*b170*/  IMAD.U32 R21, RZ, RZ, UR7 ;  /* 0x00000007ff157e24 */ /* 0x001fe2000f8e00ff */
[----:B------:R-:W5:Y:S01]  /*b180*/  LD.E.128 R12, desc[UR50][R12.64] ;  /* 0x000000320c0c7980 */ /* 0x000f62000c101d00 */
[----:B------:R-:W-:Y:S01]  /*b190*/  IMAD.U32 R20, RZ, RZ, UR6 ;  /* 0x00000006ff147e24 */ /* 0x000fe2000f8e00ff */
[----:B------:R-:W-:Y:S01]  /*b1a0*/  ULDC.64 UR6, c[0x0][0xad8] ;  /* 0x0002b60000067ab9 */ /* 0x000fe20000000a00 */
[----:B------:R-:W-:Y:S01]  /*b1b0*/  IMAD.U32 R21, RZ, RZ, UR4 ;  /* 0x00000004ff157e24 */ /* 0x000fe2000f8e00ff */
[----:B------:R-:W5:Y:S01]  /*b1c0*/  LD.E.128 R32, desc[UR50][R32.64] ;  /* 0x0000003220207980 */ /* 0x000f62000c101d00 */
[----:B------:R-:W-:-:S03]  /*b1d0*/  IMAD R0, R0, UR6, RZ ;  /* 0x0000000600007c24 */ /* 0x000fc6000f8e02ff */
[----:B------:R-:W5:Y:S01]  /*b1e0*/  LD.E.128 R24, desc[UR50][R24.64] ;  /* 0x0000003218187980 */ /* 0x000f62000c101d00 */
[----:B------:R-:W-:Y:S01]  /*b1f0*/  IMAD.WIDE.U32 R20, R37, UR8, R20 ;  /* 0x0000000825147c25 */ /* 0x000fe2000f8e0014 */
[----:B------:R-:W-:Y:S01]  /*b200*/  BSSY B1, `(.L_x_1790) ;  /* 0x0000023000017945 */ /* 0x000fe20003800000 */
[----:B------:R-:W-:Y:S01]  /*b210*/  SHF.R.S32.HI R42, RZ, 0x1f, R19 ;  /* 0x0000001fff2a7819 */ /* 0x000fe20000011413 */
[----:B------:R-:W-:Y:S01]  /*b220*/  @!PT LDS RZ, [RZ] ;  /* 0x00000000fffff984 */ /* 0x000fe20000000800 */
[----:B------:R-:W-:Y:S01]  /*b230*/  @!PT LDS RZ, [RZ] ;  /* 0x00000000fffff984 */ /* 0x000fe20000000800 */
[----:B------:R-:W-:Y:S01]  /*b240*/  @!PT LDS RZ, [RZ] ;  /* 0x00000000fffff984 */ /* 0x000fe20000000800 */
[----:B------:R-:W-:Y:S01]  /*b250*/  @!PT LDS RZ, [RZ] ;  /* 0x00000000fffff984 */ /* 0x000fe20000000800 */
[----:B------:R0:W-:Y:S06]  /*b260*/  MEMBAR.ALL.CTA ;  /* 0x0000000000007992 */ /* 0x0001ec0000008000 */
[----:B0-----:R-:W0:Y:S01]  /*b270*/  FENCE.VIEW.ASYNC.S ;  /* 0x00000000000073c6 */ /* 0x001e220000000000 */
[----:B------:R-:W-:-:S02]  /*b280*/  IMAD.IADD R21, R21, 0x1, R41 ;  /* 0x0000000115157824 */ /* 0x000fc400078e0229 */
        /* <DEDUP_REMOVED lines=10> */
[----:B0-----:R0:W1:Y:S04]  /*b330*/  SHFL.IDX PT, R20, R40, RZ, 0x1c1f ;  /* 0x001c1fff28147589 */ /* 0x00106800000e0000 */
[----:B------:R0:W2:Y:S01]  /*b340*/  SHFL.IDX PT, R21, R41, RZ, 0x1c1f ;  /* 0x001c1fff29157589 */ /* 0x0000a200000e0000 */
[----:B------:R0:W-:Y:S01]  /*b350*/  SYNCS.ARRIVE.TRANS64.RED.A1T0 RZ, [R3+URZ], RZ ;  /* 0x000000ff03ff79a7 */ /* 0x0001e2000810043f */
[----:B------:R-:W-:Y:S05]  /*b360*/  @P0 BRA `(.L_x_1791) ;  /* 0x0000000000300947 */ /* 0x000fea0003800000 */
        /* <DEDUP_REMOVED lines=12> */
.L_x_1791:
[----:B------:R-:W-:Y:S05]  /*b430*/  BSYNC B1 ;  /* 0x0000000000017941 */ /* 0x000fea0003800000 */
.L_x_1790:
        /* <DEDUP_REMOVED lines=19> */
.L_x_1788:
        /* <DEDUP_REMOVED lines=35> */
.L_x_1793:
[----:B------:R-:W-:Y:S01]  /*b7a0*/  USEL UR39, UR39, URZ, !UP0 ;  /* 0x0000003f27277287 */ /* 0x000fe2000c000000 */
[----:B------:R-:W-:Y:S01]  /*b7b0*/  BSSY B1, `(.L_x_1794) ;  /* 0x000002c000017945 */ /* 0x000fe20003800000 */
[----:B------:R-:W-:-:S03]  /*b7c0*/  USEL UR41, UR41, URZ, !UP0 ;  /* 0x0000003f29297287 */ /* 0x000fc6000c000000 */
[----:B------:R-:W-:Y:S09]  /*b7d0*/  @P1 BRA `(.L_x_1795) ;  /* 0x0000000000a41947 */ /* 0x000ff20003800000 */
        /* <DEDUP_REMOVED lines=41> */
.L_x_1795:
[----:B------:R-:W-:Y:S05]  /*ba70*/  BSYNC B1 ;  /* 0x0000000000017941 */ /* 0x000fea0003800000 */
.L_x_1794:
        /* <DEDUP_REMOVED lines=61> */
.L_x_1797:
[----:B------:R-:W-:Y:S05]  /*be50*/  BSYNC B1 ;  /* 0x0000000000017941 */ /* 0x000fea0003800000 */
.L_x_1796:
        /* <DEDUP_REMOVED lines=17> */
.L_x_1792:
[----:B------:R-:W-:Y:S05]  /*bf70*/  BSYNC B0 ;  /* 0x0000000000007941 */ /* 0x000fea0003800000 */
.L_x_1787:
[----:B------:R-:W-:Y:S02]  /*bf80*/  ULDC UR4, c[0x0][0xc3c] ;  /* 0x00030f0000047ab9 */ /* 0x000fe40000000800 */
[----:B------:R-:W-:-:S13]  /*bf90*/  ISETP.GE.AND P0, PT, R43, UR4, PT ;  /* 0x000000042b007c0c */ /* 0x000fda000bf06270 */
[----:B------:R-:W-:Y:S05]  /*bfa0*/  @!P0 BRA `(.L_x_1798) ;  /* 0xffffff4c00808947 */ /* 0x000fea000383ffff */
[----:B------:R-:W-:Y:S05]  /*bfb0*/  EXIT ;  /* 0x000000000000794d */ /* 0x000fea0003800000 */
.L_x_1748:
[----:B------:R-:W-:-:S08]  /*bfc0*/  NOP ;  /* 0x0000000000007918 */ /* 0x000fd00000000000 */
[----:B------:R-:W0:-:S00]  /*bfd0*/  USETMAXREG.DEALLOC.CTAPOOL 0x20 ;  /* 0x00000020000079c8 */ /* 0x000e0000080e0500 */
[----:B0-----:R-:W-:Y:S01]  /*bfe0*/  LOP3.LUT R2, R0, 0x3, RZ, 0xc0, !PT ;  /* 0x0000000300027812 */ /* 0x001fe200078ec0ff */
[----:B------:R-:W-:-:S05]  /*bff0*/  IMAD.MOV.U32 R4, RZ, RZ, RZ ;  /* 0x000000ffff047224 */ /* 0x000fca00078e00ff */
[----:B------:R-:W0:Y:S02]  /*c000*/  SHFL.IDX PT, R2, R2, RZ, 0x1f ;  /* 0x00001fff02027589 */ /* 0x000e2400000e0000 */
[----:B0-----:R-:W-:-:S04]  /*c010*/  ISETP.NE.AND P0, PT, R2, RZ, PT ;  /* 0x000000ff0200720c */ /* 0x001fc80003f05270 */
[----:B------:R-:W-:-:S05]  /*c020*/  P2R R2, PR, RZ, 0x1 ;  /* 0x00000001ff027803 */ /* 0x000fca0000000000 */
[----:B------:R0:W-:Y:S04]  /*c030*/  STL [R1+0x10], R2 ;  /* 0x0000100201007387 */ /* 0x0001e80000100800 */
[----:B------:R-:W-:Y:S05]  /*c040*/  @!P0 BRA `(.L_x_1799) ;  /* 0x0000000000248947 */ /* 0x000fea0003800000 */
[----:B------:R-:W1:Y:S08]  /*c050*/  S2UR UR5, SR_CgaCtaId ;  /* 0x00000000000579c3 */ /* 0x000e700000008800 */
[----:B------:R-:W-:Y:S06]  /*c060*/  BAR.SYNC.DEFER_BLOCKING 0x5, 0x200 ;  /* 0x0148000000007b1d */ /* 0x000fec0000010000 */
[----:B------:R-:W-:-:S02]  /*c070*/  UMOV UR4, 0x400 ;  /* 0x0000040000047882 */ /* 0x000fc40000000000 */
[----:B-1----:R-:W-:-:S09]  /*c080*/  ULEA UR4, UR5, UR4, 0x18 ;  /* 0x0000000405047291 */ /* 0x002fd2000f8ec03f */
[----:B------:R-:W1:Y:S02]  /*c090*/  LDS.128 R24, [UR4+0x19cd0] ;  /* 0x019cd004ff187984 */ /* 0x000e640008000c00 */
[----:B-1----:R-:W-:Y:S02]  /*c0a0*/  R2UR UR43, R27 ;  /* 0x000000001b2b72ca */ /* 0x002fe400000e0000 */
[----:B------:R-:W-:Y:S01]  /*c0b0*/  R2UR UR36, R26 ;  /* 0x000000001a2472ca */ /* 0x000fe200000e0000 */
[----:B------:R-:W-:Y:S06]  /*c0c0*/  BAR.ARV 0x4, 0x200 ;  /* 0x0108000000007b1d */ /* 0x000fec0000002000 */
[----:B------:R-:W-:Y:S08]  /*c0d0*/  BRA `(.L_x_1800) ;  /* 0x0000000800b07947 */ /* 0x000ff00003800000 */
.L_x_1799:
[----:B0-----:R-:W0:Y:S01]  /*c0e0*/  S2R R2, SR_TID.X ;  /* 0x0000000000027919 */ /* 0x001e220000002100 */
        /* <DEDUP_REMOVED lines=40> */
.L_x_1805:
        /* <DEDUP_REMOVED lines=14> */
.L_x_1804:
[----:B------:R-:W-:Y:S05]  /*c450*/  BSYNC B0 ;  /* 0x0000000000007941 */ /* 0x000fea0003800000 */
.L_x_1803:
        /* <DEDUP_REMOVED lines=21> */
.L_x_1801:
        /* <DEDUP_REMOVED lines=25> */
.L_x_1806:
        /* <DEDUP_REMOVED lines=57> */
.L_x_1802:
[----:B------:R-:W-:Y:S01]  /*cad0*/  IMAD.MOV.U32 R24, RZ, RZ, R7 ;  /* 0x000000ffff187224 */ /* 0x000fe200078e0007 */
[----:B------:R-:W-:Y:S01]  /*cae0*/  UMOV UR36, URZ ;  /* 0x0000003f00247c82 */ /* 0x000fe20008000000 */
[----:B------:R-:W-:-:S07]  /*caf0*/  IMAD.MOV.U32 R25, RZ, RZ, RZ ;  /* 0x000000ffff197224 */ /* 0x000fce00078e00ff */
.L_x_1807:
        /* <DEDUP_REMOVED lines=10> */
.L_x_1800:
        /* <DEDUP_REMOVED lines=58> */
.L_x_1881:
[----:B------:R-:W-:Y:S01]  /*cf40*/  ULDC.64 UR4, c[0x0][0xc88] ;  /* 0x0003220000047ab9 */ /* 0x000fe20000000a00 */
[----:B------:R-:W-:Y:S01]  /*cf50*/  ULDC.64 UR6, c[0x0][0xa18] ;  /* 0x0002860000067ab9 */ /* 0x000fe20000000a00 */
[----:B------:R-:W-:-:S06]  /*cf60*/  UIMAD.WIDE UR4, UR43, 0x4, UR4 ;  /* 0x000000042b0478a5 */ /* 0x000fcc000f8e0204 */
[----:B0-----:R-:W-:Y:S02]  /*cf70*/  IMAD.U32 R2, RZ, RZ, UR4 ;  /* 0x00000004ff027e24 */ /* 0x001fe4000f8e00ff */
[----:B------:R-:W-:Y:S01]  /*cf80*/  IMAD.U32 R3, RZ, RZ, UR5 ;  /* 0x00000005ff037e24 */ /* 0x000fe2000f8e00ff */
[----:B------:R-:W-:Y:S01]  /*cf90*/  UISETP.NE.U32.AND UP0, UPT, UR6, URZ, UPT ;  /* 0x0000003f0600728c */ /* 0x000fe2000bf05070 */
[----:B------:R-:W-:Y:S01]  /*cfa0*/  ULDC UR8, c[0x0][0x288] ;  /* 0x0000a20000087ab9 */ /* 0x000fe20000000800 */
[----:B------:R-:W-:Y:S02]  /*cfb0*/  ULDC.64 UR4, c[0x0][0xa28] ;  /* 0x00028a0000047ab9 */ /* 0x000fe40000000a00 */
[----:B------:R-:W2:Y:S01]  /*cfc0*/  LDG.E R2, desc[UR50][R2.64] ;  /* 0x0000003202027981 */ /* 0x000ea2000c1e1900 */
[----:B------:R-:W-:Y:S01]  /*cfd0*/  UISETP.NE.AND.EX UP0, UPT, UR7, URZ, UPT, UP0 ;  /* 0x0000003f0700728c */ /* 0x000fe2000bf05300 */
[----:B------:R-:W-:Y:S01]  /*cfe0*/  IMAD.U32 R0, RZ, RZ, UR8 ;  /* 0x00000008ff007e24 */ /* 0x000fe2000f8e00ff */
[----:B------:R-:W-:-:S04]  /*cff0*/  UISETP.NE.U32.AND UP1, UPT, UR4, URZ, UPT ;  /* 0x0000003f0400728c */ /* 0x000fc8000bf25070 */
[----:B------:R-:W-:Y:S01]  /*d000*/  PLOP3.LUT P3, PT, PT, PT, UP0, 0x80, 0x0 ;  /* 0x000000000000781c */ /* 0x000fe20003f6f008 */
[----:B------:R-:W-:-:S06]  /*d010*/  UISETP.NE.AND.EX UP1, UPT, UR5, URZ, UPT, UP1 ;  /* 0x0000003f0500728c */ /* 0x000fcc000bf25310 */
        /* <DEDUP_REMOVED lines=8> */
[----:B------:R-:W-:Y:S01]  /*d0a0*/  IMAD.U32 R2, RZ, RZ, UR6 ;  /* 0x00000006ff027e24 */ /* 0x000fe2000f8e00ff */
[----:B------:R-:W-:-:S03]  /*d0b0*/  @UP1 ULEA.HI.X UR5, UR44, UR5, UR46, 0x2, UP2 ;  /* 0x000000052c051291 */ /* 0x000fc600090f142e */
[----:B------:R-:W-:Y:S01]  /*d0c0*/  IMAD.U32 R3, RZ, RZ, UR7 ;  /* 0x00000007ff037e24 */ /* 0x000fe2000f8e00ff */
[----:B------:R-:W-:-:S04]  /*d0d0*/  ULDC.64 UR6, c[0x0][0xa08] ;  /* 0x0002820000067ab9 */ /* 0x000fc80000000a00 */
[----:B------:R0:W2:Y:S01]  /*d0e0*/  @P3 LDG.E R0, desc[UR50][R2.64] ;  /* 0x0000003202003981 */ /* 0x0000a2000c1e1900 */
[----:B------:R-:W-:Y:S01]  /*d0f0*/  ISETP.NE.U32.AND P1, PT, RZ, UR6, PT ;  /* 0x00000006ff007c0c */ /* 0x000fe2000bf25070 */
[----:B------:R-:W-:Y:S01]  /*d100*/  UIADD3 UR6, UP1, UR45, UR6, URZ ;  /* 0x000000062d067290 */ /* 0x000fe2000ff3e03f */
[----:B0-----:R-:W-:Y:S02]  /*d110*/  IMAD.U32 R2, RZ, RZ, UR4 ;  /* 0x00000004ff027e24 */ /* 0x001fe4000f8e00ff */
[----:B------:R-:W-:Y:S01]  /*d120*/  IMAD.U32 R3, RZ, RZ, UR5 ;  /* 0x00000005ff037e24 */ /* 0x000fe2000f8e00ff */
[----:B------:R-:W-:Y:S02]  /*d130*/  ULDC.64 UR4, c[0x0][0xa00] ;  /* 0x0002800000047ab9 */ /* 0x000fe40000000a00 */
[----:B------:R-:W-:Y:S01]  /*d140*/  ISETP.NE.U32.AND P0, PT, RZ, UR4, PT ;  /* 0x00000004ff007c0c */ /* 0x000fe2000bf05070 */
[----:B------:R-:W-:Y:S01]  /*d150*/  UIADD3 UR4, UP0, UR45, UR4, URZ ;  /* 0x000000042d047290 */ /* 0x000fe2000ff1e03f */
[----:B------:R-:W-:-:S02]  /*d160*/  ISETP.NE.AND.EX P1, PT, RZ, UR7, PT, P1 ;  /* 0x00000007ff007c0c */ /* 0x000fc4000bf25310 */
[----:B------:R-:W-:Y:S01]  /*d170*/  ISETP.NE.AND.EX P0, PT, RZ, UR5, PT, P0 ;  /* 0x00000005ff007c0c */ /* 0x000fe2000bf05300 */
[----:B------:R-:W-:Y:S02]  /*d180*/  UIADD3.X UR5, UR47, UR5, URZ, UP0, !UPT ;  /* 0x000000052f057290 */ /* 0x000fe400087fe43f */
[----:B------:R-:W-:Y:S01]  /*d190*/  UIADD3.X UR7, UR47, UR7, URZ, UP1, !UPT ;  /* 0x000000072f077290 */ /* 0x000fe20008ffe43f */
[----:B-1----:R-:W-:-:S05]  /*d1a0*/  IMAD.U32 R4, RZ, RZ, UR6 ;  /* 0x00000006ff047e24 */ /* 0x002fca000f8e00ff */
[----:B------:R-:W-:-:S05]  /*d1b0*/  IMAD.U32 R5, RZ, RZ, UR7 ;  /* 0x00000007ff057e24 */ /* 0x000fca000f8e00ff */
[----:B------:R-:W5:Y:S04]  /*d1c0*/  @P1 LDG.E R6, desc[UR50][R4.64] ;  /* 0x0000003204061981 */ /* 0x000f68000c1e1900 */
[----:B--2---:R0:W-:Y:S01]  /*d1d0*/  STL [R1+0x8], R0 ;  /* 0x0000080001007387 */ /* 0x0041e20000100800 */
[----:B------:R-:W-:-:S03]  /*d1e0*/  IMAD.MOV.U32 R9, RZ, RZ, R0 ;  /* 0x000000ffff097224 */ /* 0x000fc600078e0000 */
[----:B0-----:R0:W2:Y:S02]  /*d1f0*/  @P2 LDG.E R0, desc[UR50][R2.64] ;  /* 0x0000003202002981 */ /* 0x0010a4000c1e1900 */
[----:B0-----:R-:W-:Y:S02]  /*d200*/  IMAD.U32 R2, RZ, RZ, UR4 ;  /* 0x00000004ff027e24 */ /* 0x001fe4000f8e00ff */
[----:B------:R-:W-:-:S05]  /*d210*/  IMAD.U32 R3, RZ, RZ, UR5 ;  /* 0x00000005ff037e24 */ /* 0x000fca000f8e00ff */
[----:B------:R0:W5:Y:S01]  /*d220*/  @P0 LDG.E R8, desc[UR50][R2.64] ;  /* 0x0000003202080981 */ /* 0x000162000c1e1900 */
[----:B------:R-:W-:Y:S01]  /*d230*/  UMOV UR4, URZ ;  /* 0x0000003f00047c82 */ /* 0x000fe20008000000 */
[----:B--2---:R-:W-:Y:S01]  /*d240*/  @P2 R2UR UR4, R0 ;  /* 0x00000000000422ca */ /* 0x004fe200000e0000 */
[----:B0-----:R-:W-:-:S14]  /*d250*/  @P3 BRA `(.L_x_1809) ;  /* 0x0000000000143947 */ /* 0x001fdc0003800000 */
[----:B------:R-:W-:Y:S05]  /*d260*/  @!P0 BRA `(.L_x_1809) ;  /* 0x0000000000108947 */ /* 0x000fea0003800000 */
[----:B------:R-:W2:Y:S04]  /*d270*/  LDG.E R7, desc[UR50][R2.64] ;  /* 0x0000003202077981 */ /* 0x000ea8000c1e1900 */
[----:B------:R-:W2:Y:S02]  /*d280*/  LDG.E R0, desc[UR50][R2.64+0x4] ;  /* 0x0000043202007981 */ /* 0x000ea4000c1e1900 */
[----:B--2---:R-:W-:-:S05]  /*d290*/  IMAD.IADD R9, R0, 0x1, -R7 ;  /* 0x0000000100097824 */ /* 0x004fca00078e0a07 */
[----:B------:R0:W-:Y:S02]  /*d2a0*/  STL [R1+0x8], R9 ;  /* 0x0000080901007387 */ /* 0x0001e40000100800 */
.L_x_1809:
[----:B------:R-:W-:Y:S01]  /*d2b0*/  ULDC.64 UR6, c[0x0][0x418] ;  /* 0x0001060000067ab9 */ /* 0x000fe20000000a00 */
[----:B------:R-:W-:Y:S01]  /*d2c0*/  UMOV UR52, URZ ;  /* 0x0000003f00347c82 */ /* 0x000fe20008000000 */
[----:B------:R-:W-:Y:S01]  /*d2d0*/  UISETP.NE.U32.AND UP0, UPT, UR6, URZ, UPT ;  /* 0x0000003f0600728c */ /* 0x000fe2000bf05070 */
[----:B-----5:R-:W-:Y:S01]  /*d2e0*/  @P0 R2UR UR52, R8 ;  /* 0x00000000083402ca */ /* 0x020fe200000e0000 */
[----:B------:R-:W-:Y:S01]  /*d2f0*/  ULDC.64 UR8, c[0x0][0xa20] ;  /* 0x0002880000087ab9 */ /* 0x000fe20000000a00 */
[----:B------:R-:W-:Y:S01]  /*d300*/  UMOV UR39, URZ ;  /* 0x0000003f00277c82 */ /* 0x000fe20008000000 */
[----:B------:R-:W-:Y:S01]  /*d310*/  ISETP.NE.U32.AND P0, PT, RZ, UR8, PT ;  /* 0x00000008ff007c0c */ /* 0x000fe2000bf05070 */
[----:B------:R-:W-:Y:S01]  /*d320*/  UISETP.NE.AND.EX UP0, UPT, UR7, URZ, UPT, UP0 ;  /* 0x0000003f0700728c */ /* 0x000fe2000bf05300 */
[----:B------:R-:W-:Y:S01]  /*d330*/  @P1 R2UR UR39, R6 ;  /* 0x00000000062712ca */ /* 0x000fe200000e0000 */
[----:B------:R-:W-:Y:S01]  /*d340*/  ULDC UR5, c[0x0][0x424] ;  /* 0x0001090000057ab9 */ /* 0x000fe20000000800 */
[----:B------:R-:W-:Y:S01]  /*d350*/  ISETP.NE.AND.EX P0, PT, RZ, UR9, PT, P0 ;  /* 0x00000009ff007c0c */ /* 0x000fe2000bf05300 */
[----:B------:R-:W-:Y:S01]  /*d360*/  USEL UR5, UR5, 0x1, UP0 ;  /* 0x0000000105057887 */ /* 0x000fe20008000000 */
[----:B------:R-:W-:Y:S01]  /*d370*/  IMAD.U32 R22, RZ, RZ, UR44 ;  /* 0x0000002cff167e24 */ /* 0x000fe2000f8e00ff */
[----:B------:R-:W-:-:S02]  /*d380*/  ULDC UR6, c[0x0][0x2f0] ;  /* 0x0000bc0000067ab9 */ /* 0x000fc40000000800 */
[----:B------:R-:W-:-:S06]  /*d390*/  UIMAD UR5, UR5, UR6, URZ ;  /* 0x00000006050572a4 */ /* 0x000fcc000f8e023f */
[----:B------:R-:W-:Y:S01]  /*d3a0*/  UIADD3 UR39, UR39, UR4, URZ ;  /* 0x0000000427277290 */ /* 0x000fe2000fffe03f */
[----:B------:R-:W-:Y:S01]  /*d3b0*/  IMAD.U32 R2, RZ, RZ, UR5 ;  /* 0x00000005ff027e24 */ /* 0x000fe2000f8e00ff */
[----:B------:R-:W-:Y:S10]  /*d3c0*/  @!P0 BRA `(.L_x_1810) ;  /* 0x0000000000188947 */ /* 0x000ff40003800000 */
[----:B------:R-:W-:-:S04]  /*d3d0*/  UIADD3 UR5, UP0, UR45, UR8, URZ ;  /* 0x000000082d057290 */ /* 0x000fc8000ff1e03f */
[----:B------:R-:W-:Y:S02]  /*d3e0*/  UIADD3.X UR6, UR47, UR9, URZ, UP0, !UPT ;  /* 0x000000092f067290 */ /* 0x000fe400087fe43f */
[----:B------:R-:W-:-:S04]  /*d3f0*/  IMAD.U32 R2, RZ, RZ, UR5 ;  /* 0x00000005ff027e24 */ /* 0x000fc8000f8e00ff */
[----:B------:R-:W-:-:S05]  /*d400*/  IMAD.U32 R3, RZ, RZ, UR6 ;  /* 0x00000006ff037e24 */ /* 0x000fca000f8e00ff */
[----:B------:R1:W5:Y:S01]  /*d410*/  LDG.E R2, desc[UR50][R2.64] ;  /* 0x0000003202027981 */ /* 0x000362000c1e1900 */
[----:B------:R-:W-:Y:S05]  /*d420*/  BRA `(.L_x_1811) ;  /* 0x0000000000107947 */ /* 0x000fea0003800000 */
.L_x_1810:
[----:B------:R-:W-:Y:S05]  /*d430*/  @!P1 BRA `(.L_x_1811) ;  /* 0x00000000000c9947 */ /* 0x000fea0003800000 */
[----:B------:R-:W2:Y:S04]  /*d440*/  LDG.E R3, desc[UR50][R4.64] ;  /* 0x0000003204037981 */ /* 0x000ea8000c1e1900 */
[----:B------:R-:W2:Y:S02]  /*d450*/  LDG.E R2, desc[UR50][R4.64+0x4] ;  /* 0x0000043204027981 */ /* 0x000ea4000c1e1900 */
[----:B--2---:R-:W-:-:S07]  /*d460*/  IMAD.IADD R2, R2, 0x1, -R3 ;  /* 0x0000000102027824 */ /* 0x004fce00078e0a03 */
.L_x_1811:
[----:B------:R-:W2:Y:S01]  /*d470*/  LDC R0, c[0x0][0x448] ;  /* 0x00011200ff007b82 */ /* 0x000ea20000000800 */
[----:B-----5:R-:W-:Y:S01]  /*d480*/  VIADD R2, R2, -UR4 ;  /* 0x8000000402027c36 */ /* 0x020fe20008000000 */
[----:B------:R-:W-:Y:S01]  /*d490*/  BSSY B7, `(.L_x_1812) ;  /* 0x000030d000077945 */ /* 0x000fe20003800000 */
[----:B--2---:R-:W-:Y:S01]  /*d4a0*/  ISETP.NE.AND P0, PT, R0, 0x1, PT ;  /* 0x000000010000780c */ /* 0x004fe20003f05270 */
[----:B------:R-:W-:-:S04]  /*d4b0*/  IMAD R0, R25, 0xc0, RZ ;  /* 0x000000c019007824 */ /* 0x000fc800078e02ff */
[----:B------:R-:W-:-:S08]  /*d4c0*/  VIADD R0, R0, 0xbf ;  /* 0x000000bf00007836 */ /* 0x000fd00000000000 */
[----:B-1----:R-:W1:Y:S08]  /*d4d0*/  @P0 LDC R3, c[0x0][0x44c] ;  /* 0x00011300ff030b82 */ /* 0x002e700000000800 */
[----:B------:R-:W2:Y:S01]  /*d4e0*/  @P0 LDC R4, c[0x0][0x450] ;  /* 0x00011400ff040b82 */ /* 0x000ea20000000800 */
[----:B-1----:R-:W-:-:S05]  /*d4f0*/  @P0 IMAD.HI.U32 R3, R0, R3, RZ ;  /* 0x0000000300030227 */ /* 0x002fca00078e00ff */
[----:B--2---:R-:W-:Y:S02]  /*d500*/  @P0 SHF.R.U32.HI R0, RZ, R4, R3 ;  /* 0x00000004ff000219 */ /* 0x004fe40000011603 */
[C---:B------:R-:W-:Y:S01]  /*d510*/  IADD3 R3, R2.reuse, 0x80, -R9 ;  /* 0x0000008002037810 */ /* 0x040fe20007ffe809 */
[----:B------:R-:W-:-:S04]  /*d520*/  VIADD R2, R2, 0x7f ;  /* 0x0000007f02027836 */ /* 0x000fc80000000000 */
[----:B------:R-:W-:Y:S01]  /*d530*/  IMAD.IADD R0, R3, 0x1, R0 ;  /* 0x0000000103007824 */ /* 0x000fe200078e0200 */
[----:B------:R-:W-:-:S04]  /*d540*/  SHF.R.S32.HI R3, RZ, 0x1f, R2 ;  /* 0x0000001fff037819 */ /* 0x000fc80000011402 */
[----:B------:R-:W-:Y:S02]  /*d550*/  SHF.R.S32.HI R5, RZ, 0x1f, R0 ;  /* 0x0000001fff057819 */ /* 0x000fe40000011400 */
[----:B------:R-:W-:Y:S02]  /*d560*/  LEA.HI R3, R3, R2, RZ, 0x7 ;  /* 0x0000000203037211 */ /* 0x000fe400078f38ff */
[----:B------:R-:W-:Y:S02]  /*d570*/  LEA.HI R5, R5, R0, RZ, 0x7 ;  /* 0x0000000005057211 */ /* 0x000fe400078f38ff */
[----:B------:R-:W-:Y:S02]  /*d580*/  SHF.R.S32.HI R3, RZ, 0x7, R3 ;  /* 0x00000007ff037819 */ /* 0x000fe40000011403 */
[----:B------:R-:W-:-:S04]  /*d590*/  SHF.R.S32.HI R0, RZ, 0x7, R5 ;  /* 0x00000007ff007819 */ /* 0x000fc80000011405 */
[----:B------:R-:W-:-:S04]  /*d5a0*/  VIMNMX R27, R3, R0, PT ;  /* 0x00000000031b7248 */ /* 0x000fc80003fe0100 */
[----:B------:R-:W-:-:S13]  /*d5b0*/  ISETP.GT.AND P0, PT, R27, RZ, PT ;  /* 0x000000ff1b00720c */ /* 0x000fda0003f04270 */
[----:B------:R-:W-:Y:S05]  /*d5c0*/  @P0 BRA `(.L_x_1813) ;  /* 0x0000000000440947 */ /* 0x000fea0003800000 */
[----:B------:R-:W1:Y:S02]  /*d5d0*/  S2R R6, SR_TID.X ;  /* 0x0000000000067919 */ /* 0x000e640000002100 */
[----:B-1----:R-:W-:-:S04]  /*d5e0*/  LOP3.LUT R6, R6, 0x7f, RZ, 0xc0, !PT ;  /* 0x0000007f06067812 */ /* 0x002fc800078ec0ff */
[----:B------:R-:W-:-:S13]  /*d5f0*/  ISETP.NE.AND P0, PT, R6, RZ, PT ;  /* 0x000000ff0600720c */ /* 0x000fda0003f05270 */
[----:B------:R-:W-:Y:S05]  /*d600*/  @P0 BRA `(.L_x_1814) ;  /* 0x0000002c00d40947 */ /* 0x000fea0003800000 */
[----:B------:R-:W1:Y:S01]  /*d610*/  S2R R5, SR_LANEID ;  /* 0x0000000000057919 */ /* 0x000e620000000000 */
        /* <DEDUP_REMOVED lines=12> */
.L_x_1813:
        /* <DEDUP_REMOVED lines=19> */
[----:B01----:R-:W-:Y:S05]  /*d810*/  CALL.ABS.NOINC R2 ;  /* 0x0000000002007343 */ /* 0x003fea0003c00000 */
.L_x_1816:
[----:B------:R-:W-:Y:S05]  /*d820*/  BSYNC B6 ;  /* 0x0000000000067941 */ /* 0x000fea0003800000 */
.L_x_1815:
[----:B------:R-:W-:Y:S01]  /*d830*/  VIADD R0, R17, 0x9000 ;  /* 0x0000900011007836 */ /* 0x000fe20000000000 */
[----:B------:R-:W-:Y:S04]  /*d840*/  BSSY B6, `(.L_x_1817) ;  /* 0x0000014000067945 */ /* 0x000fe80003800000 */
[----:B------:R-:W-:-:S04]  /*d850*/  LOP3.LUT P0, RZ, R0, 0x9f, RZ, 0xc0, !PT ;  /* 0x0000009f00ff7812 */ /* 0x000fc8000780c0ff */
[----:B------:R-:W-:-:S09]  /*d860*/  P2R R16, PR, RZ, 0x1 ;  /* 0x00000001ff107803 */ /* 0x000fd20000000000 */
        /* <DEDUP_REMOVED lines=17> */
.L_x_1818:
[----:B------:R-:W-:Y:S05]  /*d980*/  BSYNC B6 ;  /* 0x0000000000067941 */ /* 0x000fea0003800000 */
.L_x_1817:
        /* <DEDUP_REMOVED lines=20> */
.L_x_1820:
[----:B------:R-:W-:Y:S05]  /*dad0*/  BSYNC B6 ;  /* 0x0000000000067941 */ /* 0x000fea0003800000 */
.L_x_1819:
[----:B------:R-:W-:Y:S01]  /*dae0*/  ISETP.NE.AND P6, PT, R16, RZ, PT ;  /* 0x000000ff1000720c */ /* 0x000fe20003fc5270 */
[----:B------:R-:W-:-:S12]  /*daf0*/  BSSY B6, `(.L_x_1821) ;  /* 0x0000012000067945 */ /* 0x000fd80003800000 */
        /* <DEDUP_REMOVED lines=17> */
.L_x_1822:
[----:B------:R-:W-:Y:S05]  /*dc10*/  BSYNC B6 ;  /* 0x0000000000067941 */ /* 0x000fea0003800000 */
.L_x_1821:
        /* <DEDUP_REMOVED lines=8> */
[----:B------:R-:W1:Y:S01]  /*dca0*/  S2R R16, SR_TID.X ;  /* 0x0000000000107919 */ /* 0x000e620000002100 */
[----:B------:R-:W-:-:S03]  /*dcb0*/  ULDC.64 UR4, c[0x0][0xa08] ;  /* 0x0002820000047ab9 */ /* 0x000fc60000000a00 */
[----:B------:R2:W3:Y:S02]  /*dcc0*/  @P0 LDG.E R22, desc[UR50][R2.64] ;  /* 0x0000003202160981 */ /* 0x0004e4000c1e1900 */
[----:B--2---:R-:W2:Y:S01]  /*dcd0*/  LDC.64 R2, c[0x0][0x418] ;  /* 0x00010600ff027b82 */ /* 0x004ea20000000a00 */
[----:B-1----:R-:W-:-:S04]  /*dce0*/  SHF.R.U32.HI R20, RZ, 0x5, R16 ;  /* 0x00000005ff147819 */ /* 0x002fc80000011610 */
[----:B------:R-:W-:Y:S02]  /*dcf0*/  LOP3.LUT R20, R20, 0x3, RZ, 0xc0, !PT ;  /* 0x0000000314147812 */ /* 0x000fe400078ec0ff */
[----:B--2---:R-:W-:Y:S01]  /*dd00*/  LOP3.LUT P0, RZ, R2, UR4, RZ, 0xfc, !PT ;  /* 0x0000000402ff7c12 */ /* 0x004fe2000f80fcff */
[----:B------:R-:W-:-:S03]  /*dd10*/  UMOV UR4, 0xffffffff ;  /* 0xffffffff00047882 */ /* 0x000fc60000000000 */
[----:B------:R-:W-:Y:S02]  /*dd20*/  LOP3.LUT P0, RZ, R3, UR5, RZ, 0xfc, P0 ;  /* 0x0000000503ff7c12 */ /* 0x000fe4000800fcff */
[----:B---3--:R-:W-:Y:S02]  /*dd30*/  SHF.R.S32.HI R23, RZ, 0x1f, R22 ;  /* 0x0000001fff177819 */ /* 0x008fe40000011416 */
[----:B------:R-:W-:Y:S01]  /*dd40*/  SEL R16, R22, RZ, !P0 ;  /* 0x000000ff16107207 */ /* 0x000fe20004000000 */
[----:B------:R-:W-:Y:S08]  /*dd50*/  BRA.DIV UR4, `(.L_x_1823) ;  /* 0x0000003a04ac7947 */ /* 0x000ff0000b800000 */
[----:B------:R1:W2:Y:S02]  /*dd60*/  SHFL.IDX PT, R14, R20, RZ, 0x1f ;  /* 0x00001fff140e7589 */ /* 0x0002a400000e0000 */
.L_x_1900:
[----:B--2---:R-:W-:Y:S02]  /*dd70*/  ISETP.NE.AND P0, PT, R14, RZ, PT ;  /* 0x000000ff0e00720c */ /* 0x004fe40003f05270 */
[----:B------:R-:W-:-:S04]  /*dd80*/  PLOP3.LUT P1, PT, PT, PT, PT, 0x8, 0x0 ;  /* 0x000000000000781c */ /* 0x000fc80003f2e170 */
[----:B------:R-:W-:-:S07]  /*dd90*/  P2R R26, PR, RZ, 0x2 ;  /* 0x00000002ff1a7803 */ /* 0x000fce0000000000 */
[----:B------:R-:W-:Y:S05]  /*dda0*/  @P0 BRA `(.L_x_1824) ;  /* 0x0000000400b00947 */ /* 0x000fea0003800000 */
[----:B------:R-:W-:Y:S01]  /*ddb0*/  UMOV UR4, 0xffffffff ;  /* 0xffffffff00047882 */ /* 0x000fe20000000000 */
[----:B------:R-:W-:Y:S02]  /*ddc0*/  VIADD R0, R27, 0xffffffff ;  /* 0xffffffff1b007836 */ /* 0x000fe40000000000 */
[----:B------:R-:W-:Y:S05]  /*ddd0*/  BRA.DIV UR4, `(.L_x_1825) ;  /* 0x0000003a04ac7947 */ /* 0x000fea000b800000 */
[----:B------:R-:W-:-:S13]  /*dde0*/  ELECT P6, URZ, PT ;  /* 0x00000000003f782f */ /* 0x000fda00038c0000 */
.L_x_1903:
[----:B------:R-:W-:Y:S05]  /*ddf0*/  @!P6 BRA `(.L_x_1824) ;  /* 0x00000004009ce947 */ /* 0x000fea0003800000 */
[----:B------:R-:W-:-:S04]  /*de00*/  ISETP.NE.U32.AND P0, PT, R2, RZ, PT ;  /* 0x000000ff0200720c */ /* 0x000fc80003f05070 */
[----:B------:R-:W-:-:S13]  /*de10*/  ISETP.NE.AND.EX P0, PT, R3, RZ, PT, P0 ;  /* 0x000000ff0300720c */ /* 0x000fda0003f05300 */
[----:B------:R-:W-:Y:S05]  /*de20*/  @!P0 BRA `(.L_x_1826) ;  /* 0x0000000000448947 */ /* 0x000fea0003800000 */
[----:B------:R-:W2:Y:S01]  /*de30*/  LDC R6, c[0x0][0x43c] ;  /* 0x00010f00ff067b82 */ /* 0x000ea20000000800 */
[----:B------:R-:W-:Y:S01]  /*de40*/  ULDC.64 UR4, c[0x0][0x428] ;  /* 0x00010a0000047ab9 */ /* 0x000fe20000000a00 */
[----:B--2---:R-:W-:-:S13]  /*de50*/  ISETP.NE.AND P0, PT, R6, 0x1, PT ;  /* 0x000000010600780c */ /* 0x004fda0003f05270 */
[----:B------:R-:W2:Y:S02]  /*de60*/  @P0 LDC.64 R4, c[0x0][0x440] ;  /* 0x00011000ff040b82 */ /* 0x000ea40000000a00 */
[----:B--2---:R-:W-:-:S04]  /*de70*/  @P0 IMAD.HI.U32 R7, R0, R4, RZ ;  /* 0x0000000400070227 */ /* 0x004fc800078e00ff */
        /* <DEDUP_REMOVED lines=12> */
.L_x_1826:
[----:B--2---:R-:W2:Y:S01]  /*df40*/  S2R R2, SR_TID.X ;  /* 0x0000000000027919 */ /* 0x004ea20000002100 */
[----:B------:R-:W-:Y:S01]  /*df50*/  IMAD R3, R18, 0x8, R17 ;  /* 0x0000000812037824 */ /* 0x000fe200078e0211 */
[----:B--2---:R-:W-:Y:S02]  /*df60*/  LOP3.LUT R4, R2, 0x7f, RZ, 0xc0, !PT ;  /* 0x0000007f02047812 */ /* 0x004fe400078ec0ff */
[----:B------:R-:W-:Y:S02]  /*df70*/  SHF.L.U32 R2, R19, 0x1f, RZ ;  /* 0x0000001f13027819 */ /* 0x000fe400000006ff */
[----:B------:R-:W-:Y:S02]  /*df80*/  ISETP.NE.AND P1, PT, R4, RZ, PT ;  /* 0x000000ff0400720c */ /* 0x000fe40003f25270 */
[----:B------:R-:W2:Y:S02]  /*df90*/  SYNCS.PHASECHK.TRANS64.TRYWAIT P0, [R3+URZ+0x19c80], R2 ;  /* 0x019c8002030075a7 */ /* 0x000ea4000800017f */
[----:B--2---:R-:W-:Y:S09]  /*dfa0*/  @!P0 BRA `(.L_x_1827) ;  /* 0x0000003800588947 */ /* 0x004ff20003800000 */
.L_x_1904:
[----:B------:R-:W-:Y:S05]  /*dfb0*/  @P1 BRA `(.L_x_1828) ;  /* 0x00000000001c1947 */ /* 0x000fea0003800000 */
[----:B------:R-:W3:Y:S02]  /*dfc0*/  S2R R4, SR_TID.X ;  /* 0x0000000000047919 */ /* 0x000ee40000002100 */
[----:B---3--:R-:W-:Y:S01]  /*dfd0*/  LOP3.LUT R5, R4, 0x1f, RZ, 0xc0, !PT ;  /* 0x0000001f04057812 */ /* 0x008fe200078ec0ff */
[----:B------:R-:W-:-:S03]  /*dfe0*/  IMAD.MOV.U32 R4, RZ, RZ, 0x3000 ;  /* 0x00003000ff047424 */ /* 0x000fc600078e00ff */
[----:B------:R-:W-:Y:S01]  /*dff0*/  ISETP.NE.AND P0, PT, R5, RZ, PT ;  /* 0x000000ff0500720c */ /* 0x000fe20003f05270 */
[----:B------:R3:W-:-:S12]  /*e000*/  SYNCS.ARRIVE.TRANS64 RZ, [R3+URZ+0x19c70], R4 ;  /* 0x019c700403ff79a7 */ /* 0x0007d8000800003f */
[----:B---3--:R-:W-:Y:S05]  /*e010*/  @!P0 BRA `(.L_x_1828) ;  /* 0x0000000000048947 */ /* 0x008fea0003800000 */
[----:B------:R-:W-:Y:S01]  /*e020*/  BPT.TRAP 0x1 ;  /* 0x000000040000795c */ /* 0x000fe20000300000 */
.L_x_1828:
        /* <DEDUP_REMOVED lines=28> */
[----:B------:R-:W4:Y:S02]  /*e1f0*/  SYNCS.PHASECHK.TRANS64.TRYWAIT P0, [R3+URZ+0x19c40], R2 ;  /* 0x019c4002030075a7 */ /* 0x000f24000800017f */
[----:B---34-:R-:W-:Y:S05]  /*e200*/  @!P0 BRA `(.L_x_1829) ;  /* 0x0000003400d48947 */ /* 0x018fea0003800000 */
.L_x_1905:
[----:B------:R-:W-:Y:S05]  /*e210*/  @P1 BRA `(.L_x_1830) ;  /* 0x00000000001c1947 */ /* 0x000fea0003800000 */
[----:B------:R-:W4:Y:S01]  /*e220*/  S2R R5, SR_TID.X ;  /* 0x0000000000057919 */ /* 0x000f220000002100 */
[----:B--23--:R-:W-:-:S04]  /*e230*/  IMAD.MOV.U32 R2, RZ, RZ, 0x3000 ;  /* 0x00003000ff027424 */ /* 0x00cfc800078e00ff */
[----:B------:R2:W-:Y:S01]  /*e240*/  SYNCS.ARRIVE.TRANS64 RZ, [R3+URZ+0x19c30], R2 ;  /* 0x019c300203ff79a7 */ /* 0x0005e2000800003f */
[----:B----4-:R-:W-:-:S04]  /*e250*/  LOP3.LUT R5, R5, 0x1f, RZ, 0xc0, !PT ;  /* 0x0000001f05057812 */ /* 0x010fc800078ec0ff */
[----:B------:R-:W-:-:S13]  /*e260*/  ISETP.NE.AND P0, PT, R5, RZ, PT ;  /* 0x000000ff0500720c */ /* 0x000fda0003f05270 */
[----:B--2---:R-:W-:Y:S05]  /*e270*/  @!P0 BRA `(.L_x_1830) ;  /* 0x0000000000048947 */ /* 0x004fea0003800000 */
[----:B------:R-:W-:Y:S01]  /*e280*/  BPT.TRAP 0x1 ;  /* 0x000000040000795c */ /* 0x000fe20000300000 */
.L_x_1830:
        /* <DEDUP_REMOVED lines=15> */
[----:B------:R-:W-:-:S02]  /*e380*/  UIADD3 UR25, UR25, 0x19c30, URZ ;  /* 0x00019c3019197890 */ /* 0x000fc4000fffe03f */
[----:B------:R-:W-:Y:S01]  /*e390*/  UIADD3 UR16, UR8, 0x14800, URZ ;  /* 0x0001480008107890 */ /* 0x000fe2000fffe03f */
[----:B------:R-:W-:Y:S01]  /*e3a0*/  P2R R26, PR, RZ, 0x1 ;  /* 0x00000001ff1a7803 */ /* 0x000fe20000000000 */
        /* <DEDUP_REMOVED lines=9> */
[----:B------:R4:W-:Y:S01]  /*e440*/  UTMALDG.4D [UR16], [UR4], desc[UR6] ;  /* 0x00000610040075b4 */ /* 0x0009e20008019000 */
[----:B------:R4:W-:Y:S02]  /*e450*/  UTMALDG.4D [UR8], [UR4], desc[UR6] ;  /* 0x00000608040075b4 */ /* 0x0009e40008019000 */
[----:B----4-:R-:W-:Y:S01]  /*e460*/  NOP ;  /* 0x0000000000007918 */ /* 0x010fe20000000000 */
.L_x_1824:
        /* <DEDUP_REMOVED lines=18> */
[----:B--23--:R-:W-:Y:S01]  /*e590*/  MOV R2, 0x0 ;  /* 0x0000000000027802 */ /* 0x00cfe20000000f00 */
[----:B------:R-:W-:Y:S01]  /*e5a0*/  ULDC.64 UR6, c[0x4][0x98] ;  /* 0x0100260000067ab9 */ /* 0x000fe20000000a00 */
[----:B------:R-:W-:Y:S01]  /*e5b0*/  ULDC.64 UR8, c[0x4][0xa0] ;  /* 0x0100280000087ab9 */ /* 0x000fe20000000a00 */
[----:B------:R-:W-:Y:S01]  /*e5c0*/  ULDC.64 UR4, c[0x4][0x28] ;  /* 0x01000a0000047ab9 */ /* 0x000fe20000000a00 */
[----:B------:R-:W-:Y:S02]  /*e5d0*/  IMAD.U32 R4, RZ, RZ, UR6 ;  /* 0x00000006ff047e24 */ /* 0x000fe4000f8e00ff */
[----:B------:R-:W2:Y:S01]  /*e5e0*/  LDC.64 R2, c[0x4][R2] ;  /* 0x0100000002027b82 */ /* 0x000ea20000000a00 */
        /* <DEDUP_REMOVED lines=8> */
[----:B-1----:R-:W-:-:S07]  /*e670*/  LEPC R20, `(.L_x_1832) ;  /* 0x000000001014794e */ /* 0x002fce0000000000 */
[----:B0-2---:R-:W-:Y:S05]  /*e680*/  CALL.ABS.NOINC R2 ;  /* 0x0000000002007343 */ /* 0x005fea0003c00000 */
.L_x_1832:
[----:B------:R-:W-:Y:S05]  /*e690*/  BSYNC B6 ;  /* 0x0000000000067941 */ /* 0x000fea0003800000 */
.L_x_1831:
[----:B------:R-:W4:Y:S01]  /*e6a0*/  LDC R8, c[0x0][0x448] ;  /* 0x00011200ff087b82 */ /* 0x000f220000000800 */
[----:B--23--:R-:W1:Y:S01]  /*e6b0*/  S2R R2, SR_TID.X ;  /* 0x0000000000027919 */ /* 0x00ce620000002100 */
[----:B------:R-:W-:Y:S01]  /*e6c0*/  ULDC.64 UR8, c[0x0][0x2d8] ;  /* 0x0000b60000087ab9 */ /* 0x000fe20000000a00 */
[----:B------:R-:W-:Y:S01]  /*e6d0*/  UMOV UR46, UR54 ;  /* 0x00000036002e7c82 */ /* 0x000fe20008000000 */
[----:B------:R-:W-:Y:S01]  /*e6e0*/  UIMAD UR6, UR45, UR8, URZ ;  /* 0x000000082d0672a4 */ /* 0x000fe2000f8e023f */
[----:B0-----:R-:W0:Y:S01]  /*e6f0*/  S2R R9, SR_TID.X ;  /* 0x0000000000097919 */ /* 0x001e220000002100 */
[----:B------:R-:W-:Y:S02]  /*e700*/  UIMAD.WIDE.U32 UR4, UR36, UR8, UR46 ;  /* 0x00000008240472a5 */ /* 0x000fe4000f8e002e */
[----:B------:R-:W-:Y:S01]  /*e710*/  UIMAD UR6, UR36, UR9, UR6 ;  /* 0x00000009240672a4 */ /* 0x000fe2000f8e0206 */
[----:B------:R-:W2:Y:S01]  /*e720*/  S2R R21, SR_TID.X ;  /* 0x0000000000157919 */ /* 0x000ea20000002100 */
[----:B------:R-:W-:Y:S01]  /*e730*/  ULDC.64 UR10, c[0x0][0x280] ;  /* 0x0000a000000a7ab9 */ /* 0x000fe20000000a00 */
[----:B------:R-:W-:Y:S01]  /*e740*/  ULDC.64 UR8, c[0x0][0x2e0] ;  /* 0x0000b80000087ab9 */ /* 0x000fe20000000a00 */
[----:B------:R-:W-:-:S02]  /*e750*/  UIADD3 UR5, UR5, UR6, URZ ;  /* 0x0000000605057290 */ /* 0x000fc4000fffe03f */
[----:B------:R-:W-:Y:S02]  /*e760*/  UIMAD UR6, UR37, UR8, URZ ;  /* 0x00000008250672a4 */ /* 0x000fe4000f8e023f */
[----:B------:R-:W-:Y:S02]  /*e770*/  UIMAD.WIDE.U32 UR4, UR44, UR8, UR4 ;  /* 0x000000082c0472a5 */ /* 0x000fe4000f8e0004 */
[----:B------:R-:W-:-:S03]  /*e780*/  UIMAD UR6, UR44, UR9, UR6 ;  /* 0x000000092c0672a4 */ /* 0x000fc6000f8e0206 */
[----:B------:R-:W-:Y:S01]  /*e790*/  ULDC.64 UR8, c[0x0][0x2c8] ;  /* 0x0000b20000087ab9 */ /* 0x000fe20000000a00 */
[----:B------:R-:W-:Y:S01]  /*e7a0*/  UIADD3 UR5, UR5, UR6, URZ ;  /* 0x0000000605057290 */ /* 0x000fe2000fffe03f */
[----:B----4-:R-:W-:Y:S02]  /*e7b0*/  ISETP.NE.AND P1, PT, R8, 0x1, PT ;  /* 0x000000010800780c */ /* 0x010fe40003f25270 */
[----:B------:R-:W-:Y:S02]  /*e7c0*/  ULDC.64 UR6, c[0x0][0x2d0] ;  /* 0x0000b40000067ab9 */ /* 0x000fe40000000a00 */
[----:B------:R-:W-:Y:S01]  /*e7d0*/  IMAD.U32 R5, RZ, RZ, UR6 ;  /* 0x00000006ff057e24 */ /* 0x000fe2000f8e00ff */
[C---:B-1----:R-:W-:Y:S01]  /*e7e0*/  LOP3.LUT R20, R2.reuse, 0x7f, RZ, 0xc0, !PT ;  /* 0x0000007f02147812 */ /* 0x042fe200078ec0ff */
[----:B------:R-:W-:-:S07]  /*e7f0*/  IMAD.SHL.U32 R2, R2, 0x40, RZ ;  /* 0x0000004002027824 */ /* 0x000fce00078e00ff */
[----:B------:R-:W1:Y:S01]  /*e800*/  @P1 LDC R3, c[0x0][0x44c] ;  /* 0x00011300ff031b82 */ /* 0x000e620000000800 */
[----:B------:R-:W-:Y:S01]  /*e810*/  SHF.R.U32.HI R20, RZ, 0x1, R20 ;  /* 0x00000001ff147819 */ /* 0x000fe20000011614 */
[----:B0-----:R-:W-:-:S03]  /*e820*/  IMAD.SHL.U32 R9, R9, 0x10, RZ ;  /* 0x0000001009097824 */ /* 0x001fc600078e00ff */
[----:B------:R-:W-:Y:S01]  /*e830*/  LOP3.LUT R2, R20, 0x40, R2, 0xf8, !PT ;  /* 0x0000004014027812 */ /* 0x000fe200078ef802 */
[----:B--2---:R-:W-:Y:S01]  /*e840*/  IMAD.SHL.U32 R20, R21, 0x10, RZ ;  /* 0x0000001015147824 */ /* 0x004fe200078e00ff */
[----:B------:R-:W-:Y:S01]  /*e850*/  LOP3.LUT R9, R9, 0x10, RZ, 0xc0, !PT ;  /* 0x0000001009097812 */ /* 0x000fe200078ec0ff */
[----:B------:R-:W0:Y:S02]  /*e860*/  @P1 LDC R0, c[0x0][0x450] ;  /* 0x00011400ff001b82 */ /* 0x000e240000000800 */
[----:B------:R-:W-:Y:S01]  /*e870*/  IMAD R6, R25, 0xc0, R2 ;  /* 0x000000c019067824 */ /* 0x000fe200078e0202 */
[C---:B------:R-:W-:Y:S02]  /*e880*/  LOP3.LUT R10, R9.reuse, 0x20, RZ, 0xfc, !PT ;  /* 0x00000020090a7812 */ /* 0x040fe400078efcff */
[----:B------:R-:W-:Y:S01]  /*e890*/  LOP3.LUT R20, R20, 0x10, RZ, 0xc0, !PT ;  /* 0x0000001014147812 */ /* 0x000fe200078ec0ff */
[----:B------:R-:W-:Y:S01]  /*e8a0*/  IMAD.MOV.U32 R2, RZ, RZ, R6 ;  /* 0x000000ffff027224 */ /* 0x000fe200078e0006 */
[----:B------:R-:W-:Y:S01]  /*e8b0*/  LOP3.LUT R9, R9, 0x40, RZ, 0xfc, !PT ;  /* 0x0000004009097812 */ /* 0x000fe200078efcff */
[----:B-1----:R-:W-:-:S05]  /*e8c0*/  @P1 IMAD.HI.U32 R3, R6, R3, RZ ;  /* 0x0000000306031227 */ /* 0x002fca00078e00ff */
[----:B0-----:R-:W-:-:S04]  /*e8d0*/  @P1 SHF.R.U32.HI R2, RZ, R0, R3 ;  /* 0x00000000ff021219 */ /* 0x001fc80000011603 */
[--C-:B------:R-:W-:Y:S01]  /*e8e0*/  SHF.R.S32.HI R4, RZ, 0x1f, R2.reuse ;  /* 0x0000001fff047819 */ /* 0x100fe20000011402 */
[----:B------:R-:W-:-:S04]  /*e8f0*/  IMAD.MOV R0, RZ, RZ, -R2 ;  /* 0x000000ffff007224 */ /* 0x000fc800078e0a02 */
[----:B------:R-:W-:Y:S02]  /*e900*/  IMAD R4, R4, UR6, RZ ;  /* 0x0000000604047c24 */ /* 0x000fe4000f8e02ff */
[----:B------:R-:W-:Y:S02]  /*e910*/  IMAD R0, R8, R0, R6 ;  /* 0x0000000008007224 */ /* 0x000fe400078e0206 */
[C---:B------:R-:W-:Y:S02]  /*e920*/  IMAD R4, R2.reuse, UR7, R4 ;  /* 0x0000000702047c24 */ /* 0x040fe4000f8e0204 */
[----:B------:R-:W-:-:S04]  /*e930*/  IMAD.WIDE.U32 R2, R2, R5, UR4 ;  /* 0x0000000402027e25 */ /* 0x000fc8000f8e0005 */
[----:B------:R-:W-:Y:S01]  /*e940*/  IMAD.IADD R3, R3, 0x1, R4 ;  /* 0x0000000103037824 */ /* 0x000fe200078e0204 */
[----:B------:R-:W-:Y:S01]  /*e950*/  SHF.R.S32.HI R4, RZ, 0x1f, R0 ;  /* 0x0000001fff047819 */ /* 0x000fe20000011400 */
[----:B------:R-:W-:Y:S02]  /*e960*/  VIADD R6, R6, 0x80 ;  /* 0x0000008006067836 */ /* 0x000fe40000000000 */
[----:B------:R-:W-:-:S04]  /*e970*/  IMAD.WIDE.U32 R2, R0, UR8, R2 ;  /* 0x0000000800027c25 */ /* 0x000fc8000f8e0002 */
[----:B------:R-:W-:-:S04]  /*e980*/  IMAD R4, R4, UR8, RZ ;  /* 0x0000000804047c24 */ /* 0x000fc8000f8e02ff */
[----:B------:R-:W-:Y:S01]  /*e990*/  IMAD R0, R0, UR9, R4 ;  /* 0x0000000900007c24 */ /* 0x000fe2000f8e0204 */
[----:B------:R-:W-:Y:S02]  /*e9a0*/  IADD3 R4, P0, R2, UR10, RZ ;  /* 0x0000000a02047c10 */ /* 0x000fe4000ff1e0ff */
[----:B------:R-:W0:Y:S02]  /*e9b0*/  @P1 LDC R2, c[0x0][0x44c] ;  /* 0x00011300ff021b82 */ /* 0x000e240000000800 */
[----:B------:R-:W-:-:S06]  /*e9c0*/  IADD3.X R0, R3, UR11, R0, P0, !PT ;  /* 0x0000000b03007c10 */ /* 0x000fcc00087fe400 */
        /* <DEDUP_REMOVED lines=26> */
[----:B------:R-:W2:Y:S01]  /*eb70*/  LDL.LU R2, [R1+0x8] ;  /* 0x0000080001027983 */ /* 0x000ea20000300800 */
[----:B------:R-:W-:-:S03]  /*eb80*/  IMAD R25, R25, 0xc0, R21 ;  /* 0x000000c019197824 */ /* 0x000fc600078e0215 */
[----:B------:R-:W0:Y:S04]  /*eb90*/  SHFL.IDX PT, R3, R4, RZ, 0x1e1f ;  /* 0x001e1fff04037589 */ /* 0x000e2800000e0000 */
[----:B------:R-:W-:Y:S04]  /*eba0*/  SHFL.IDX PT, R4, R4, 0x1, 0x1e1f ;  /* 0x003e1f0004047f89 */ /* 0x000fe800000e0000 */
[----:B------:R-:W-:Y:S04]  /*ebb0*/  SHFL.IDX PT, R6, R6, RZ, 0x1e1f ;  /* 0x001e1fff06067589 */ /* 0x000fe800000e0000 */
[----:B------:R-:W-:Y:S01]  /*ebc0*/  SHFL.IDX PT, R14, R5, RZ, 0x1e1f ;  /* 0x001e1fff050e7589 */ /* 0x000fe200000e0000 */
[----:B--2---:R-:W-:-:S03]  /*ebd0*/  IMAD R7, R2, R8, RZ ;  /* 0x0000000802077224 */ /* 0x004fc600078e02ff */
[----:B------:R-:W1:Y:S02]  /*ebe0*/  SHFL.IDX PT, R2, R0, RZ, 0x1e1f ;  /* 0x001e1fff00027589 */ /* 0x000e6400000e0000 */
[----:B------:R-:W-:Y:S02]  /*ebf0*/  ISETP.GE.AND P4, PT, R25, R7, PT ;  /* 0x000000071900720c */ /* 0x000fe40003f86270 */
[----:B------:R-:W2:Y:S11]  /*ec00*/  SHFL.IDX PT, R0, R0, 0x1, 0x1e1f ;  /* 0x003e1f0000007f89 */ /* 0x000eb600000e0000 */
        /* <DEDUP_REMOVED lines=10> */
[----:B------:R-:W-:-:S05]  /*ecb0*/  @!P4 IADD3 R8, P3, R20, R4, RZ ;  /* 0x000000041408c210 */ /* 0x000fca0007f7e0ff */
[----:B--2---:R-:W-:Y:S02]  /*ecc0*/  @!P4 IMAD.X R9, RZ, RZ, R0, P3 ;  /* 0x000000ffff09c224 */ /* 0x004fe400018e0600 */
[----:B------:R-:W-:Y:S02]  /*ecd0*/  @!P4 IMAD.MOV.U32 R2, RZ, RZ, R8 ;  /* 0x000000ffff02c224 */ /* 0x000fe400078e0008 */
[----:B------:R-:W-:-:S05]  /*ece0*/  @!P4 IMAD.MOV.U32 R3, RZ, RZ, R9 ;  /* 0x000000ffff03c224 */ /* 0x000fca00078e0009 */
[----:B------:R1:W-:Y:S04]  /*ecf0*/  @!P4 LDGSTS.E.BYPASS.LTC128B.128 [R10+0xf800], desc[UR50][R2.64], !P2 ;  /* 0x0f800000020acfae */ /* 0x0003e8000d101d72 */
[----:B------:R1:W-:Y:S04]  /*ed00*/  @!P4 LDGSTS.E.BYPASS.LTC128B.128 [R10+0x11000], desc[UR50][R2.64+0x20], !P1 ;  /* 0x11000020020acfae */ /* 0x0003e8000c901d72 */
[----:B------:R1:W-:Y:S02]  /*ed10*/  @!P4 LDGSTS.E.BYPASS.LTC128B.128 [R10+0x12800], desc[UR50][R2.64+0x40], !P0 ;  /* 0x12800040020acfae */ /* 0x0003e4000c101d72 */
.L_x_1912:
        /* <DEDUP_REMOVED lines=12> */
.L_x_1835:
[----:B------:R-:W-:Y:S05]  /*ede0*/  BSYNC B0 ;  /* 0x0000000000007941 */ /* 0x000fea0003800000 */
.L_x_1834:
[----:B------:R-:W-:Y:S01]  /*edf0*/  NOP ;  /* 0x0000000000007918 */ /* 0x000fe20000000000 */
[----:B------:R-:W-:-:S13]  /*ee00*/  PLOP3.LUT P0, PT, PT, PT, PT, 0x80, 0x0 ;  /* 0x000000000000781c */ /* 0x000fda0003f0f070 */
.L_x_1836:
        /* <DEDUP_REMOVED lines=16> */
[----:B------:R-:W-:Y:S01]  /*ef10*/  ISETP.GE.AND P1, PT, R27, 0x2, PT ;  /* 0x000000021b00780c */ /* 0x000fe20003f26270 */
[----:B------:R-:W1:Y:S02]  /*ef20*/  SYNCS.PHASECHK.TRANS64.TRYWAIT P0, [R17+URZ+0x19c20], R0 ;  /* 0x019c2000110075a7 */ /* 0x000e64000800017f */
[----:B01----:R-:W-:Y:S10]  /*ef30*/  @!P0 BRA `(.L_x_1838) ;  /* 0x0000002c00888947 */ /* 0x003ff40003800000 */
.L_x_1913:
[----:B------:R-:W-:Y:S05]  /*ef40*/  BSYNC B0 ;  /* 0x0000000000007941 */ /* 0x000fea0003800000 */
.L_x_1837:
[----:B------:R-:W-:Y:S05]  /*ef50*/  @!P1 BRA `(.L_x_1839) ;  /* 0x0000000c00f89947 */ /* 0x000fea0003800000 */
[----:B0-----:R-:W-:Y:S02]  /*ef60*/  VIADD R0, R27, 0xfffffffe ;  /* 0xfffffffe1b007836 */ /* 0x001fe40000000000 */
[----:B------:R-:W-:Y:S02]  /*ef70*/  IMAD.MOV.U32 R6, RZ, RZ, R19 ;  /* 0x000000ffff067224 */ /* 0x000fe400078e0013 */
[----:B------:R-:W-:-:S07]  /*ef80*/  IMAD.MOV.U32 R7, RZ, RZ, R18 ;  /* 0x000000ffff077224 */ /* 0x000fce00078e0012 */
.L_x_1863:
[----:B------:R-:W-:Y:S01]  /*ef90*/  ISETP.NE.AND P1, PT, R26, RZ, PT ;  /* 0x000000ff1a00720c */ /* 0x000fe20003f25270 */
        /* <DEDUP_REMOVED lines=19> */
[----:B------:R-:W-:-:S04]  /*f0d0*/  @P0 SHF.R.U32.HI R2, RZ, R3, R4 ;  /* 0x00000003ff020219 */ /* 0x000fc80000011604 */
[--C-:B------:R-:W-:Y:S01]  /*f0e0*/  SHF.R.S32.HI R3, RZ, 0x1f, R2.reuse ;  /* 0x0000001fff037819 */ /* 0x100fe20000011402 */
[----:B------:R-:W-:-:S04]  /*f0f0*/  IMAD.MOV R8, RZ, RZ, -R2 ;  /* 0x000000ffff087224 */ /* 0x000fc800078e0a02 */
[----:B------:R-:W-:Y:S02]  /*f100*/  IMAD R8, R5, R8, R0 ;  /* 0x0000000805087224 */ /* 0x000fe400078e0200 */
[----:B------:R-:W-:Y:S02]  /*f110*/  IMAD R5, R23, UR6, RZ ;  /* 0x0000000617057c24 */ /* 0x000fe4000f8e02ff */
[----:B------:R-:W-:-:S04]  /*f120*/  IMAD.WIDE.U32 R2, R22, UR6, R2 ;  /* 0x0000000616027c25 */ /* 0x000fc8000f8e0002 */
[----:B------:R-:W-:-:S04]  /*f130*/  IMAD R4, R22, UR7, R5 ;  /* 0x0000000716047c24 */ /* 0x000fc8000f8e0205 */
[----:B------:R-:W-:Y:S01]  /*f140*/  IMAD.IADD R3, R4, 0x1, R3 ;  /* 0x0000000104037824 */ /* 0x000fe200078e0203 */
[----:B------:R-:W-:-:S04]  /*f150*/  LEA R4, P0, R2, UR4, 0x2 ;  /* 0x0000000402047c11 */ /* 0x000fc8000f8010ff */
[----:B------:R-:W-:-:S05]  /*f160*/  LEA.HI.X R5, R2, UR5, R3, 0x2, P0 ;  /* 0x0000000502057c11 */ /* 0x000fca00080f1403 */
[----:B------:R0:W5:Y:S04]  /*f170*/  LDG.E R16, desc[UR50][R4.64] ;  /* 0x0000003204107981 */ /* 0x000168000c1e1900 */
.L_x_1842:
        /* <DEDUP_REMOVED lines=8> */
.L_x_1914:
[----:B------:R-:W-:Y:S05]  /*f200*/  BSYNC B1 ;  /* 0x0000000000017941 */ /* 0x000fea0003800000 */
.L_x_1843:
        /* <DEDUP_REMOVED lines=9> */
.L_x_1846:
[----:B------:R-:W-:Y:S05]  /*f2a0*/  BSYNC B1 ;  /* 0x0000000000017941 */ /* 0x000fea0003800000 */
.L_x_1845:
        /* <DEDUP_REMOVED lines=11> */
.L_x_1847:
        /* <DEDUP_REMOVED lines=16> */
.L_x_1848:
        /* <DEDUP_REMOVED lines=16> */
.L_x_1849:
        /* <DEDUP_REMOVED lines=13> */
.L_x_1915:
[----:B------:R-:W-:Y:S05]  /*f630*/  BSYNC B1 ;  /* 0x0000000000017941 */ /* 0x000fea0003800000 */
.L_x_1850:
        /* <DEDUP_REMOVED lines=11> */
.L_x_1853:
[----:B------:R-:W-:Y:S05]  /*f6f0*/  BSYNC B1 ;  /* 0x0000000000017941 */ /* 0x000fea0003800000 */
.L_x_1852:
        /* <DEDUP_REMOVED lines=8> */
.L_x_1854:
        /* <DEDUP_REMOVED lines=15> */
.L_x_1855:
        /* <DEDUP_REMOVED lines=15> */
.L_x_1856:
        /* <DEDUP_REMOVED lines=10> */
.L_x_1841:
[----:B------:R-:W-:Y:S05]  /*fa00*/  BSYNC B0 ;  /* 0x0000000000007941 */ /* 0x000fea0003800000 */
.L_x_1840:
[----:B------:R-:W-:-:S06]  /*fa10*/  UISETP.NE.AND UP0, UPT, UR38, 0x3, UPT ;  /* 0x000000032600788c */ /* 0x000fcc000bf05270 */
[----:B------:R-:W-:-:S13]  /*fa20*/  PLOP3.LUT P0, PT, PT, PT, UP0, 0x80, 0x0 ;  /* 0x000000000000781c */ /* 0x000fda0003f0f008 */
[----:B------:R-:W-:Y:S05]  /*fa30*/  @!P0 BRA `(.L_x_1857) ;  /* 0x0000000000048947 */ /* 0x000fea0003800000 */
[----:B------:R-:W-:Y:S01]  /*fa40*/  BPT.TRAP 0x1 ;  /* 0x000000040000795c */ /* 0x000fe20000300000 */
.L_x_1857:
        /* <DEDUP_REMOVED lines=8> */
.L_x_1916:
[----:B------:R-:W-:Y:S05]  /*fad0*/  BSYNC B0 ;  /* 0x0000000000007941 */ /* 0x000fea0003800000 */
.L_x_1858:
[----:B------:R-:W-:Y:S05]  /*fae0*/  @!P1 BRA `(.L_x_1860) ;  /* 0x0000000000049947 */ /* 0x000fea0003800000 */
[----:B------:R-:W-:Y:S01]  /*faf0*/  BPT.TRAP 0x1 ;  /* 0x000000040000795c */ /* 0x000fe20000300000 */
.L_x_1860:
[----:B0-----:R-:W-:Y:S01]  /*fb00*/  SHF.L.U32 R2, R6, 0x1f, RZ ;  /* 0x0000001f06027819 */ /* 0x001fe200000006ff */
[----:B------:R-:W-:-:S03]  /*fb10*/  IMAD R10, R7, 0x3000, RZ ;  /* 0x00003000070a7824 */ /* 0x000fc600078e02ff */
[----:B------:R-:W0:Y:S02]  /*fb20*/  SYNCS.PHASECHK.TRANS64.TRYWAIT P0, [R3+URZ+0x19c60], R2 ;  /* 0x019c6002030075a7 */ /* 0x000e24000800017f */
[----:B0-----:R-:W-:Y:S05]  /*fb30*/  @!P0 BRA `(.L_x_1861) ;  /* 0x0000002000d88947 */ /* 0x001fea0003800000 */
.L_x_1917:
        /* <DEDUP_REMOVED lines=51> */
.L_x_1862:
        /* <DEDUP_REMOVED lines=10> */
[C---:B------:R-:W-:Y:S01]  /*ff10*/  ISETP.GT.AND P0, PT, R0.reuse, RZ, PT ;  /* 0x000000ff0000720c */ /* 0x040fe20003f04270 */
[----:B------:R-:W-:-:S12]  /*ff20*/  VIADD R0, R0, 0xffffffff ;  /* 0xffffffff00007836 */ /* 0x000fd80000000000 */
[----:B-1----:R-:W-:Y:S05]  /*ff30*/  @P0 BRA `(.L_x_1863) ;  /* 0xfffffff000140947 */ /* 0x002fea000383ffff */
.L_x_1839:
        /* <DEDUP_REMOVED lines=17> */
.L_x_1865:
[----:B------:R-:W-:Y:S05]  /*10050*/  BSYNC B0 ;  /* 0x0000000000007941 */ /* 0x000fea0003800000 */
.L_x_1864:
[----:B------:R-:W-:-:S06]  /*10060*/  UISETP.NE.AND UP0, UPT, UR38, 0x3, UPT ;  /* 0x000000032600788c */ /* 0x000fcc000bf05270 */
[----:B------:R-:W-:-:S13]  /*10070*/  PLOP3.LUT P1, PT, PT, PT, UP0, 0x80, 0x0 ;  /* 0x000000000000781c */ /* 0x000fda0003f2f008 */
[----:B------:R-:W-:Y:S05]  /*10080*/  @!P1 BRA `(.L_x_1866) ;  /* 0x0000000000049947 */ /* 0x000fea0003800000 */
[----:B------:R-:W-:Y:S01]  /*10090*/  BPT.TRAP 0x1 ;  /* 0x000000040000795c */ /* 0x000fe20000300000 */
.L_x_1866:
        /* <DEDUP_REMOVED lines=8> */
.L_x_1918:
[----:B------:R-:W-:Y:S05]  /*10120*/  BSYNC B0 ;  /* 0x0000000000007941 */ /* 0x000fea0003800000 */
.L_x_1867:
[----:B------:R-:W-:Y:S05]  /*10130*/  @!P2 BRA `(.L_x_1869) ;  /* 0x000000000004a947 */ /* 0x000fea0003800000 */
[----:B------:R-:W-:Y:S01]  /*10140*/  BPT.TRAP 0x1 ;  /* 0x000000040000795c */ /* 0x000fe20000300000 */
.L_x_1869:
[----:B0-----:R-:W-:-:S04]  /*10150*/  SHF.L.U32 R0, R19, 0x1f, RZ ;  /* 0x0000001f13007819 */ /* 0x001fc800000006ff */
[----:B------:R-:W0:Y:S02]  /*10160*/  SYNCS.PHASECHK.TRANS64.TRYWAIT P1, [R3+URZ+0x19c60], R0 ;  /* 0x019c6000030075a7 */ /* 0x000e24000802017f */
[----:B0-----:R-:W-:Y:S05]  /*10170*/  @!P1 BRA `(.L_x_1870) ;  /* 0x0000001c00709947 */ /* 0x001fea0003800000 */
.L_x_1919:
        /* <DEDUP_REMOVED lines=52> */
.L_x_1871:
[----:B-1----:R-:W-:Y:S01]  /*104c0*/  SYNCS.ARRIVE.TRANS64.A1T0 RZ, [R3+URZ+0x19c50], RZ ;  /* 0x019c50ff03ff79a7 */ /* 0x002fe2000810003f */
[----:B------:R-:W-:Y:S02]  /*104d0*/  @!P0 VIADD R0, R3, 0x19c80 ;  /* 0x00019c8003008836 */ /* 0x000fe40000000000 */
[----:B------:R-:W-:-:S03]  /*104e0*/  VIADD R18, R18, 0x1 ;  /* 0x0000000112127836 */ /* 0x000fc60000000000 */
[----:B------:R-:W-:Y:S01]  /*104f0*/  @!P0 PRMT R0, RZ, 0x654, R0 ;  /* 0x00000654ff008816 */ /* 0x000fe20000000000 */
[----:B------:R-:W-:Y:S06]  /*10500*/  BAR.SYNC.DEFER_BLOCKING 0x2, 0x80 ;  /* 0x0082000000007b1d */ /* 0x000fec0000010000 */
[----:B------:R1:W-:Y:S01]  /*10510*/  @!P0 SYNCS.ARRIVE.TRANS64.RED.A1T0 RZ, [R0+URZ], RZ ;  /* 0x000000ff00ff89a7 */ /* 0x0003e2000810043f */
[----:B------:R-:W-:-:S04]  /*10520*/  ISETP.NE.AND P0, PT, R18, 0x2, PT ;  /* 0x000000021200780c */ /* 0x000fc80003f05270 */
[----:B------:R-:W-:Y:S02]  /*10530*/  SEL R18, R18, RZ, P0 ;  /* 0x000000ff12127207 */ /* 0x000fe40000000000 */
[----:B-1----:R-:W-:-:S04]  /*10540*/  SEL R0, RZ, 0x1, P0 ;  /* 0x00000001ff007807 */ /* 0x002fc80000000000 */
[----:B------:R-:W-:-:S07]  /*10550*/  LOP3.LUT R19, R19, R0, RZ, 0x3c, !PT ;  /* 0x0000000013137212 */ /* 0x000fce00078e3cff */
.L_x_1814:
[----:B------:R-:W-:Y:S05]  /*10560*/  BSYNC B7 ;  /* 0x0000000000077941 */ /* 0x000fea0003800000 */
.L_x_1812:
[----:B------:R-:W2:Y:S02]  /*10570*/  LDL R0, [R1+0x10] ;  /* 0x0000100001007983 */ /* 0x000ea40000100800 */
[----:B--2---:R-:W-:-:S13]  /*10580*/  ISETP.NE.AND P0, PT, R0, RZ, PT ;  /* 0x000000ff0000720c */ /* 0x004fda0003f05270 */
        /* <DEDUP_REMOVED lines=11> */
.L_x_1872:
        /* <DEDUP_REMOVED lines=39> */
.L_x_1878:
        /* <DEDUP_REMOVED lines=14> */
.L_x_1877:
[----:B------:R-:W-:Y:S05]  /*10990*/  BSYNC B0 ;  /* 0x0000000000007941 */ /* 0x000fea0003800000 */
.L_x_1876:
        /* <DEDUP_REMOVED lines=22> */
.L_x_1874:
        /* <DEDUP_REMOVED lines=25> */
.L_x_1879:
        /* <DEDUP_REMOVED lines=57> */
.L_x_1875:
[----:B------:R-:W-:Y:S01]  /*11020*/  IMAD.MOV.U32 R24, RZ, RZ, R5 ;  /* 0x000000ffff187224 */ /* 0x000fe200078e0005 */
[----:B------:R-:W-:Y:S01]  /*11030*/  ULDC UR43, c[0x0][0xc3c] ;  /* 0x00030f00002b7ab9 */ /* 0x000fe20000000800 */
[----:B------:R-:W-:Y:S01]  /*11040*/  IMAD.MOV.U32 R25, RZ, RZ, RZ ;  /* 0x000000ffff197224 */ /* 0x000fe200078e00ff */
[----:B------:R-:W-:-:S06]  /*11050*/  UMOV UR36, URZ ;  /* 0x0000003f00247c82 */ /* 0x000fcc0008000000 */
.L_x_1880:
        /* <DEDUP_REMOVED lines=13> */
.L_x_1873:
[----:B------:R-:W-:Y:S02]  /*11130*/  ULDC UR4, c[0x0][0xc3c] ;  /* 0x00030f0000047ab9 */ /* 0x000fe40000000800 */
[----:B------:R-:W-:-:S06]  /*11140*/  UISETP.GE.AND UP0, UPT, UR43, UR4, UPT ;  /* 0x000000042b00728c */ /* 0x000fcc000bf06270 */
[----:B------:R-:W-:-:S13]  /*11150*/  PLOP3.LUT P0, PT, PT, PT, UP0, 0x80, 0x0 ;  /* 0x000000000000781c */ /* 0x000fda0003f0f008 */
[----:B------:R-:W-:Y:S05]  /*11160*/  @!P0 BRA `(.L_x_1881) ;  /* 0xffffffbc00748947 */ /* 0x000fea000383ffff */
.L_x_1808:
        /* <DEDUP_REMOVED lines=12> */
.L_x_1920:
[----:B------:R-:W-:Y:S05]  /*11230*/  BSYNC B0 ;  /* 0x0000000000007941 */ /* 0x000fea0003800000 */
.L_x_1882:
[----:B------:R-:W-:-:S03]  /*11240*/  UMOV UR4, 0xffffffff ;  /* 0xffffffff00047882 */ /* 0x000fc60000000000 */
[----:B------:R-:W-:Y:S05]  /*11250*/  BRA.DIV UR4, `(.L_x_1884) ;  /* 0x0000000e04607947 */ /* 0x000fea000b800000 */
[----:B0-----:R-:W0:Y:S02]  /*11260*/  S2R R0, SR_TID.X ;  /* 0x0000000000007919 */ /* 0x001e240000002100 */
[----:B0-----:R-:W-:-:S04]  /*11270*/  SHF.R.U32.HI R0, RZ, 0x5, R0 ;  /* 0x00000005ff007819 */ /* 0x001fc80000011600 */
[----:B------:R-:W-:-:S05]  /*11280*/  LOP3.LUT R0, R0, 0x3, RZ, 0xc0, !PT ;  /* 0x0000000300007812 */ /* 0x000fca00078ec0ff */
[----:B------:R0:W1:Y:S02]  /*11290*/  SHFL.IDX PT, R14, R0, RZ, 0x1f ;  /* 0x00001fff000e7589 */ /* 0x00006400000e0000 */
.L_x_1923:
[----:B-1----:R-:W-:Y:S01]  /*112a0*/  ISETP.NE.AND P0, PT, R14, RZ, PT ;  /* 0x000000ff0e00720c */ /* 0x002fe20003f05270 */
[----:B------:R-:W-:-:S12]  /*112b0*/  BSSY B0, `(.L_x_1885) ;  /* 0x000002b000007945 */ /* 0x000fd80003800000 */
[----:B------:R-:W-:Y:S05]  /*112c0*/  @P0 BRA `(.L_x_1886) ;  /* 0x0000000000a40947 */ /* 0x000fea0003800000 */
[----:B------:R-:W-:-:S03]  /*112d0*/  UMOV UR4, 0xffffffff ;  /* 0xffffffff00047882 */ /* 0x000fc60000000000 */
[----:B------:R-:W-:Y:S05]  /*112e0*/  BRA.DIV UR4, `(.L_x_1887) ;  /* 0x0000000e04707947 */ /* 0x000fea000b800000 */
[----:B------:R-:W-:-:S13]  /*112f0*/  ELECT P6, URZ, PT ;  /* 0x00000000003f782f */ /* 0x000fda00038c0000 */
.L_x_1926:
[----:B------:R-:W-:Y:S05]  /*11300*/  @!P6 BRA `(.L_x_1886) ;  /* 0x000000000094e947 */ /* 0x000fea0003800000 */
[----:B------:R-:W-:-:S06]  /*11310*/  ULOP3.LUT UR4, UR40, 0x2, URZ, 0xfc, !UPT ;  /* 0x0000000228047892 */ /* 0x000fcc000f8efc3f */
[----:B0-----:R-:W-:-:S05]  /*11320*/  IMAD.U32 R0, RZ, RZ, UR4 ;  /* 0x00000004ff007e24 */ /* 0x001fca000f8e00ff */
[----:B------:R-:W-:-:S13]  /*11330*/  ISETP.NE.AND P0, PT, R0, 0x3, PT ;  /* 0x000000030000780c */ /* 0x000fda0003f05270 */
[----:B------:R-:W-:Y:S05]  /*11340*/  @!P0 BRA `(.L_x_1888) ;  /* 0x0000000000048947 */ /* 0x000fea0003800000 */
[----:B------:R-:W-:Y:S01]  /*11350*/  BPT.TRAP 0x1 ;  /* 0x000000040000795c */ /* 0x000fe20000300000 */
.L_x_1888:
        /* <DEDUP_REMOVED lines=12> */
.L_x_1927:
[----:B------:R-:W1:Y:S02]  /*11420*/  SYNCS.PHASECHK.TRANS64.TRYWAIT P1, [R3+URZ], R0 ;  /* 0x00000000030075a7 */ /* 0x000e64000802017f */
[----:B-1----:R-:W-:Y:S05]  /*11430*/  @!P1 BRA `(.L_x_1890) ;  /* 0x0000000c00509947 */ /* 0x002fea0003800000 */
.L_x_1928:
[----:B------:R-:W-:Y:S05]  /*11440*/  @!P0 BRA `(.L_x_1891) ;  /* 0x0000000000048947 */ /* 0x000fea0003800000 */
[----:B------:R-:W-:Y:S01]  /*11450*/  BPT.TRAP 0x1 ;  /* 0x000000040000795c */ /* 0x000fe20000300000 */
.L_x_1891:
[----:B-1----:R-:W-:-:S04]  /*11460*/  IMAD R3, R18, 0x8, R7 ;  /* 0x0000000812037824 */ /* 0x002fc800078e0207 */
[----:B------:R-:W1:Y:S02]  /*11470*/  SYNCS.PHASECHK.TRANS64.TRYWAIT P1, [R3+URZ+0x19c60], R4 ;  /* 0x019c6004030075a7 */ /* 0x000e64000802017f */
[----:B-1----:R-:W-:Y:S05]  /*11480*/  @!P1 BRA `(.L_x_1892) ;  /* 0x0000000c00509947 */ /* 0x002fea0003800000 */
.L_x_1929:
[----:B------:R-:W-:Y:S05]  /*11490*/  @!P0 BRA `(.L_x_1893) ;  /* 0x0000000000048947 */ /* 0x000fea0003800000 */
[----:B------:R-:W-:Y:S01]  /*114a0*/  BPT.TRAP 0x1 ;  /* 0x000000040000795c */ /* 0x000fe20000300000 */
.L_x_1893:
[----:B0-----:R-:W-:-:S04]  /*114b0*/  IMAD R5, R6, 0x8, R7 ;  /* 0x0000000806057824 */ /* 0x001fc800078e0207 */
[----:B------:R-:W0:Y:S02]  /*114c0*/  SYNCS.PHASECHK.TRANS64.TRYWAIT P1, [R5+URZ+0x19c60], R0 ;  /* 0x019c6000050075a7 */ /* 0x000e24000802017f */
[----:B0-----:R-:W-:Y:S05]  /*114d0*/  @!P1 BRA `(.L_x_1894) ;  /* 0x0000000c00509947 */ /* 0x001fea0003800000 */
.L_x_1930:
[----:B------:R-:W-:Y:S05]  /*114e0*/  @!P0 BRA `(.L_x_1895) ;  /* 0x0000000000048947 */ /* 0x000fea0003800000 */
[----:B------:R-:W-:Y:S01]  /*114f0*/  BPT.TRAP 0x1 ;  /* 0x000000040000795c */ /* 0x000fe20000300000 */
.L_x_1895:
[----:B------:R-:W2:Y:S02]  /*11500*/  SYNCS.PHASECHK.TRANS64.TRYWAIT P0, [R3+URZ+0x19c80], R4 ;  /* 0x019c8004030075a7 */ /* 0x000ea4000800017f */
[----:B--2---:R-:W-:Y:S05]  /*11510*/  @!P0 BRA `(.L_x_1896) ;  /* 0x0000000c00548947 */ /* 0x004fea0003800000 */
.L_x_1897:
[----:B---3--:R3:W4:Y:S02]  /*11520*/  SYNCS.PHASECHK.TRANS64.TRYWAIT P0, [R5+URZ+0x19c80], R0 ;  /* 0x019c8000050075a7 */ /* 0x008724000800017f */
[----:B----4-:R-:W-:Y:S05]  /*11530*/  @!P0 NANOSLEEP.SYNCS 0x989680 ;  /* 0x009896800000895d */ /* 0x010fea0003900000 */
[----:B------:R-:W4:Y:S02]  /*11540*/  @!P0 SYNCS.PHASECHK.TRANS64 P0, [R5+URZ+0x19c80], R0 ;  /* 0x019c8000050085a7 */ /* 0x000f24000800007f */
[----:B----4-:R-:W-:Y:S05]  /*11550*/  @!P0 BRA `(.L_x_1897) ;  /* 0xfffffffc00f08947 */ /* 0x010fea000383ffff */
.L_x_1886:
[----:B------:R-:W-:Y:S05]  /*11560*/  BSYNC B0 ;  /* 0x0000000000007941 */ /* 0x000fea0003800000 */
.L_x_1885:
[----:B------:R-:W-:Y:S05]  /*11570*/  EXIT ;  /* 0x000000000000794d */ /* 0x000fea0003800000 */
.L_x_1755:
[----:B0-----:R-:W-:-:S04]  /*11580*/  IMAD.U32 R3, RZ, RZ, UR45 ;  /* 0x0000002dff037e24 */ /* 0x001fc8000f8e00ff */
[----:B------:R0:W1:Y:S03]  /*11590*/  SYNCS.PHASECHK.TRANS64.TRYWAIT P1, [R3+URZ+0x19c00], R6 ;  /* 0x019c0006030075a7 */ /* 0x000066000802017f */
[----:B-1----:R-:W-:Y:S05]  /*115a0*/  @!P1 NANOSLEEP.SYNCS 0x989680 ;  /* 0x009896800000995d */ /* 0x002fea0003900000 */
[----:B------:R-:W1:Y:S02]  /*115b0*/  @!P1 SYNCS.PHASECHK.TRANS64 P1, [R3+URZ+0x19c00], R6 ;  /* 0x019c0006030095a7 */ /* 0x000e64000802007f */
[----:B-1----:R-:W-:Y:S05]  /*115c0*/  @!P1 BRA `(.L_x_1755) ;  /* 0xfffffffc00ec9947 */ /* 0x002fea000383ffff */
[----:B------:R-:W-:Y:S05]  /*115d0*/  BRA `(.L_x_1898) ;  /* 0xffffff0400387947 */ /* 0x000fea000383ffff */
.L_x_1759:
[----:B-1----:R1:W2:Y:S02]  /*115e0*/  SYNCS.PHASECHK.TRANS64.TRYWAIT P2, [R2+URZ+0x19c30], R3 ;  /* 0x019c3003020075a7 */ /* 0x0022a4000804017f */
[----:B--2---:R-:W-:Y:S05]  /*115f0*/  @!P2 NANOSLEEP.SYNCS 0x989680 ;  /* 0x009896800000a95d */ /* 0x004fea0003900000 */
[----:B------:R-:W2:Y:S02]  /*11600*/  @!P2 SYNCS.PHASECHK.TRANS64 P2, [R2+URZ+0x19c30], R3 ;  /* 0x019c30030200a5a7 */ /* 0x000ea4000804007f */
[----:B--2---:R-:W-:Y:S05]  /*11610*/  @!P2 BRA `(.L_x_1759) ;  /* 0xfffffffc00f0a947 */ /* 0x004fea000383ffff */
[----:B------:R-:W-:Y:S05]  /*11620*/  BRA `(.L_x_1758) ;  /* 0xffffff04005c7947 */ /* 0x000fea000383ffff */
.L_x_1764:
[----:B-1----:R-:W-:-:S04]  /*11630*/  IMAD.U32 R7, RZ, RZ, UR22 ;  /* 0x00000016ff077e24 */ /* 0x002fc8000f8e00ff */
[----:B------:R1:W2:Y:S03]  /*11640*/  SYNCS.PHASECHK.TRANS64.TRYWAIT P3, [R7+URZ+0x19c30], R6 ;  /* 0x019c3006070075a7 */ /* 0x0002a6000806017f */
[----:B--2---:R-:W-:Y:S05]  /*11650*/  @!P3 NANOSLEEP.SYNCS 0x989680 ;  /* 0x009896800000b95d */ /* 0x004fea0003900000 */
[----:B------:R-:W2:Y:S02]  /*11660*/  @!P3 SYNCS.PHASECHK.TRANS64 P3, [R7+URZ+0x19c30], R6 ;  /* 0x019c30060700b5a7 */ /* 0x000ea4000806007f */
[----:B--2---:R-:W-:Y:S05]  /*11670*/  @!P3 BRA `(.L_x_1764) ;  /* 0xfffffffc00ecb947 */ /* 0x004fea000383ffff */
[----:B------:R-:W-:Y:S05]  /*11680*/  BRA `(.L_x_1763) ;  /* 0xffffff2c00bc7947 */ /* 0x000fea000383ffff */
.L_x_1768:
[----:B-1----:R-:W-:-:S04]  /*11690*/  IMAD.U32 R7, RZ, RZ, UR14 ;  /* 0x0000000eff077e24 */ /* 0x002fc8000f8e00ff */
[----:B------:R1:W2:Y:S03]  /*116a0*/  SYNCS.PHASECHK.TRANS64.TRYWAIT P3, [R7+URZ+0x19c50], R6 ;  /* 0x019c5006070075a7 */ /* 0x0002a6000806017f */
[----:B--2---:R-:W-:Y:S05]  /*116b0*/  @!P3 NANOSLEEP.SYNCS 0x989680 ;  /* 0x009896800000b95d */ /* 0x004fea0003900000 */
[----:B------:R-:W2:Y:S02]  /*116c0*/  @!P3 SYNCS.PHASECHK.TRANS64 P3, [R7+URZ+0x19c50], R6 ;  /* 0x019c50060700b5a7 */ /* 0x000ea4000806007f */
[----:B--2---:R-:W-:Y:S05]  /*116d0*/  @!P3 BRA `(.L_x_1768) ;  /* 0xfffffffc00ecb947 */ /* 0x004fea000383ffff */
[----:B------:R-:W-:Y:S05]  /*116e0*/  BRA `(.L_x_1767) ;  /* 0xffffff30000c7947 */ /* 0x000fea000383ffff */
.L_x_1775:
[----:B-1----:R-:W-:-:S04]  /*116f0*/  IMAD.U32 R7, RZ, RZ, UR6 ;  /* 0x00000006ff077e24 */ /* 0x002fc8000f8e00ff */
[----:B------:R1:W2:Y:S03]  /*11700*/  SYNCS.PHASECHK.TRANS64.TRYWAIT P2, [R7+URZ+0x19c30], R6 ;  /* 0x019c3006070075a7 */ /* 0x0002a6000804017f */
[----:B--2---:R-:W-:Y:S05]  /*11710*/  @!P2 NANOSLEEP.SYNCS 0x989680 ;  /* 0x009896800000a95d */ /* 0x004fea0003900000 */
[----:B------:R-:W2:Y:S02]  /*11720*/  @!P2 SYNCS.PHASECHK.TRANS64 P2, [R7+URZ+0x19c30], R6 ;  /* 0x019c30060700a5a7 */ /* 0x000ea4000804007f */
[----:B--2---:R-:W-:Y:S05]  /*11730*/  @!P2 BRA `(.L_x_1775) ;  /* 0xfffffffc00eca947 */ /* 0x004fea000383ffff */
[----:B------:R-:W-:Y:S05]  /*11740*/  BRA `(.L_x_1774) ;  /* 0xffffff5800d87947 */ /* 0x000fea000383ffff */
.L_x_1779:
[----:B-1----:R-:W-:-:S04]  /*11750*/  IMAD.U32 R7, RZ, RZ, UR14 ;  /* 0x0000000eff077e24 */ /* 0x002fc8000f8e00ff */
[----:B------:R1:W2:Y:S03]  /*11760*/  SYNCS.PHASECHK.TRANS64.TRYWAIT P2, [R7+URZ+0x19c50], R6 ;  /* 0x019c5006070075a7 */ /* 0x0002a6000804017f */
[----:B--2---:R-:W-:Y:S05]  /*11770*/  @!P2 NANOSLEEP.SYNCS 0x989680 ;  /* 0x009896800000a95d */ /* 0x004fea0003900000 */
[----:B------:R-:W2:Y:S02]  /*11780*/  @!P2 SYNCS.PHASECHK.TRANS64 P2, [R7+URZ+0x19c50], R6 ;  /* 0x019c50060700a5a7 */ /* 0x000ea4000804007f */
[----:B--2---:R-:W-:Y:S05]  /*11790*/  @!P2 BRA `(.L_x_1779) ;  /* 0xfffffffc00eca947 */ /* 0x004fea000383ffff */
[----:B------:R-:W-:Y:S05]  /*117a0*/  BRA `(.L_x_1778) ;  /* 0xffffff5c00287947 */ /* 0x000fea000383ffff */
.L_x_1785:
[----:B-1----:R-:W-:-:S04]  /*117b0*/  IMAD.U32 R5, RZ, RZ, UR16 ;  /* 0x00000010ff057e24 */ /* 0x002fc8000f8e00ff */
[----:B------:R1:W2:Y:S03]  /*117c0*/  SYNCS.PHASECHK.TRANS64.TRYWAIT P1, [R5+URZ+0x19c50], R0 ;  /* 0x019c5000050075a7 */ /* 0x0002a6000802017f */
[----:B--2---:R-:W-:Y:S05]  /*117d0*/  @!P1 NANOSLEEP.SYNCS 0x989680 ;  /* 0x009896800000995d */ /* 0x004fea0003900000 */
[----:B------:R-:W2:Y:S02]  /*117e0*/  @!P1 SYNCS.PHASECHK.TRANS64 P1, [R5+URZ+0x19c50], R0 ;  /* 0x019c5000050095a7 */ /* 0x000ea4000802007f */
[----:B--2---:R-:W-:Y:S05]  /*117f0*/  @!P1 BRA `(.L_x_1785) ;  /* 0xfffffffc00ec9947 */ /* 0x004fea000383ffff */
[----:B------:R-:W-:Y:S05]  /*11800*/  BRA `(.L_x_1784) ;  /* 0xffffff7c00787947 */ /* 0x000fea000383ffff */
.L_x_1823:
[----:B------:R-:W-:Y:S02]  /*11810*/  IMAD.MOV.U32 R13, RZ, RZ, R20 ;  /* 0x000000ffff0d7224 */ /* 0x000fe400078e0014 */
[----:B------:R-:W-:Y:S02]  /*11820*/  IMAD.MOV.U32 R12, RZ, RZ, RZ ;  /* 0x000000ffff0c7224 */ /* 0x000fe400078e00ff */
[----:B------:R-:W-:Y:S02]  /*11830*/  IMAD.MOV.U32 R11, RZ, RZ, 0x1f ;  /* 0x0000001fff0b7424 */ /* 0x000fe400078e00ff */
[----:B------:R-:W-:-:S07]  /*11840*/  IMAD.MOV.U32 R15, RZ, RZ, -0x1 ;  /* 0xffffffffff0f7424 */ /* 0x000fce00078e00ff */
[----:B0-----:R-:W-:Y:S05]  /*11850*/  WARPSYNC.COLLECTIVE R15, `(.L_x_1899) ;  /* 0x000000000f087348 */ /* 0x001fea0003c00000 */
[----:B------:R1:W2:Y:S02]  /*11860*/  SHFL.IDX P6, R14, R13, R12, R11 ;  /* 0x0000000c0d0e7389 */ /* 0x0002a400000c000b */
[----:B012---:R-:W-:Y:S01]  /*11870*/  ENDCOLLECTIVE ;  /* 0x000000000000791b */ /* 0x007fe20003800000 */
.L_x_1899:
[----:B------:R-:W-:Y:S05]  /*11880*/  BRA `(.L_x_1900) ;  /* 0xffffffc400387947 */ /* 0x000fea000383ffff */
.L_x_1825:
[----:B------:R-:W-:Y:S01]  /*11890*/  BSSY B0, `(.L_x_1901) ;  /* 0x0000006000007945 */ /* 0x000fe20003800000 */
[----:B------:R-:W-:-:S07]  /*118a0*/  IMAD.MOV.U32 R15, RZ, RZ, -0x1 ;  /* 0xffffffffff0f7424 */ /* 0x000fce00078e00ff */
[----:B01----:R-:W-:Y:S05]  /*118b0*/  WARPSYNC.COLLECTIVE R15, `(.L_x_1902) ;  /* 0x000000000f0c7348 */ /* 0x003fea0003c00000 */
[----:B------:R-:W-:Y:S02]  /*118c0*/  ELECT P6, UR62, PT ;  /* 0x00000000003e782f */ /* 0x000fe400038c0000 */
[----:B------:R-:W-:Y:S01]  /*118d0*/  MOV R14, UR62 ;  /* 0x0000003e000e7c02 */ /* 0x000fe20008000f00 */
[----:B01----:R-:W-:Y:S10]  /*118e0*/  ENDCOLLECTIVE ;  /* 0x000000000000791b */ /* 0x003ff40003800000 */
.L_x_1902:
[----:B------:R-:W-:Y:S05]  /*118f0*/  BSYNC B0 ;  /* 0x0000000000007941 */ /* 0x000fea0003800000 */
.L_x_1901:
[----:B------:R-:W-:Y:S05]  /*11900*/  BRA `(.L_x_1903) ;  /* 0xffffffc400387947 */ /* 0x000fea000383ffff */
.L_x_1827:
[----:B--2---:R2:W3:Y:S02]  /*11910*/  SYNCS.PHASECHK.TRANS64.TRYWAIT P0, [R3+URZ+0x19c80], R2 ;  /* 0x019c8002030075a7 */ /* 0x0044e4000800017f */
[----:B---3--:R-:W-:Y:S05]  /*11920*/  @!P0 NANOSLEEP.SYNCS 0x989680 ;  /* 0x009896800000895d */ /* 0x008fea0003900000 */
[----:B------:R-:W3:Y:S02]  /*11930*/  @!P0 SYNCS.PHASECHK.TRANS64 P0, [R3+URZ+0x19c80], R2 ;  /* 0x019c8002030085a7 */ /* 0x000ee4000800007f */
[----:B---3--:R-:W-:Y:S05]  /*11940*/  @!P0 BRA `(.L_x_1827) ;  /* 0xfffffffc00f08947 */ /* 0x008fea000383ffff */
[----:B------:R-:W-:Y:S05]  /*11950*/  BRA `(.L_x_1904) ;  /* 0xffffffc400947947 */ /* 0x000fea000383ffff */
.L_x_1829:
[----:B---3--:R3:W4:Y:S02]  /*11960*/  SYNCS.PHASECHK.TRANS64.TRYWAIT P0, [R3+URZ+0x19c40], R2 ;  /* 0x019c4002030075a7 */ /* 0x008724000800017f */
[----:B----4-:R-:W-:Y:S05]  /*11970*/  @!P0 NANOSLEEP.SYNCS 0x989680 ;  /* 0x009896800000895d */ /* 0x010fea0003900000 */
[----:B------:R-:W4:Y:S02]  /*11980*/  @!P0 SYNCS.PHASECHK.TRANS64 P0, [R3+URZ+0x19c40], R2 ;  /* 0x019c4002030085a7 */ /* 0x000f24000800007f */
[----:B----4-:R-:W-:Y:S05]  /*11990*/  @!P0 BRA `(.L_x_1829) ;  /* 0xfffffffc00f08947 */ /* 0x010fea000383ffff */
[----:B------:R-:W-:Y:S05]  /*119a0*/  BRA `(.L_x_1905) ;  /* 0xffffffc800187947 */ /* 0x000fea000383ffff */
.L_x_1833:
[----:B------:R0:W5:Y:S01]  /*119b0*/  LDL.LU R9, [R1+0x8] ;  /* 0x0000080001097983 */ /* 0x0001620000300800 */
[----:B------:R-:W-:Y:S02]  /*119c0*/  IMAD.MOV.U32 R13, RZ, RZ, R0 ;  /* 0x000000ffff0d7224 */ /* 0x000fe400078e0000 */
[----:B------:R-:W-:Y:S02]  /*119d0*/  IMAD.MOV.U32 R12, RZ, RZ, RZ ;  /* 0x000000ffff0c7224 */ /* 0x000fe400078e00ff */
[----:B------:R-:W-:Y:S02]  /*119e0*/  IMAD.MOV.U32 R11, RZ, RZ, 0x1e1f ;  /* 0x00001e1fff0b7424 */ /* 0x000fe400078e00ff */
[----:B------:R-:W-:Y:S02]  /*119f0*/  IMAD.MOV.U32 R15, RZ, RZ, -0x1 ;  /* 0xffffffffff0f7424 */ /* 0x000fe400078e00ff */
[----:B0-----:R-:W-:-:S07]  /*11a00*/  IMAD R25, R25, 0xc0, R21 ;  /* 0x000000c019197824 */ /* 0x001fce00078e0215 */
[----:B-----5:R-:W-:Y:S05]  /*11a10*/  WARPSYNC.COLLECTIVE R15, `(.L_x_1906) ;  /* 0x000000000f087348 */ /* 0x020fea0003c00000 */
[----:B------:R0:W1:Y:S02]  /*11a20*/  SHFL.IDX P6, R14, R13, R12, R11 ;  /* 0x0000000c0d0e7389 */ /* 0x00006400000c000b */
[----:B01---5:R-:W-:Y:S01]  /*11a30*/  ENDCOLLECTIVE ;  /* 0x000000000000791b */ /* 0x023fe20003800000 */
.L_x_1906:
[----:B------:R-:W-:Y:S02]  /*11a40*/  IMAD.MOV.U32 R13, RZ, RZ, R4 ;  /* 0x000000ffff0d7224 */ /* 0x000fe400078e0004 */
[----:B------:R-:W-:-:S07]  /*11a50*/  IMAD.MOV.U32 R2, RZ, RZ, R14 ;  /* 0x000000ffff027224 */ /* 0x000fce00078e000e */
[----:B------:R-:W-:Y:S05]  /*11a60*/  WARPSYNC.COLLECTIVE R15, `(.L_x_1907) ;  /* 0x000000000f087348 */ /* 0x000fea0003c00000 */
[----:B------:R0:W1:Y:S02]  /*11a70*/  SHFL.IDX P6, R14, R13, R12, R11 ;  /* 0x0000000c0d0e7389 */ /* 0x00006400000c000b */
[----:B01----:R-:W-:Y:S01]  /*11a80*/  ENDCOLLECTIVE ;  /* 0x000000000000791b */ /* 0x003fe20003800000 */
.L_x_1907:
[----:B------:R-:W-:Y:S02]  /*11a90*/  IMAD.MOV.U32 R13, RZ, RZ, R0 ;  /* 0x000000ffff0d7224 */ /* 0x000fe400078e0000 */
[----:B------:R-:W-:Y:S02]  /*11aa0*/  IMAD.MOV.U32 R12, RZ, RZ, 0x1 ;  /* 0x00000001ff0c7424 */ /* 0x000fe400078e00ff */
[----:B------:R-:W-:-:S07]  /*11ab0*/  IMAD.MOV.U32 R3, RZ, RZ, R14 ;  /* 0x000000ffff037224 */ /* 0x000fce00078e000e */
[----:B------:R-:W-:Y:S05]  /*11ac0*/  WARPSYNC.COLLECTIVE R15, `(.L_x_1908) ;  /* 0x000000000f087348 */ /* 0x000fea0003c00000 */
[----:B------:R0:W1:Y:S02]  /*11ad0*/  SHFL.IDX P6, R14, R13, R12, R11 ;  /* 0x0000000c0d0e7389 */ /* 0x00006400000c000b */
[----:B01----:R-:W-:Y:S01]  /*11ae0*/  ENDCOLLECTIVE ;  /* 0x000000000000791b */ /* 0x003fe20003800000 */
.L_x_1908:
[----:B------:R-:W-:Y:S02]  /*11af0*/  IMAD.MOV.U32 R13, RZ, RZ, R4 ;  /* 0x000000ffff0d7224 */ /* 0x000fe400078e0004 */
[----:B------:R-:W-:-:S07]  /*11b00*/  IMAD.MOV.U32 R0, RZ, RZ, R14 ;  /* 0x000000ffff007224 */ /* 0x000fce00078e000e */
[----:B------:R-:W-:Y:S05]  /*11b10*/  WARPSYNC.COLLECTIVE R15, `(.L_x_1909) ;  /* 0x000000000f087348 */ /* 0x000fea0003c00000 */
[----:B------:R0:W1:Y:S02]  /*11b20*/  SHFL.IDX P6, R14, R13, R12, R11 ;  /* 0x0000000c0d0e7389 */ /* 0x00006400000c000b */
[----:B01----:R-:W-:Y:S01]  /*11b30*/  ENDCOLLECTIVE ;  /* 0x000000000000791b */ /* 0x003fe20003800000 */
.L_x_1909:
[----:B------:R-:W-:Y:S02]  /*11b40*/  IMAD.MOV.U32 R13, RZ, RZ, R6 ;  /* 0x000000ffff0d7224 */ /* 0x000fe400078e0006 */
[----:B------:R-:W-:Y:S02]  /*11b50*/  IMAD.MOV.U32 R12, RZ, RZ, RZ ;  /* 0x000000ffff0c7224 */ /* 0x000fe400078e00ff */
[----:B------:R-:W-:-:S07]  /*11b60*/  IMAD.MOV.U32 R4, RZ, RZ, R14 ;  /* 0x000000ffff047224 */ /* 0x000fce00078e000e */
[----:B------:R-:W-:Y:S05]  /*11b70*/  WARPSYNC.COLLECTIVE R15, `(.L_x_1910) ;  /* 0x000000000f087348 */ /* 0x000fea0003c00000 */
[----:B------:R0:W1:Y:S02]  /*11b80*/  SHFL.IDX P6, R14, R13, R12, R11 ;  /* 0x0000000c0d0e7389 */ /* 0x00006400000c000b */
[----:B01----:R-:W-:Y:S01]  /*11b90*/  ENDCOLLECTIVE ;  /* 0x000000000000791b */ /* 0x003fe20003800000 */
.L_x_1910:
[----:B------:R-:W-:Y:S02]  /*11ba0*/  IMAD.MOV.U32 R13, RZ, RZ, R5 ;  /* 0x000000ffff0d7224 */ /* 0x000fe400078e0005 */
[----:B------:R-:W-:-:S07]  /*11bb0*/  IMAD.MOV.U32 R6, RZ, RZ, R14 ;  /* 0x000000ffff067224 */ /* 0x000fce00078e000e */
[----:B------:R-:W-:Y:S05]  /*11bc0*/  WARPSYNC.COLLECTIVE R15, `(.L_x_1911) ;  /* 0x000000000f087348 */ /* 0x000fea0003c00000 */
[----:B------:R0:W1:Y:S02]  /*11bd0*/  SHFL.IDX P6, R14, R13, R12, R11 ;  /* 0x0000000c0d0e7389 */ /* 0x00006400000c000b */
[----:B01----:R-:W-:Y:S01]  /*11be0*/  ENDCOLLECTIVE ;  /* 0x000000000000791b */ /* 0x003fe20003800000 */
.L_x_1911:
[----:B------:R-:W-:-:S05]  /*11bf0*/  IMAD R7, R9, R8, RZ ;  /* 0x0000000809077224 */ /* 0x000fca00078e02ff */
[----:B------:R-:W-:-:S13]  /*11c00*/  ISETP.GE.AND P4, PT, R25, R7, PT ;  /* 0x000000071900720c */ /* 0x000fda0003f86270 */
[----:B------:R-:W-:-:S05]  /*11c10*/  @!P4 IADD3 R3, P3, R20, R3, RZ ;  /* 0x000000031403c210 */ /* 0x000fca0007f7e0ff */
[----:B------:R-:W-:-:S05]  /*11c20*/  @!P4 IMAD.X R2, RZ, RZ, R2, P3 ;  /* 0x000000ffff02c224 */ /* 0x000fca00018e0602 */
[----:B------:R-:W-:-:S04]  /*11c30*/  @!P4 LOP3.LUT R3, R3, R2, RZ, 0x3c, !PT ;  /* 0x000000020303c212 */ /* 0x000fc800078e3cff */
[----:B------:R-:W-:-:S04]  /*11c40*/  @!P4 LOP3.LUT R2, R3, R2, RZ, 0x3c, !PT ;  /* 0x000000020302c212 */ /* 0x000fc800078e3cff */
[----:B------:R-:W-:-:S05]  /*11c50*/  @!P4 LOP3.LUT R3, R3, R2, RZ, 0x3c, !PT ;  /* 0x000000020303c212 */ /* 0x000fca00078e3cff */
[----:B------:R-:W-:Y:S01]  /*11c60*/  @!PT LDS RZ, [RZ] ;  /* 0x00000000fffff984 */ /* 0x000fe20000000800 */
[----:B------:R-:W-:Y:S01]  /*11c70*/  @!PT LDS RZ, [RZ] ;  /* 0x00000000fffff984 */ /* 0x000fe20000000800 */
[----:B------:R-:W-:Y:S01]  /*11c80*/  @!PT LDS RZ, [RZ] ;  /* 0x00000000fffff984 */ /* 0x000fe20000000800 */
[----:B------:R-:W-:Y:S04]  /*11c90*/  @!P4 LDGSTS.E.BYPASS.LTC128B.128 [R10+0xf000], desc[UR50][R2.64], !P2 ;  /* 0x0f000000020acfae */ /* 0x000fe8000d101d72 */
[----:B------:R-:W-:Y:S04]  /*11ca0*/  @!P4 LDGSTS.E.BYPASS.LTC128B.128 [R10+0x10800], desc[UR50][R2.64+0x20], !P1 ;  /* 0x10800020020acfae */ /* 0x000fe8000c901d72 */
[----:B------:R0:W-:Y:S02]  /*11cb0*/  @!P4 LDGSTS.E.BYPASS.LTC128B.128 [R10+0x12000], desc[UR50][R2.64+0x40], !P0 ;  /* 0x12000040020acfae */ /* 0x0001e4000c101d72 */
[----:B0-----:R-:W-:-:S05]  /*11cc0*/  VIADD R2, R25, 0x40 ;  /* 0x0000004019027836 */ /* 0x001fca0000000000 */
[----:B------:R-:W-:-:S13]  /*11cd0*/  ISETP.GE.AND P4, PT, R2, R7, PT ;  /* 0x000000070200720c */ /* 0x000fda0003f86270 */
[----:B------:R-:W-:-:S05]  /*11ce0*/  @!P4 IADD3 R8, P3, R20, R4, RZ ;  /* 0x000000041408c210 */ /* 0x000fca0007f7e0ff */
[----:B------:R-:W-:Y:S02]  /*11cf0*/  @!P4 IMAD.X R9, RZ, RZ, R0, P3 ;  /* 0x000000ffff09c224 */ /* 0x000fe400018e0600 */
[----:B------:R-:W-:Y:S02]  /*11d00*/  @!P4 IMAD.MOV.U32 R2, RZ, RZ, R8 ;  /* 0x000000ffff02c224 */ /* 0x000fe400078e0008 */
[----:B------:R-:W-:-:S05]  /*11d10*/  @!P4 IMAD.MOV.U32 R3, RZ, RZ, R9 ;  /* 0x000000ffff03c224 */ /* 0x000fca00078e0009 */
[----:B------:R0:W-:Y:S04]  /*11d20*/  @!P4 LDGSTS.E.BYPASS.LTC128B.128 [R10+0xf800], desc[UR50][R2.64], !P2 ;  /* 0x0f800000020acfae */ /* 0x0001e8000d101d72 */
[----:B------:R0:W-:Y:S04]  /*11d30*/  @!P4 LDGSTS.E.BYPASS.LTC128B.128 [R10+0x11000], desc[UR50][R2.64+0x20], !P1 ;  /* 0x11000020020acfae */ /* 0x0001e8000c901d72 */
[----:B------:R0:W-:Y:S01]  /*11d40*/  @!P4 LDGSTS.E.BYPASS.LTC128B.128 [R10+0x12800], desc[UR50][R2.64+0x40], !P0 ;  /* 0x12800040020acfae */ /* 0x0001e2000c101d72 */
[----:B------:R-:W-:Y:S05]  /*11d50*/  BRA `(.L_x_1912) ;  /* 0xffffffcc00f07947 */ /* 0x000fea000383ffff */
.L_x_1838:
[----:B0-----:R0:W1:Y:S02]  /*11d60*/  SYNCS.PHASECHK.TRANS64.TRYWAIT P0, [R17+URZ+0x19c20], R0 ;  /* 0x019c2000110075a7 */ /* 0x001064000800017f */
[----:B-1----:R-:W-:Y:S05]  /*11d70*/  @!P0 NANOSLEEP.SYNCS 0x989680 ;  /* 0x009896800000895d */ /* 0x002fea0003900000 */
[----:B------:R-:W1:Y:S02]  /*11d80*/  @!P0 SYNCS.PHASECHK.TRANS64 P0, [R17+URZ+0x19c20], R0 ;  /* 0x019c2000110085a7 */ /* 0x000e64000800007f */
[----:B-1----:R-:W-:Y:S05]  /*11d90*/  @!P0 BRA `(.L_x_1838) ;  /* 0xfffffffc00f08947 */ /* 0x002fea000383ffff */
[----:B------:R-:W-:Y:S05]  /*11da0*/  BRA `(.L_x_1913) ;  /* 0xffffffd000647947 */ /* 0x000fea000383ffff */
.L_x_1844:
[----:B0-----:R0:W1:Y:S02]  /*11db0*/  SYNCS.PHASECHK.TRANS64.TRYWAIT P0, [R4+URZ+0x19c80], R2 ;  /* 0x019c8002040075a7 */ /* 0x001064000800017f */
[----:B-1----:R-:W-:Y:S05]  /*11dc0*/  @!P0 NANOSLEEP.SYNCS 0x989680 ;  /* 0x009896800000895d */ /* 0x002fea0003900000 */
[----:B------:R-:W1:Y:S02]  /*11dd0*/  @!P0 SYNCS.PHASECHK.TRANS64 P0, [R4+URZ+0x19c80], R2 ;  /* 0x019c8002040085a7 */ /* 0x000e64000800007f */
[----:B-1----:R-:W-:Y:S05]  /*11de0*/  @!P0 BRA `(.L_x_1844) ;  /* 0xfffffffc00f08947 */ /* 0x002fea000383ffff */
[----:B------:R-:W-:Y:S05]  /*11df0*/  BRA `(.L_x_1914) ;  /* 0xffffffd400007947 */ /* 0x000fea000383ffff */
.L_x_1851:
[----:B-1----:R1:W2:Y:S02]  /*11e00*/  SYNCS.PHASECHK.TRANS64.TRYWAIT P0, [R4+URZ+0x19c40], R2 ;  /* 0x019c4002040075a7 */ /* 0x0022a4000800017f */
[----:B--2---:R-:W-:Y:S05]  /*11e10*/  @!P0 NANOSLEEP.SYNCS 0x989680 ;  /* 0x009896800000895d */ /* 0x004fea0003900000 */
[----:B------:R-:W2:Y:S02]  /*11e20*/  @!P0 SYNCS.PHASECHK.TRANS64 P0, [R4+URZ+0x19c40], R2 ;  /* 0x019c4002040085a7 */ /* 0x000ea4000800007f */
[----:B--2---:R-:W-:Y:S05]  /*11e30*/  @!P0 BRA `(.L_x_1851) ;  /* 0xfffffffc00f08947 */ /* 0x004fea000383ffff */
[----:B------:R-:W-:Y:S05]  /*11e40*/  BRA `(.L_x_1915) ;  /* 0xffffffd400f87947 */ /* 0x000fea000383ffff */
.L_x_1859:
[----:B0-----:R0:W1:Y:S02]  /*11e50*/  SYNCS.PHASECHK.TRANS64.TRYWAIT P0, [R3+URZ+0x19c70], R2 ;  /* 0x019c7002030075a7 */ /* 0x001064000800017f */
[----:B-1----:R-:W-:Y:S05]  /*11e60*/  @!P0 NANOSLEEP.SYNCS 0x989680 ;  /* 0x009896800000895d */ /* 0x002fea0003900000 */
[----:B------:R-:W1:Y:S02]  /*11e70*/  @!P0 SYNCS.PHASECHK.TRANS64 P0, [R3+URZ+0x19c70], R2 ;  /* 0x019c7002030085a7 */ /* 0x000e64000800007f */
[----:B-1----:R-:W-:Y:S05]  /*11e80*/  @!P0 BRA `(.L_x_1859) ;  /* 0xfffffffc00f08947 */ /* 0x002fea000383ffff */
[----:B------:R-:W-:Y:S05]  /*11e90*/  BRA `(.L_x_1916) ;  /* 0xffffffdc000c7947 */ /* 0x000fea000383ffff */
.L_x_1861:
[----:B0-----:R0:W1:Y:S02]  /*11ea0*/  SYNCS.PHASECHK.TRANS64.TRYWAIT P0, [R3+URZ+0x19c60], R2 ;  /* 0x019c6002030075a7 */ /* 0x001064000800017f */
[----:B-1----:R-:W-:Y:S05]  /*11eb0*/  @!P0 NANOSLEEP.SYNCS 0x989680 ;  /* 0x009896800000895d */ /* 0x002fea0003900000 */
[----:B------:R-:W1:Y:S02]  /*11ec0*/  @!P0 SYNCS.PHASECHK.TRANS64 P0, [R3+URZ+0x19c60], R2 ;  /* 0x019c6002030085a7 */ /* 0x000e64000800007f */
[----:B-1----:R-:W-:Y:S05]  /*11ed0*/  @!P0 BRA `(.L_x_1861) ;  /* 0xfffffffc00f08947 */ /* 0x002fea000383ffff */
[----:B------:R-:W-:Y:S05]  /*11ee0*/  BRA `(.L_x_1917) ;  /* 0xffffffdc00147947 */ /* 0x000fea000383ffff */
.L_x_1868:
[----:B0-----:R0:W1:Y:S02]  /*11ef0*/  SYNCS.PHASECHK.TRANS64.TRYWAIT P1, [R3+URZ+0x19c70], R0 ;  /* 0x019c7000030075a7 */ /* 0x001064000802017f */
[----:B-1----:R-:W-:Y:S05]  /*11f00*/  @!P1 NANOSLEEP.SYNCS 0x989680 ;  /* 0x009896800000995d */ /* 0x002fea0003900000 */
[----:B------:R-:W1:Y:S02]  /*11f10*/  @!P1 SYNCS.PHASECHK.TRANS64 P1, [R3+URZ+0x19c70], R0 ;  /* 0x019c7000030095a7 */ /* 0x000e64000802007f */
[----:B-1----:R-:W-:Y:S05]  /*11f20*/  @!P1 BRA `(.L_x_1868) ;  /* 0xfffffffc00f09947 */ /* 0x002fea000383ffff */
[----:B------:R-:W-:Y:S05]  /*11f30*/  BRA `(.L_x_1918) ;  /* 0xffffffe000787947 */ /* 0x000fea000383ffff */
.L_x_1870:
[----:B0-----:R0:W1:Y:S02]  /*11f40*/  SYNCS.PHASECHK.TRANS64.TRYWAIT P1, [R3+URZ+0x19c60], R0 ;  /* 0x019c6000030075a7 */ /* 0x001064000802017f */
[----:B-1----:R-:W-:Y:S05]  /*11f50*/  @!P1 NANOSLEEP.SYNCS 0x989680 ;  /* 0x009896800000995d */ /* 0x002fea0003900000 */
[----:B------:R-:W1:Y:S02]  /*11f60*/  @!P1 SYNCS.PHASECHK.TRANS64 P1, [R3+URZ+0x19c60], R0 ;  /* 0x019c6000030095a7 */ /* 0x000e64000802007f */
[----:B-1----:R-:W-:Y:S05]  /*11f70*/  @!P1 BRA `(.L_x_1870) ;  /* 0xfffffffc00f09947 */ /* 0x002fea000383ffff */
[----:B------:R-:W-:Y:S05]  /*11f80*/  BRA `(.L_x_1919) ;  /* 0xffffffe0007c7947 */ /* 0x000fea000383ffff */
.L_x_1883:
[----:B0-----:R0:W1:Y:S02]  /*11f90*/  SYNCS.PHASECHK.TRANS64.TRYWAIT P0, [R7+URZ+0x19c20], R0 ;  /* 0x019c2000070075a7 */ /* 0x001064000800017f */
[----:B-1----:R-:W-:Y:S05]  /*11fa0*/  @!P0 NANOSLEEP.SYNCS 0x989680 ;  /* 0x009896800000895d */ /* 0x002fea0003900000 */
[----:B------:R-:W1:Y:S02]  /*11fb0*/  @!P0 SYNCS.PHASECHK.TRANS64 P0, [R7+URZ+0x19c20], R0 ;  /* 0x019c2000070085a7 */ /* 0x000e64000800007f */
[----:B-1----:R-:W-:Y:S05]  /*11fc0*/  @!P0 BRA `(.L_x_1883) ;  /* 0xfffffffc00f08947 */ /* 0x002fea000383ffff */
[----:B------:R-:W-:Y:S05]  /*11fd0*/  BRA `(.L_x_1920) ;  /* 0xfffffff000947947 */ /* 0x000fea000383ffff */
.L_x_1884:
        /* <DEDUP_REMOVED lines=11> */
.L_x_1922:
[----:B------:R-:W-:Y:S05]  /*12090*/  BSYNC B0 ;  /* 0x0000000000007941 */ /* 0x000fea0003800000 */
.L_x_1921:
[----:B------:R-:W-:Y:S05]  /*120a0*/  BRA `(.L_x_1923) ;  /* 0xfffffff0007c7947 */ /* 0x000fea000383ffff */
.L_x_1887:
[----:B------:R-:W-:Y:S01]  /*120b0*/  BSSY B1, `(.L_x_1924) ;  /* 0x0000006000017945 */ /* 0x000fe20003800000 */
[----:B------:R-:W-:-:S07]  /*120c0*/  IMAD.MOV.U32 R15, RZ, RZ, -0x1 ;  /* 0xffffffffff0f7424 */ /* 0x000fce00078e00ff */
[----:B0-----:R-:W-:Y:S05]  /*120d0*/  WARPSYNC.COLLECTIVE R15, `(.L_x_1925) ;  /* 0x000000000f0c7348 */ /* 0x001fea0003c00000 */
[----:B------:R-:W-:Y:S02]  /*120e0*/  ELECT P6, UR62, PT ;  /* 0x00000000003e782f */ /* 0x000fe400038c0000 */
[----:B------:R-:W-:Y:S01]  /*120f0*/  MOV R14, UR62 ;  /* 0x0000003e000e7c02 */ /* 0x000fe20008000f00 */
[----:B0-----:R-:W-:Y:S10]  /*12100*/  ENDCOLLECTIVE ;  /* 0x000000000000791b */ /* 0x001ff40003800000 */
.L_x_1925:
[----:B------:R-:W-:Y:S05]  /*12110*/  BSYNC B1 ;  /* 0x0000000000017941 */ /* 0x000fea0003800000 */
.L_x_1924:
[----:B------:R-:W-:Y:S05]  /*12120*/  BRA `(.L_x_1926) ;  /* 0xfffffff000747947 */ /* 0x000fea000383ffff */
.L_x_1889:
[----:B0-----:R0:W1:Y:S02]  /*12130*/  SYNCS.PHASECHK.TRANS64.TRYWAIT P1, [R5+URZ], R4 ;  /* 0x00000004050075a7 */ /* 0x001064000802017f */
[----:B-1----:R-:W-:Y:S05]  /*12140*/  @!P1 NANOSLEEP.SYNCS 0x989680 ;  /* 0x009896800000995d */ /* 0x002fea0003900000 */
[----:B------:R-:W1:Y:S02]  /*12150*/  @!P1 SYNCS.PHASECHK.TRANS64 P1, [R5+URZ], R4 ;  /* 0x00000004050095a7 */ /* 0x000e64000802007f */
[----:B-1----:R-:W-:Y:S05]  /*12160*/  @!P1 BRA `(.L_x_1889) ;  /* 0xfffffffc00f09947 */ /* 0x002fea000383ffff */
[----:B------:R-:W-:Y:S05]  /*12170*/  BRA `(.L_x_1927) ;  /* 0xfffffff000a87947 */ /* 0x000fea000383ffff */
.L_x_1890:
[----:B-1----:R1:W2:Y:S02]  /*12180*/  SYNCS.PHASECHK.TRANS64.TRYWAIT P1, [R3+URZ], R0 ;  /* 0x00000000030075a7 */ /* 0x0022a4000802017f */
[----:B--2---:R-:W-:Y:S05]  /*12190*/  @!P1 NANOSLEEP.SYNCS 0x989680 ;  /* 0x009896800000995d */ /* 0x004fea0003900000 */
[----:B------:R-:W2:Y:S02]  /*121a0*/  @!P1 SYNCS.PHASECHK.TRANS64 P1, [R3+URZ], R0 ;  /* 0x00000000030095a7 */ /* 0x000ea4000802007f */
[----:B--2---:R-:W-:Y:S05]  /*121b0*/  @!P1 BRA `(.L_x_1890) ;  /* 0xfffffffc00f09947 */ /* 0x004fea000383ffff */
[----:B------:R-:W-:Y:S05]  /*121c0*/  BRA `(.L_x_1928) ;  /* 0xfffffff0009c7947 */ /* 0x000fea000383ffff */
.L_x_1892:
[----:B-1----:R1:W2:Y:S02]  /*121d0*/  SYNCS.PHASECHK.TRANS64.TRYWAIT P1, [R3+URZ+0x19c60], R4 ;  /* 0x019c6004030075a7 */ /* 0x0022a4000802017f */
[----:B--2---:R-:W-:Y:S05]  /*121e0*/  @!P1 NANOSLEEP.SYNCS 0x989680 ;  /* 0x009896800000995d */ /* 0x004fea0003900000 */
[----:B------:R-:W2:Y:S02]  /*121f0*/  @!P1 SYNCS.PHASECHK.TRANS64 P1, [R3+URZ+0x19c60], R4 ;  /* 0x019c6004030095a7 */ /* 0x000ea4000802007f */
[----:B--2---:R-:W-:Y:S05]  /*12200*/  @!P1 BRA `(.L_x_1892) ;  /* 0xfffffffc00f09947 */ /* 0x004fea000383ffff */
[----:B------:R-:W-:Y:S05]  /*12210*/  BRA `(.L_x_1929) ;  /* 0xfffffff0009c7947 */ /* 0x000fea000383ffff */
.L_x_1894:
[----:B0-----:R0:W2:Y:S02]  /*12220*/  SYNCS.PHASECHK.TRANS64.TRYWAIT P1, [R5+URZ+0x19c60], R0 ;  /* 0x019c6000050075a7 */ /* 0x0010a4000802017f */
[----:B--2---:R-:W-:Y:S05]  /*12230*/  @!P1 NANOSLEEP.SYNCS 0x989680 ;  /* 0x009896800000995d */ /* 0x004fea0003900000 */
[----:B------:R-:W2:Y:S02]  /*12240*/  @!P1 SYNCS.PHASECHK.TRANS64 P1, [R5+URZ+0x19c60], R0 ;  /* 0x019c6000050095a7 */ /* 0x000ea4000802007f */
[----:B--2---:R-:W-:Y:S05]  /*12250*/  @!P1 BRA `(.L_x_1894) ;  /* 0xfffffffc00f09947 */ /* 0x004fea000383ffff */
[----:B------:R-:W-:Y:S05]  /*12260*/  BRA `(.L_x_1930) ;  /* 0xfffffff0009c7947 */ /* 0x000fea000383ffff */
.L_x_1896:
[----:B--2---:R2:W3:Y:S02]  /*12270*/  SYNCS.PHASECHK.TRANS64.TRYWAIT P0, [R3+URZ+0x19c80], R4 ;  /* 0x019c8004030075a7 */ /* 0x0044e4000800017f */
[----:B---3--:R-:W-:Y:S05]  /*12280*/  @!P0 NANOSLEEP.SYNCS 0x989680 ;  /* 0x009896800000895d */ /* 0x008fea0003900000 */
[----:B------:R-:W3:Y:S02]  /*12290*/  @!P0 SYNCS.PHASECHK.TRANS64 P0, [R3+URZ+0x19c80], R4 ;  /* 0x019c8004030085a7 */ /* 0x000ee4000800007f */
[----:B---3--:R-:W-:Y:S05]  /*122a0*/  @!P0 BRA `(.L_x_1896) ;  /* 0xfffffffc00f08947 */ /* 0x008fea000383ffff */
[----:B------:R-:W-:Y:S05]  /*122b0*/  BRA `(.L_x_1897) ;  /* 0xfffffff000987947 */ /* 0x000fea000383ffff */
.L_x_1931:
        /* <DEDUP_REMOVED lines=12> */
.L_x_2305:


//--------------------- .text._ZN7cutlass13device_kernelIN5flash11enable_sm90INS1_16FlashAttnFwdSm90INS1_25CollectiveMainloopFwdSm90ILi2EN4cute5tupleIJNS5_1CILi1EEES8_S8_EEENS6_IJNS7_ILi192EEENS7_ILi128EEENS7_ILi96EEEEEELi96ENS_12float_e4m3_tEfNS_4arch4Sm90ELb1ELb0ELb1ELb1ELb0ELb1ELb0ELb1ELb1ELb1ELb0ELb0EEENS1_21CollectiveEpilogueFwdINS6_IJSA_SC_SB_EEES9_NS_10bfloat16_tESG_Li384ELb1ELb1ELb0ELb1EEENS1_36VarlenDynamicPersistentTileSchedulerILi192ELi128ELi384ELi128ELb0ELb1ELb1ELb1ELb1ELb1EEEEEEEEEvNT_6ParamsE --------------------------
	.section	.text._ZN7cutlass13device_kernelIN5flash11enable_sm90INS1_16FlashAttnFwdSm90INS1_25CollectiveMainloopFwdSm90ILi2EN4cute5tupleIJNS5_1CILi1EEES8_S8_EEENS6_IJNS7_ILi192EEENS7_ILi128EEENS7_ILi96EEEEEELi96ENS_12float_e4m3_tEfNS_4arch4Sm90ELb1ELb0ELb1ELb1ELb0ELb1ELb0ELb1ELb1ELb1ELb0ELb0EEENS1_21CollectiveEpilogueFwdINS6_IJSA_SC_SB_EEES9_NS_10bfloat16_tESG_Li384ELb1ELb1ELb0ELb1EEENS1_36VarlenDynamicPersistentTileSchedulerILi192ELi128ELi384ELi128ELb0ELb1ELb1ELb1ELb1ELb1EEEEEEEEEvNT_6ParamsE,"ax",@progbits
	.align	128
.text._ZN7cutlass13device_kernelIN5flash11enable_sm90INS1_16FlashAttnFwdSm90INS1_25CollectiveMainloopFwdSm90ILi2EN4cute5tupleIJNS5_1CILi1EEES8_S8_EEENS6_IJNS7_ILi192EEENS7_ILi128EEENS7_ILi96EEEEEELi96ENS_12float_e4m3_tEfNS_4arch4Sm90ELb1ELb0ELb1ELb1ELb0ELb1ELb0ELb1ELb1ELb1ELb0ELb0EEENS1_21CollectiveEpilogueFwdINS6_IJSA_SC_SB_EEES9_NS_10bfloat16_tESG_Li384ELb1ELb1ELb0ELb1EEENS1_36VarlenDynamicPersistentTileSchedulerILi192ELi128ELi384ELi128ELb0ELb1ELb1ELb1ELb1ELb1EEEEEEEEEvNT_6ParamsE:
        .type           _ZN7cutlass13device_kernelIN5flash11enable_sm90INS1_16FlashAttnFwdSm90INS1_25CollectiveMainloopFwdSm90ILi2EN4cute5tupleIJNS5_1CILi1EEES8_S8_EEENS6_IJNS7_ILi192EEENS7_ILi128EEENS7_ILi96EEEEEELi96ENS_12float_e4m3_tEfNS_4arch4Sm90ELb1ELb0ELb1ELb1ELb0ELb1ELb0ELb1ELb1ELb1ELb0ELb0EEENS1_21CollectiveEpilogueFwdINS6_IJSA_SC_SB_EEES9_NS_10bfloat16_tESG_Li384ELb1ELb1ELb0ELb1EEENS1_36VarlenDynamicPersistentTileSchedulerILi192ELi128ELi384ELi128ELb0ELb1ELb1ELb1ELb1ELb1EEEEEEEEEvNT_6ParamsE,@function
        .size           _ZN7cutlass13device_kernelIN5flash11enable_sm90INS1_16FlashAttnFwdSm90INS1_25CollectiveMainloopFwdSm90ILi2EN4cute5tupleIJNS5_1CILi1EEES8_S8_EEENS6_IJNS7_ILi192EEENS7_ILi128EEENS7_ILi96EEEEEELi96ENS_12float_e4m3_tEfNS_4arch4Sm90ELb1ELb0ELb1ELb1ELb0ELb1ELb0ELb1ELb1ELb1ELb0ELb0EEENS1_21CollectiveEpilogueFwdINS6_IJSA_SC_SB_EEES9_NS_10bfloat16_tESG_Li384ELb1ELb1ELb0ELb1EEENS1_36VarlenDynamicPersistentTileSchedulerILi192ELi128ELi384ELi128ELb0ELb1ELb1ELb1ELb1ELb1EEEEEEEEEvNT_6ParamsE,(.L_x_2306 - _ZN7cutlass13device_kernelIN5flash11enable_sm90INS1_16FlashAttnFwdSm90INS1_25CollectiveMainloopFwdSm90ILi2EN4cute5tupleIJNS5_1CILi1EEES8_S8_EEENS6_IJNS7_ILi192EEENS7_ILi128EEENS7_ILi96EEEEEELi96ENS_12float_e4m3_tEfNS_4arch4Sm90ELb1ELb0ELb1ELb1ELb0ELb1ELb0ELb1ELb1ELb1ELb0ELb0EEENS1_21CollectiveEpilogueFwdINS6_IJSA_SC_SB_EEES9_NS_10bfloat16_tESG_Li384ELb1ELb1ELb0ELb1EEENS1_36VarlenDynamicPersistentTileSchedulerILi192ELi128ELi384ELi128ELb0ELb1ELb1ELb1ELb1ELb1EEEEEEEEEvNT_6ParamsE)
        .other          _ZN7cutlass13device_kernelIN5flash11enable_sm90INS1_16FlashAttnFwdSm90INS1_25CollectiveMainloopFwdSm90ILi2EN4cute5tupleIJNS5_1CILi1EEES8_S8_EEENS6_IJNS7_ILi192EEENS7_ILi128EEENS7_ILi96EEEEEELi96ENS_12float_e4m3_tEfNS_4arch4Sm90ELb1ELb0ELb1ELb1ELb0ELb1ELb0ELb1ELb1ELb1ELb0ELb0EEENS1_21CollectiveEpilogueFwdINS6_IJSA_SC_SB_EEES9_NS_10bfloat16_tESG_Li384ELb1ELb1ELb0ELb1EEENS1_36VarlenDynamicPersistentTileSchedulerILi192ELi128ELi384ELi128ELb0ELb1ELb1ELb1ELb1ELb1EEEEEEEEEvNT_6ParamsE,@"STO_CUDA_ENTRY STV_DEFAULT"
_ZN7cutlass13device_kernelIN5flash11enable_sm90INS1_16FlashAttnFwdSm90INS1_25CollectiveMainloopFwdSm90ILi2EN4cute5tupleIJNS5_1CILi1EEES8_S8_EEENS6_IJNS7_ILi192EEENS7_ILi128EEENS7_ILi96EEEEEELi96ENS_12float_e4m3_tEfNS_4arch4Sm90ELb1ELb0ELb1ELb1ELb0ELb1ELb0ELb1ELb1ELb1ELb0ELb0EEENS1_21CollectiveEpilogueFwdINS6_IJSA_SC_SB_EEES9_NS_10bfloat16_tESG_Li384ELb1ELb1ELb0ELb1EEENS1_36VarlenDynamicPersistentTileSchedulerILi192ELi128ELi384ELi128ELb0ELb1ELb1ELb1ELb1ELb1EEEEEEEEEvNT_6ParamsE:
        /* <DEDUP_REMOVED lines=24> */
.L_x_1933:
[----:B------:R-:W-:Y:S05]  /*0180*/  BSYNC B0 ;  /* 0x0000000000007941 */ /* 0x000fea0003800000 */
.L_x_1932:
        /* <DEDUP_REMOVED lines=41> */
.L_x_1934:
        /* <DEDUP_REMOVED lines=22> */
.L_x_1935:
        /* <DEDUP_REMOVED lines=18> */
.L_x_1936:
        /* <DEDUP_REMOVED lines=22> */
.L_x_1937:
        /* <DEDUP_REMOVED lines=22> */
.L_x_1938:
        /* <DEDUP_REMOVED lines=8> */
.L_x_1941:
        /* <DEDUP_REMOVED lines=36> */
[----:B------:R-:W-:Y:S01]  /*0c20*/  VIADD R25, R154, 0x20 ;  /* 0x000000209a197836 */ /* 0x000fe20000000000 */
[----:B------:R-:W-:Y:S01]  /*0c30*/  LEA.HI R6, R6, R19, RZ, 0x2 ;  /* 0x0000001306067211 */ /* 0x000fe200078f10ff */
[----:B------:R-:W-:Y:S01]  /*0c40*/  IMAD.SHL.U32 R22, R22, 0x10, RZ ;  /* 0x0000001016167824 */ /* 0x000fe200078e00ff */
[----:B------:R-:W-:Y:S01]  /*0c50*/  SHF.R.S32.HI R27, RZ, 0x7, R2 ;  /* 0x00000007ff1b7819 */ /* 0x000fe20000011402 */
[----:B------:R-:W-:Y:S01]  /*0c60*/  IMAD.IADD R21, R18, 0x1, -R8 ;  /* 0x0000000112157824 */ /* 0x000fe200078e0a08 */
[----:B------:R-:W-:Y:S01]  /*0c70*/  SHF.R.S32.HI R2, RZ, 0x4, R3 ;  /* 0x00000004ff027819 */ /* 0x000fe20000011403 */
[----:B------:R-:W-:Y:S01]  /*0c80*/  IMAD.IADD R14, R154, 0x1, R25 ;  /* 0x000000019a0e7824 */ /* 0x000fe200078e0219 */
[----:B------:R-:W-:Y:S01]  /*0c90*/  LOP3.LUT R6, R6, 0x7fffffc, RZ, 0xc0, !PT ;  /* 0x07fffffc06067812 */ /* 0x000fe200078ec0ff */
[----:B------:R-:W-:Y:S01]  /*0ca0*/  STL [R1+0x8], R25 ;  /* 0x0000081901007387 */ /* 0x000fe20000100800 */
[----:B------:R-:W-:-:S02]  /*0cb0*/  SHF.R.S32.HI R8, RZ, 0x1f, R21 ;  /* 0x0000001fff087819 */ /* 0x000fc40000011415 */
[----:B------:R-:W-:Y:S01]  /*0cc0*/  LEA.HI R3, R3, R2, RZ, 0x1 ;  /* 0x0000000203037211 */ /* 0x000fe200078f08ff */
[----:B------:R-:W-:Y:S01]  /*0cd0*/  IMAD.IADD R7, R19, 0x1, -R6 ;  /* 0x0000000113077824 */ /* 0x000fe200078e0a06 */
[----:B------:R-:W-:Y:S02]  /*0ce0*/  LEA.HI R12, R8, R21, RZ, 0x2 ;  /* 0x00000015080c7211 */ /* 0x000fe400078f10ff */
[----:B------:R-:W-:Y:S01]  /*0cf0*/  LEA.HI R5, R0, R18, RZ, 0x3 ;  /* 0x0000001200057211 */ /* 0x000fe200078f18ff */
[----:B------:R-:W-:Y:S01]  /*0d00*/  IMAD R17, R2, 0x8, R7 ;  /* 0x0000000802117824 */ /* 0x000fe200078e0207 */
[--C-:B------:R-:W-:Y:S02]  /*0d10*/  SHF.R.S32.HI R6, RZ, 0x2, R12.reuse ;  /* 0x00000002ff067819 */ /* 0x100fe4000001140c */
[----:B------:R-:W-:Y:S01]  /*0d20*/  SHF.R.S32.HI R13, RZ, 0x1f, R12 ;  /* 0x0000001fff0d7819 */ /* 0x000fe2000001140c */
[----:B------:R-:W-:Y:S01]  /*0d30*/  IMAD.SHL.U32 R20, R17, 0x20, RZ ;  /* 0x0000002011147824 */ /* 0x000fe200078e00ff */
[----:B------:R-:W-:Y:S01]  /*0d40*/  LOP3.LUT R3, R3, 0x1ffffffe, RZ, 0xc0, !PT ;  /* 0x1ffffffe03037812 */ /* 0x000fe200078ec0ff */
[----:B------:R-:W-:Y:S01]  /*0d50*/  IMAD.MOV.U32 R17, RZ, RZ, RZ ;  /* 0x000000ffff117224 */ /* 0x000fe200078e00ff */
[----:B------:R-:W-:-:S02]  /*0d60*/  SHF.R.S32.HI R5, RZ, 0x3, R5 ;  /* 0x00000003ff057819 */ /* 0x000fc40000011405 */
[----:B------:R-:W-:Y:S01]  /*0d70*/  LEA.HI R13, R13, R6, RZ, 0x3 ;  /* 0x000000060d0d7211 */ /* 0x000fe200078f18ff */
[----:B------:R-:W-:Y:S01]  /*0d80*/  IMAD.IADD R3, R2, 0x1, -R3 ;  /* 0x0000000102037824 */ /* 0x000fe200078e0a03 */
[----:B------:R-:W-:Y:S01]  /*0d90*/  SHF.R.S32.HI R7, RZ, 0x1f, R14 ;  /* 0x0000001fff077819 */ /* 0x000fe2000001140e */
[----:B------:R-:W-:Y:S01]  /*0da0*/  IMAD.HI R2, R27, 0x55555556, RZ ;  /* 0x555555561b027827 */ /* 0x000fe200078e02ff */
[----:B------:R-:W-:Y:S02]  /*0db0*/  LOP3.LUT R13, R13, 0xfffffff8, RZ, 0xc0, !PT ;  /* 0xfffffff80d0d7812 */ /* 0x000fe400078ec0ff */
[----:B------:R-:W-:Y:S01]  /*0dc0*/  LEA.HI R8, R8, R21, RZ, 0x5 ;  /* 0x0000001508087211 */ /* 0x000fe200078f28ff */
[----:B------:R-:W-:Y:S01]  /*0dd0*/  IMAD.SHL.U32 R5, R5, 0x80, RZ ;  /* 0x0000008005057824 */ /* 0x000fe200078e00ff */
[CC--:B------:R-:W-:Y:S02]  /*0de0*/  LEA.HI R15, R7.reuse, R14.reuse, RZ, 0x4 ;  /* 0x0000000e070f7211 */ /* 0x0c0fe400078f20ff */
[----:B------:R-:W-:-:S02]  /*0df0*/  LEA.HI R7, R7, R14, RZ, 0x5 ;  /* 0x0000000e07077211 */ /* 0x000fc400078f28ff */
[----:B------:R-:W-:Y:S01]  /*0e00*/  IADD3 R13, R6, -R13, RZ ;  /* 0x8000000d060d7210 */ /* 0x000fe20007ffe0ff */
[----:B------:R-:W-:Y:S01]  /*0e10*/  IMAD R6, R3, 0x8, R4 ;  /* 0x0000000803067824 */ /* 0x000fe200078e0204 */
[----:B------:R-:W-:Y:S02]  /*0e20*/  LEA.HI R2, R2, R2, RZ, 0x1 ;  /* 0x0000000202027211 */ /* 0x000fe400078f08ff */
[----:B------:R-:W-:Y:S02]  /*0e30*/  SHF.R.S32.HI R8, RZ, 0x5, R8 ;  /* 0x00000005ff087819 */ /* 0x000fe40000011408 */
[----:B------:R-:W-:Y:S01]  /*0e40*/  LOP3.LUT R26, R5, 0x80, RZ, 0xc0, !PT ;  /* 0x00000080051a7812 */ /* 0x000fe200078ec0ff */
[----:B------:R-:W-:Y:S01]  /*0e50*/  IMAD R2, R2, -0x3, R27 ;  /* 0xfffffffd02027824 */ /* 0x000fe200078e021b */
[----:B------:R-:W-:Y:S01]  /*0e60*/  SHF.R.S32.HI R7, RZ, 0x5, R7 ;  /* 0x00000005ff077819 */ /* 0x000fe20000011407 */
[----:B------:R-:W-:Y:S01]  /*0e70*/  IMAD R13, R8, 0x10, R13 ;  /* 0x00000010080d7824 */ /* 0x000fe200078e020d */
[----:B------:R-:W-:Y:S01]  /*0e80*/  SHF.R.U32.HI R24, RZ, 0x3, R26 ;  /* 0x00000003ff187819 */ /* 0x000fe2000001161a */
[----:B------:R-:W-:Y:S01]  /*0e90*/  STL [R1], R26 ;  /* 0x0000001a01007387 */ /* 0x000fe20000100800 */
[----:B------:R-:W-:Y:S01]  /*0ea0*/  LOP3.LUT R5, R26, 0x10, R15, 0xf8, !PT ;  /* 0x000000101a057812 */ /* 0x000fe200078ef80f */
[----:B------:R-:W-:Y:S01]  /*0eb0*/  IMAD R7, R7, 0x1800, R20 ;  /* 0x0000180007077824 */ /* 0x000fe200078e0214 */
[----:B------:R-:W-:Y:S01]  /*0ec0*/  LEA.HI R0, R0, R18, RZ, 0x2 ;  /* 0x0000001200007211 */ /* 0x000fe200078f10ff */
[----:B------:R-:W-:Y:S01]  /*0ed0*/  IMAD R3, R2, 0x40, R13 ;  /* 0x0000004002037824 */ /* 0x000fe200078e020d */
[----:B------:R-:W-:Y:S01]  /*0ee0*/  LOP3.LUT R5, R5, R24, RZ, 0x3c, !PT ;  /* 0x0000001805057212 */ /* 0x000fe200078e3cff */
[----:B------:R-:W-:Y:S01]  /*0ef0*/  STL [R1+0xc], R20 ;  /* 0x00000c1401007387 */ /* 0x000fe20000100800 */
[----:B------:R-:W-:-:S02]  /*0f00*/  LOP3.LUT R2, R0, 0xfffffffc, RZ, 0xc0, !PT ;  /* 0xfffffffc00027812 */ /* 0x000fc400078ec0ff */
[----:B------:R-:W-:Y:S01]  /*0f10*/  IADD3 R4, R16, R7, R5 ;  /* 0x0000000710047210 */ /* 0x000fe20007ffe005 */
[----:B------:R-:W-:Y:S01]  /*0f20*/  STL [R1+0x70], R24 ;  /* 0x0000701801007387 */ /* 0x000fe20000100800 */
[----:B------:R-:W-:Y:S01]  /*0f30*/  VIADD R7, R154, 0x10 ;  /* 0x000000109a077836 */ /* 0x000fe20000000000 */
[----:B------:R-:W-:Y:S02]  /*0f40*/  SHF.R.S32.HI R0, RZ, 0x2, R0 ;  /* 0x00000002ff007819 */ /* 0x000fe40000011400 */
[----:B------:R0:W-:Y:S01]  /*0f50*/  STL [R1+0x78], R6 ;  /* 0x0000780601007387 */ /* 0x0001e20000100800 */
[----:B------:R-:W-:Y:S02]  /*0f60*/  LOP3.LUT R12, R12, 0x7ffffffc, RZ, 0xc0, !PT ;  /* 0x7ffffffc0c0c7812 */ /* 0x000fe400078ec0ff */
[----:B------:R-:W-:Y:S01]  /*0f70*/  SHF.R.S32.HI R8, RZ, 0x1f, R7 ;  /* 0x0000001fff087819 */ /* 0x000fe20000011407 */
[----:B------:R1:W-:Y:S04]  /*0f80*/  STL [R1+0x6c], R4 ;  /* 0x00006c0401007387 */ /* 0x0003e80000100800 */
[----:B------:R-:W-:Y:S01]  /*0f90*/  STL [R1+0x24], R9 ;  /* 0x0000240901007387 */ /* 0x000fe20000100800 */
[----:B0-----:R-:W-:Y:S01]  /*0fa0*/  IMAD.IADD R6, R18, 0x1, -R2 ;  /* 0x0000000112067824 */ /* 0x001fe200078e0a02 */
[----:B------:R-:W-:-:S02]  /*0fb0*/  SHF.R.S32.HI R2, RZ, 0x1f, R19 ;  /* 0x0000001fff027819 */ /* 0x000fc40000011413 */
[----:B------:R-:W-:Y:S01]  /*0fc0*/  STL [R1+0x28], R10 ;  /* 0x0000280a01007387 */ /* 0x000fe20000100800 */
[----:B------:R-:W-:Y:S02]  /*0fd0*/  IMAD.MOV.U32 R18, RZ, RZ, RZ ;  /* 0x000000ffff127224 */ /* 0x000fe400078e00ff */
[C---:B-1----:R-:W-:Y:S01]  /*0fe0*/  IMAD.SHL.U32 R4, R6.reuse, 0x8, RZ ;  /* 0x0000000806047824 */ /* 0x042fe200078e00ff */
[----:B------:R-:W-:Y:S01]  /*0ff0*/  STL [R1+0x74], R3 ;  /* 0x0000740301007387 */ /* 0x000fe20000100800 */
[----:B------:R-:W-:Y:S02]  /*1000*/  LEA.HI R0, R6, R6, RZ, 0x1 ;  /* 0x0000000606007211 */ /* 0x000fe400078f08ff */
[----:B------:R-:W-:Y:S01]  /*1010*/  VIADD R5, R4, 0x20 ;  /* 0x0000002004057836 */ /* 0x000fe20000000000 */
[----:B------:R-:W-:Y:S01]  /*1020*/  STL [R1+0x2c], R11 ;  /* 0x00002c0b01007387 */ /* 0x000fe20000100800 */
[----:B------:R-:W-:Y:S02]  /*1030*/  LOP3.LUT R2, R0, 0x1ffffffe, RZ, 0xc0, !PT ;  /* 0x1ffffffe00027812 */ /* 0x000fe400078ec0ff */
[----:B------:R-:W-:Y:S01]  /*1040*/  LOP3.LUT R0, R26, 0x10, R22, 0xf8, !PT ;  /* 0x000000101a007812 */ /* 0x000fe200078ef816 */
[----:B------:R-:W-:Y:S02]  /*1050*/  STL [R1+0x50], RZ ;  /* 0x000050ff01007387 */ /* 0x000fe40000100800 */
[----:B------:R-:W-:Y:S01]  /*1060*/  IMAD.IADD R2, R6, 0x1, -R2 ;  /* 0x0000000106027824 */ /* 0x000fe200078e0a02 */
[----:B------:R-:W-:Y:S01]  /*1070*/  LOP3.LUT R0, R0, R24, RZ, 0x3c, !PT ;  /* 0x0000001800007212 */ /* 0x000fe200078e3cff */
[----:B------:R0:W-:Y:S01]  /*1080*/  STL [R1+0x40], R4 ;  /* 0x0000400401007387 */ /* 0x0001e20000100800 */
[----:B------:R-:W-:-:S03]  /*1090*/  IMAD.IADD R6, R21, 0x1, -R12 ;  /* 0x0000000115067824 */ /* 0x000fc600078e0a0c */
        /* <DEDUP_REMOVED lines=12> */
[----:B------:R-:W-:-:S03]  /*1160*/  LEA R0, R2, R3, 0x3 ;  /* 0x0000000302007211 */ /* 0x000fc600078e18ff */
[----:B------:R1:W-:Y:S04]  /*1170*/  STL [R1+0x34], R6 ;  /* 0x0000340601007387 */ /* 0x0003e80000100800 */
[----:B------:R1:W-:Y:S01]  /*1180*/  STL [R1+0x30], R5 ;  /* 0x0000300501007387 */ /* 0x0003e20000100800 */
[----:B0-----:R-:W-:-:S03]  /*1190*/  SHF.R.S32.HI R4, RZ, 0x4, R15 ;  /* 0x00000004ff047819 */ /* 0x001fc6000001140f */
[----:B------:R1:W-:Y:S04]  /*11a0*/  STL [R1+0x38], R0 ;  /* 0x0000380001007387 */ /* 0x0003e80000100800 */
[----:B------:R1:W-:Y:S02]  /*11b0*/  STL [R1+0x60], R4 ;  /* 0x0000600401007387 */ /* 0x0003e40000100800 */
.L_x_2071:
[----:B-1----:R-:W2:Y:S01]  /*11c0*/  LDL.LU R0, [R1+0x2c] ;  /* 0x00002c0001007983 */ /* 0x002ea20000300800 */
[----:B---34-:R-:W2:Y:S01]  /*11d0*/  LDC.64 R2, c[0x0][0xc88] ;  /* 0x00032200ff027b82 */ /* 0x018ea20000000a00 */
[----:B------:R-:W-:Y:S01]  /*11e0*/  ULDC.64 UR4, c[0x0][0xa28] ;  /* 0x00028a0000047ab9 */ /* 0x000fe20000000a00 */
[----:B------:R-:W-:Y:S01]  /*11f0*/  ULDC.64 UR8, c[0x0][0xa18] ;  /* 0x0002860000087ab9 */ /* 0x000fe20000000a00 */
[----:B------:R-:W-:Y:S01]  /*1200*/  ISETP.NE.U32.AND P2, PT, RZ, UR4, PT ;  /* 0x00000004ff007c0c */ /* 0x000fe2000bf45070 */
[----:B------:R-:W-:Y:S01]  /*1210*/  IMAD.MOV.U32 R9, RZ, RZ, RZ ;  /* 0x000000ffff097224 */ /* 0x000fe200078e00ff */
        /* <DEDUP_REMOVED lines=17> */
[----:B------:R-:W-:Y:S01]  /*1330*/  ULDC UR4, c[0x0][0x288] ;  /* 0x0000a20000047ab9 */ /* 0x000fe20000000800 */
[C---:B------:R-:W-:Y:S02]  /*1340*/  IADD3 R6, P4, R32.reuse, UR6, RZ ;  /* 0x0000000620067c10 */ /* 0x040fe4000ff9e0ff */
[----:B-----5:R1:W5:Y:S01]  /*1350*/  @P2 LDG.E R9, desc[UR42][R2.64] ;  /* 0x0000002a02092981 */ /* 0x020362000c1e1900 */
[----:B------:R-:W-:Y:S01]  /*1360*/  IMAD.U32 R8, RZ, RZ, UR4 ;  /* 0x00000004ff087e24 */ /* 0x000fe2000f8e00ff */
[----:B------:R-:W-:Y:S01]  /*1370*/  IADD3.X R7, R31, UR7, RZ, P4, !PT ;  /* 0x000000071f077c10 */ /* 0x000fe2000a7fe4ff */
[----:B------:R-:W-:Y:S01]  /*1380*/  ULDC.64 UR4, c[0x0][0x418] ;  /* 0x0001060000047ab9 */ /* 0x000fe20000000a00 */
[----:B------:R1:W-:Y:S01]  /*1390*/  STL [R1+0x48], R32 ;  /* 0x0000482001007387 */ /* 0x0003e20000100800 */
[----:B0-----:R-:W-:-:S03]  /*13a0*/  @P1 IADD3 R4, P2, R32, UR8, RZ ;  /* 0x0000000820041c10 */ /* 0x001fc6000ff5e0ff */
[----:B------:R1:W5:Y:S01]  /*13b0*/  @P0 LDG.E R29, desc[UR42][R6.64] ;  /* 0x0000002a061d0981 */ /* 0x000362000c1e1900 */
[----:B------:R-:W-:Y:S01]  /*13c0*/  @P1 IADD3.X R5, R31, UR9, RZ, P2, !PT ;  /* 0x000000091f051c10 */ /* 0x000fe200097fe4ff */
[----:B------:R-:W-:Y:S02]  /*13d0*/  UISETP.NE.U32.AND UP0, UPT, UR4, URZ, UPT ;  /* 0x0000003f0400728c */ /* 0x000fe4000bf05070 */
[----:B------:R1:W-:Y:S01]  /*13e0*/  STL [R1+0x4c], R31 ;  /* 0x00004c1f01007387 */ /* 0x0003e20000100800 */
[----:B------:R-:W-:Y:S01]  /*13f0*/  ULDC.64 UR8, c[0x0][0xa20] ;  /* 0x0002880000087ab9 */ /* 0x000fe20000000a00 */
[----:B------:R-:W-:Y:S02]  /*1400*/  ULDC UR4, c[0x0][0x424] ;  /* 0x0001090000047ab9 */ /* 0x000fe40000000800 */
[----:B------:R-:W2:Y:S01]  /*1410*/  @P1 LDG.E R8, desc[UR42][R4.64] ;  /* 0x0000002a04081981 */ /* 0x000ea2000c1e1900 */
[----:B------:R-:W-:Y:S01]  /*1420*/  UISETP.NE.AND.EX UP0, UPT, UR5, URZ, UPT, UP0 ;  /* 0x0000003f0500728c */ /* 0x000fe2000bf05300 */
[----:B------:R-:W-:-:S02]  /*1430*/  ISETP.NE.U32.AND P2, PT, RZ, UR8, PT ;  /* 0x00000008ff007c0c */ /* 0x000fc4000bf45070 */
[----:B------:R-:W-:Y:S01]  /*1440*/  ULDC UR5, c[0x0][0x2f0] ;  /* 0x0000bc0000057ab9 */ /* 0x000fe20000000800 */
[----:B------:R-:W-:Y:S01]  /*1450*/  USEL UR4, UR4, 0x1, UP0 ;  /* 0x0000000104047887 */ /* 0x000fe20008000000 */
[----:B------:R-:W-:-:S03]  /*1460*/  ISETP.NE.AND.EX P2, PT, RZ, UR9, PT, P2 ;  /* 0x00000009ff007c0c */ /* 0x000fc6000bf45320 */
[----:B------:R-:W-:-:S03]  /*1470*/  UIMAD UR4, UR4, UR5, URZ ;  /* 0x00000005040472a4 */ /* 0x000fc6000f8e023f */
[----:B------:R-:W-:Y:S01]  /*1480*/  ULDC UR5, c[0x0][0x348] ;  /* 0x0000d20000057ab9 */ /* 0x000fe20000000800 */
[----:B------:R-:W-:Y:S01]  /*1490*/  IMAD.MOV.U32 R27, RZ, RZ, R0 ;  /* 0x000000ffff1b7224 */ /* 0x000fe200078e0000 */
[----:B--2---:R1:W-:Y:S04]  /*14a0*/  STL [R1+0x1c], R8 ;  /* 0x00001c0801007387 */ /* 0x0043e80000100800 */
[----:B---3--:R1:W-:Y:S01]  /*14b0*/  STL [R1+0x44], R30 ;  /* 0x0000441e01007387 */ /* 0x0083e20000100800 */
[----:B------:R-:W-:Y:S05]  /*14c0*/  @P1 BRA `(.L_x_1943) ;  /* 0x0000000000281947 */ /* 0x000fea0003800000 */
[----:B------:R-:W-:Y:S02]  /*14d0*/  ULDC.64 UR6, c[0x0][0xa00] ;  /* 0x0002800000067ab9 */ /* 0x000fe40000000a00 */
[----:B------:R-:W-:-:S04]  /*14e0*/  ISETP.NE.U32.AND P1, PT, RZ, UR6, PT ;  /* 0x00000006ff007c0c */ /* 0x000fc8000bf25070 */
[----:B------:R-:W-:-:S13]  /*14f0*/  ISETP.NE.AND.EX P1, PT, RZ, UR7, PT, P1 ;  /* 0x00000007ff007c0c */ /* 0x000fda000bf25310 */
[----:B------:R-:W-:Y:S05]  /*1500*/  @!P1 BRA `(.L_x_1943) ;  /* 0x0000000000189947 */ /* 0x000fea0003800000 */
[----:B-1----:R-:W0:Y:S02]  /*1510*/  LDC.64 R2, c[0x0][0xa00] ;  /* 0x00028000ff027b82 */ /* 0x002e240000000a00 */
[----:B0-----:R-:W-:-:S05]  /*1520*/  IMAD.WIDE R2, R27, 0x4, R2 ;  /* 0x000000041b027825 */ /* 0x001fca00078e0202 */
[----:B------:R-:W2:Y:S04]  /*1530*/  LDG.E R0, desc[UR42][R2.64] ;  /* 0x0000002a02007981 */ /* 0x000ea8000c1e1900 */
[----:B------:R-:W2:Y:S02]  /*1540*/  LDG.E R5, desc[UR42][R2.64+0x4] ;  /* 0x0000042a02057981 */ /* 0x000ea4000c1e1900 */
[----:B--2---:R-:W-:-:S05]  /*1550*/  IMAD.IADD R8, R5, 0x1, -R0 ;  /* 0x0000000105087824 */ /* 0x004fca00078e0a00 */
[----:B------:R0:W-:Y:S02]  /*1560*/  STL [R1+0x1c], R8 ;  /* 0x00001c0801007387 */ /* 0x0001e40000100800 */
.L_x_1943:
[----:B------:R-:W-:Y:S02]  /*1570*/  IMAD.U32 R26, RZ, RZ, UR5 ;  /* 0x00000005ff1a7e24 */ /* 0x000fe4000f8e00ff */
[----:B------:R-:W-:Y:S01]  /*1580*/  IMAD.U32 R28, RZ, RZ, UR4 ;  /* 0x00000004ff1c7e24 */ /* 0x000fe2000f8e00ff */
[----:B------:R-:W-:Y:S06]  /*1590*/  @!P2 BRA `(.L_x_1944) ;  /* 0x000000000010a947 */ /* 0x000fec0003800000 */
[----:B-1----:R-:W-:-:S04]  /*15a0*/  IADD3 R2, P0, R32, UR8, RZ ;  /* 0x0000000820027c10 */ /* 0x002fc8000ff1e0ff */
[----:B------:R-:W-:-:S05]  /*15b0*/  IADD3.X R3, R31, UR9, RZ, P0, !PT ;  /* 0x000000091f037c10 */ /* 0x000fca00087fe4ff */
[----:B------:R2:W5:Y:S01]  /*15c0*/  LDG.E R28, desc[UR42][R2.64] ;  /* 0x0000002a021c7981 */ /* 0x000562000c1e1900 */
[----:B------:R-:W-:Y:S05]  /*15d0*/  BRA `(.L_x_1945) ;  /* 0x0000000000107947 */ /* 0x000fea0003800000 */
.L_x_1944:
[----:B------:R-:W-:Y:S05]  /*15e0*/  @!P0 BRA `(.L_x_1945) ;  /* 0x00000000000c8947 */ /* 0x000fea0003800000 */
[----:B-1----:R-:W2:Y:S04]  /*15f0*/  LDG.E R3, desc[UR42][R6.64] ;  /* 0x0000002a06037981 */ /* 0x002ea8000c1e1900 */
[----:B------:R-:W2:Y:S02]  /*1600*/  LDG.E R28, desc[UR42][R6.64+0x4] ;  /* 0x0000042a061c7981 */ /* 0x000ea4000c1e1900 */
[----:B--2---:R-:W-:-:S07]  /*1610*/  IMAD.IADD R28, R28, 0x1, -R3 ;  /* 0x000000011c1c7824 */ /* 0x004fce00078e0a03 */
.L_x_1945:
[----:B------:R-:W-:Y:S01]  /*1620*/  ULDC.64 UR4, c[0x0][0xa10] ;  /* 0x0002840000047ab9 */ /* 0x000fe20000000a00 */
[----:B------:R-:W3:Y:S01]  /*1630*/  LDL R10, [R1+0x24] ;  /* 0x00002400010a7983 */ /* 0x000ee20000100800 */
[----:B------:R-:W-:Y:S01]  /*1640*/  ISETP.NE.U32.AND P0, PT, RZ, UR4, PT ;  /* 0x00000004ff007c0c */ /* 0x000fe2000bf05070 */
[----:B-1----:R-:W1:Y:S03]  /*1650*/  LDC R6, c[0x0][0x448] ;  /* 0x00011200ff067b82 */ /* 0x002e660000000800 */
[----:B------:R-:W-:Y:S01]  /*1660*/  ISETP.NE.AND.EX P0, PT, RZ, UR5, PT, P0 ;  /* 0x00000005ff007c0c */ /* 0x000fe2000bf05300 */
[----:B------:R-:W-:-:S12]  /*1670*/  ULDC.64 UR4, c[0x0][0xa30] ;  /* 0x00028c0000047ab9 */ /* 0x000fd80000000a00 */
[----:B--2---:R-:W2:Y:S02]  /*1680*/  @P0 LDC.64 R2, c[0x0][0xa10] ;  /* 0x00028400ff020b82 */ /* 0x004ea40000000a00 */
[----:B--2---:R-:W-:-:S05]  /*1690*/  @P0 IMAD.WIDE R2, R27, 0x4, R2 ;  /* 0x000000041b020825 */ /* 0x004fca00078e0202 */
[----:B------:R-:W2:Y:S04]  /*16a0*/  @P0 LDG.E R0, desc[UR42][R2.64] ;  /* 0x0000002a02000981 */ /* 0x000ea8000c1e1900 */
[----:B------:R4:W2:Y:S01]  /*16b0*/  @P0 LDG.E R7, desc[UR42][R2.64+0x4] ;  /* 0x0000042a02070981 */ /* 0x0008a2000c1e1900 */
[----:B------:R-:W-:Y:S01]  /*16c0*/  ISETP.NE.U32.AND P1, PT, RZ, UR4, PT ;  /* 0x00000004ff007c0c */ /* 0x000fe2000bf25070 */
[----:B-----5:R-:W-:-:S03]  /*16d0*/  IMAD.MOV.U32 R24, RZ, RZ, R28 ;  /* 0x000000ffff187224 */ /* 0x020fc600078e001c */
[----:B------:R-:W-:-:S13]  /*16e0*/  ISETP.NE.AND.EX P1, PT, RZ, UR5, PT, P1 ;  /* 0x00000005ff007c0c */ /* 0x000fda000bf25310 */
[----:B------:R-:W-:-:S04]  /*16f0*/  @P1 IADD3 R4, P2, R32, UR4, RZ ;  /* 0x0000000420041c10 */ /* 0x000fc8000ff5e0ff */
[----:B------:R-:W-:-:S05]  /*1700*/  @P1 IADD3.X R5, R31, UR5, RZ, P2, !PT ;  /* 0x000000051f051c10 */ /* 0x000fca00097fe4ff */
[----:B------:R0:W5:Y:S01]  /*1710*/  @P1 LDG.E R24, desc[UR42][R4.64] ;  /* 0x0000002a04181981 */ /* 0x000162000c1e1900 */
[----:B-1----:R-:W-:Y:S01]  /*1720*/  ISETP.NE.AND P1, PT, R6, 0x1, PT ;  /* 0x000000010600780c */ /* 0x002fe20003f25270 */
[----:B------:R-:W-:Y:S01]  /*1730*/  IMAD.IADD R9, R28, 0x1, -R9 ;  /* 0x000000011c097824 */ /* 0x000fe200078e0a09 */
[----:B------:R-:W-:-:S03]  /*1740*/  PLOP3.LUT P3, PT, PT, PT, PT, 0x80, 0x0 ;  /* 0x000000000000781c */ /* 0x000fc60003f6f070 */
[----:B------:R-:W-:-:S05]  /*1750*/  IMAD.MOV R25, RZ, RZ, -R9 ;  /* 0x000000ffff197224 */ /* 0x000fca00078e0a09 */
[----:B------:R-:W-:-:S03]  /*1760*/  VIMNMX R25, RZ, R25, !PT ;  /* 0x00000019ff197248 */ /* 0x000fc60007fe0100 */
[----:B------:R-:W1:Y:S08]  /*1770*/  @P1 LDC R11, c[0x0][0x44c] ;  /* 0x00011300ff0b1b82 */ /* 0x000e700000000800 */
[----:B----4-:R-:W4:Y:S01]  /*1780*/  @P1 LDC R3, c[0x0][0x450] ;  /* 0x00011400ff031b82 */ /* 0x010f220000000800 */
[----:B---3--:R-:W-:-:S04]  /*1790*/  IMAD R10, R10, 0xc0, RZ ;  /* 0x000000c00a0a7824 */ /* 0x008fc800078e02ff */
[----:B------:R-:W-:Y:S01]  /*17a0*/  VIADD R2, R10, 0xbf ;  /* 0x000000bf0a027836 */ /* 0x000fe20000000000 */
[----:B------:R3:W-:Y:S01]  /*17b0*/  STL [R1+0x18], R10 ;  /* 0x0000180a01007387 */ /* 0x0007e20000100800 */
[----:B--2---:R-:W-:Y:S02]  /*17c0*/  @P0 IMAD.IADD R26, R7, 0x1, -R0 ;  /* 0x00000001071a0824 */ /* 0x004fe400078e0a00 */
[----:B-1----:R-:W-:-:S04]  /*17d0*/  @P1 IMAD.HI.U32 R0, R2, R11, RZ ;  /* 0x0000000b02001227 */ /* 0x002fc800078e00ff */
[----:B0-----:R-:W-:Y:S01]  /*17e0*/  IMAD.IADD R4, R9, 0x1, R26 ;  /* 0x0000000109047824 */ /* 0x001fe200078e021a */
[----:B----4-:R-:W-:-:S03]  /*17f0*/  @P1 SHF.R.U32.HI R2, RZ, R3, R0 ;  /* 0x00000003ff021219 */ /* 0x010fc60000011600 */
[C---:B------:R-:W-:Y:S01]  /*1800*/  VIADD R0, R4.reuse, 0x7f ;  /* 0x0000007f04007836 */ /* 0x040fe20000000000 */
[----:B------:R-:W-:Y:S01]  /*1810*/  IADD3 R87, R4, 0x80, -R8 ;  /* 0x0000008004577810 */ /* 0x000fe20007ffe808 */
[----:B------:R3:W-:Y:S03]  /*1820*/  STL [R1+0x20], R4 ;  /* 0x0000200401007387 */ /* 0x0007e60000100800 */
[----:B------:R-:W-:Y:S02]  /*1830*/  IADD3 R2, R87, R2, RZ ;  /* 0x0000000257027210 */ /* 0x000fe40007ffe0ff */
[----:B------:R-:W-:Y:S02]  /*1840*/  SHF.R.S32.HI R3, RZ, 0x1f, R0 ;  /* 0x0000001fff037819 */ /* 0x000fe40000011400 */
[----:B------:R-:W-:Y:S02]  /*1850*/  SHF.R.S32.HI R5, RZ, 0x1f, R2 ;  /* 0x0000001fff057819 */ /* 0x000fe40000011402 */
[----:B------:R-:W-:-:S02]  /*1860*/  LEA.HI R3, R3, R0, RZ, 0x7 ;  /* 0x0000000003037211 */ /* 0x000fc400078f38ff */
[----:B------:R-:W-:Y:S02]  /*1870*/  LEA.HI R5, R5, R2, RZ, 0x7 ;  /* 0x0000000205057211 */ /* 0x000fe400078f38ff */
[----:B------:R-:W-:Y:S02]  /*1880*/  SHF.R.S32.HI R88, RZ, 0x7, R3 ;  /* 0x00000007ff587819 */ /* 0x000fe40000011403 */
[----:B------:R-:W-:-:S04]  /*1890*/  SHF.R.S32.HI R5, RZ, 0x7, R5 ;  /* 0x00000007ff057819 */ /* 0x000fc80000011405 */
[----:B------:R-:W-:-:S05]  /*18a0*/  VIMNMX R5, R88, R5, PT ;  /* 0x0000000558057248 */ /* 0x000fca0003fe0100 */
[----:B------:R-:W-:-:S05]  /*18b0*/  IMAD R5, R5, 0x80, -R9 ;  /* 0x0000008005057824 */ /* 0x000fca00078e0a09 */
[----:B------:R-:W-:-:S04]  /*18c0*/  VIMNMX R0, R5, R26, PT ;  /* 0x0000001a05007248 */ /* 0x000fc80003fe0100 */
[----:B------:R-:W-:Y:S02]  /*18d0*/  ISETP.GT.AND P0, PT, R0, R25, PT ;  /* 0x000000190000720c */ /* 0x000fe40003f04270 */
[----:B------:R-:W-:-:S05]  /*18e0*/  SHF.R.U32.HI R25, RZ, 0x7, R25 ;  /* 0x00000007ff197819 */ /* 0x000fca0000011619 */
[----:B------:R-:W-:-:S06]  /*18f0*/  IMAD.MOV.U32 R2, RZ, RZ, R25 ;  /* 0x000000ffff027224 */ /* 0x000fcc00078e0019 */
[----:B------:R-:W-:-:S05]  /*1900*/  @P0 VIADD R0, R0, 0x7f ;  /* 0x0000007f00000836 */ /* 0x000fca0000000000 */
[----:B------:R-:W-:-:S04]  /*1910*/  @P0 SHF.R.S32.HI R3, RZ, 0x1f, R0 ;  /* 0x0000001fff030819 */ /* 0x000fc80000011400 */
[----:B------:R-:W-:-:S04]  /*1920*/  @P0 LEA.HI R3, R3, R0, RZ, 0x7 ;  /* 0x0000000003030211 */ /* 0x000fc800078f38ff */
[----:B------:R-:W-:-:S04]  /*1930*/  @P0 SHF.R.S32.HI R2, RZ, 0x7, R3 ;  /* 0x00000007ff020819 */ /* 0x000fc80000011403 */
[----:B------:R-:W-:-:S13]  /*1940*/  ISETP.GT.AND P0, PT, R2, R25, PT ;  /* 0x000000190200720c */ /* 0x000fda0003f04270 */
[----:B---3--:R-:W-:Y:S05]  /*1950*/  @!P0 BRA `(.L_x_1946) ;  /* 0x0000004c00408947 */ /* 0x008fea0003800000 */
        /* <DEDUP_REMOVED lines=20> */
.L_x_1948:
[----:B------:R-:W-:Y:S05]  /*1aa0*/  BSYNC B6 ;  /* 0x0000000000067941 */ /* 0x000fea0003800000 */
.L_x_1947:
[----:B------:R-:W-:Y:S01]  /*1ab0*/  VIADD R0, R16, 0x9000 ;  /* 0x0000900010007836 */ /* 0x000fe20000000000 */
[----:B------:R-:W-:Y:S04]  /*1ac0*/  BSSY B6, `(.L_x_1949) ;  /* 0x0000013000067945 */ /* 0x000fe80003800000 */
[----:B------:R-:W-:-:S13]  /*1ad0*/  LOP3.LUT P0, RZ, R0, 0x9f, RZ, 0xc0, !PT ;  /* 0x0000009f00ff7812 */ /* 0x000fda000780c0ff */
[----:B------:R-:W-:Y:S05]  /*1ae0*/  @!P0 BRA `(.L_x_1950) ;  /* 0x0000000000408947 */ /* 0x000fea0003800000 */
[----:B------:R-:W-:Y:S01]  /*1af0*/  MOV R0, 0x0 ;  /* 0x0000000000007802 */ /* 0x000fe20000000f00 */
[----:B------:R-:W-:Y:S01]  /*1b00*/  ULDC.64 UR4, c[0x4][0x98] ;  /* 0x0100260000047ab9 */ /* 0x000fe20000000a00 */
[----:B------:R-:W-:Y:S01]  /*1b10*/  ULDC.64 UR6, c[0x4][0x20] ;  /* 0x0100080000067ab9 */ /* 0x000fe20000000a00 */
[----:B------:R-:W-:Y:S01]  /*1b20*/  MOV R4, UR4 ;  /* 0x0000000400047c02 */ /* 0x000fe20008000f00 */
        /* <DEDUP_REMOVED lines=12> */
.L_x_1950:
[----:B------:R-:W-:Y:S05]  /*1bf0*/  BSYNC B6 ;  /* 0x0000000000067941 */ /* 0x000fea0003800000 */
.L_x_1949:
[----:B------:R-:W-:Y:S01]  /*1c00*/  ULDC.64 UR4, c[0x0][0x9f8] ;  /* 0x00027e0000047ab9 */ /* 0x000fe20000000a00 */
[----:B------:R-:W0:Y:S01]  /*1c10*/  LDC.64 R6, c[0x0][0x300] ;  /* 0x0000c000ff067b82 */ /* 0x000e220000000a00 */
[----:B------:R-:W-:Y:S01]  /*1c20*/  ISETP.NE.U32.AND P0, PT, RZ, UR4, PT ;  /* 0x00000004ff007c0c */ /* 0x000fe2000bf05070 */
[----:B------:R-:W-:Y:S01]  /*1c30*/  IMAD.IADD R46, R29, 0x1, R28 ;  /* 0x000000011d2e7824 */ /* 0x000fe200078e021c */
[----:B------:R-:W-:Y:S01]  /*1c40*/  ULDC.64 UR6, c[0x0][0x330] ;  /* 0x0000cc0000067ab9 */ /* 0x000fe20000000a00 */
[----:B------:R-:W-:Y:S01]  /*1c50*/  SHF.R.S32.HI R23, RZ, 0x1f, R22 ;  /* 0x0000001fff177819 */ /* 0x000fe20000011416 */
[----:B------:R-:W2:Y:S01]  /*1c60*/  LDL R28, [R1+0x70] ;  /* 0x00007000011c7983 */ /* 0x000ea20000100800 */
[----:B------:R-:W-:Y:S01]  /*1c70*/  ISETP.NE.AND.EX P0, PT, RZ, UR5, PT, P0 ;  /* 0x00000005ff007c0c */ /* 0x000fe2000bf05300 */
[----:B------:R-:W-:Y:S01]  /*1c80*/  ULDC.64 UR8, c[0x0][0xa08] ;  /* 0x0002820000087ab9 */ /* 0x000fe20000000a00 */
[----:B------:R-:W1:Y:S01]  /*1c90*/  LDC.64 R62, c[0x0][0x408] ;  /* 0x00010200ff3e7b82 */ /* 0x000e620000000a00 */
[----:B------:R-:W3:Y:S10]  /*1ca0*/  LDL R21, [R1+0xc] ;  /* 0x00000c0001157983 */ /* 0x000ef40000100800 */
[----:B------:R-:W-:-:S04]  /*1cb0*/  @P0 IADD3 R4, P1, R32, UR4, RZ ;  /* 0x0000000420040c10 */ /* 0x000fc8000ff3e0ff */
[----:B------:R-:W-:Y:S01]  /*1cc0*/  @P0 IADD3.X R5, R31, UR5, RZ, P1, !PT ;  /* 0x000000051f050c10 */ /* 0x000fe20008ffe4ff */
[----:B0-----:R-:W-:Y:S01]  /*1cd0*/  IMAD.WIDE.U32 R8, R46, R6, RZ ;  /* 0x000000062e087225 */ /* 0x001fe200078e00ff */
[----:B------:R-:W-:Y:S01]  /*1ce0*/  SHF.R.S32.HI R3, RZ, 0x1f, R46 ;  /* 0x0000001fff037819 */ /* 0x000fe2000001142e */
[----:B------:R-:W-:Y:S02]  /*1cf0*/  ULDC.64 UR4, c[0x0][0x308] ;  /* 0x0000c20000047ab9 */ /* 0x000fe40000000a00 */
[----:B------:R0:W4:Y:S01]  /*1d00*/  @P0 LDG.E R27, desc[UR42][R4.64] ;  /* 0x0000002a041b0981 */ /* 0x000122000c1e1900 */
[----:B------:R-:W-:Y:S01]  /*1d10*/  IMAD.WIDE.U32 R56, R30, UR6, R22 ;  /* 0x000000061e387c25 */ /* 0x000fe2000f8e0016 */
[----:B------:R-:W-:-:S03]  /*1d20*/  ISETP.NE.U32.AND P0, PT, RZ, UR8, PT ;  /* 0x00000008ff007c0c */ /* 0x000fc6000bf05070 */
[----:B------:R-:W-:-:S04]  /*1d30*/  IMAD R0, R3, R6, RZ ;  /* 0x0000000603007224 */ /* 0x000fc800078e02ff */
[----:B------:R-:W-:Y:S01]  /*1d40*/  IMAD R11, R46, R7, R0 ;  /* 0x000000072e0b7224 */ /* 0x000fe200078e0200 */
[----:B------:R-:W-:-:S03]  /*1d50*/  SHF.R.S32.HI R0, RZ, 0x1f, R30 ;  /* 0x0000001fff007819 */ /* 0x000fc6000001141e */
[----:B------:R-:W-:Y:S02]  /*1d60*/  IMAD.IADD R9, R9, 0x1, R11 ;  /* 0x0000000109097824 */ /* 0x000fe400078e020b */
[C---:B0-----:R-:W-:Y:S02]  /*1d70*/  IMAD R4, R0.reuse, UR6, RZ ;  /* 0x0000000600047c24 */ /* 0x041fe4000f8e02ff */
[----:B------:R-:W-:Y:S02]  /*1d80*/  IMAD R0, R0, UR4, RZ ;  /* 0x0000000400007c24 */ /* 0x000fe4000f8e02ff */
[C---:B------:R-:W-:Y:S01]  /*1d90*/  IMAD R11, R30.reuse, UR7, R4 ;  /* 0x000000071e0b7c24 */ /* 0x040fe2000f8e0204 */
[----:B------:R-:W-:Y:S01]  /*1da0*/  ISETP.NE.AND.EX P0, PT, RZ, UR9, PT, P0 ;  /* 0x00000009ff007c0c */ /* 0x000fe2000bf05300 */
[C---:B------:R-:W-:Y:S01]  /*1db0*/  IMAD R59, R30.reuse, UR5, R0 ;  /* 0x000000051e3b7c24 */ /* 0x040fe2000f8e0200 */
[----:B------:R-:W-:Y:S01]  /*1dc0*/  SHF.R.S32.HI R20, RZ, 0x1f, R19 ;  /* 0x0000001fff147819 */ /* 0x000fe20000011413 */
[----:B------:R-:W-:Y:S01]  /*1dd0*/  IMAD.WIDE.U32 R4, R30, UR4, R8 ;  /* 0x000000041e047c25 */ /* 0x000fe2000f8e0008 */
[----:B------:R-:W-:Y:S01]  /*1de0*/  ULDC.64 UR4, c[0x0][0x310] ;  /* 0x0000c40000047ab9 */ /* 0x000fe20000000a00 */
[----:B------:R-:W2:Y:S01]  /*1df0*/  LDL R30, [R1] ;  /* 0x00000000011e7983 */ /* 0x000ea20000100800 */
[----:B------:R-:W-:Y:S01]  /*1e00*/  ULDC.64 UR6, c[0x0][0x338] ;  /* 0x0000ce0000067ab9 */ /* 0x000fe20000000a00 */
[----:B------:R-:W-:-:S02]  /*1e10*/  IMAD.IADD R57, R57, 0x1, R11 ;  /* 0x0000000139397824 */ /* 0x000fc400078e020b */
[----:B------:R-:W-:Y:S02]  /*1e20*/  IMAD.IADD R59, R5, 0x1, R59 ;  /* 0x00000001053b7824 */ /* 0x000fe400078e023b */
[----:B------:R-:W-:Y:S02]  /*1e30*/  IMAD.MOV.U32 R58, RZ, RZ, R4 ;  /* 0x000000ffff3a7224 */ /* 0x000fe400078e0004 */
[----:B------:R-:W0:Y:S01]  /*1e40*/  LDC.64 R4, c[0x0][0x3f8] ;  /* 0x0000fe00ff047b82 */ /* 0x000e220000000a00 */
[-C--:B------:R-:W-:Y:S02]  /*1e50*/  IMAD R14, R20, R6.reuse, RZ ;  /* 0x00000006140e7224 */ /* 0x080fe400078e02ff */
[----:B------:R-:W-:-:S04]  /*1e60*/  IMAD.WIDE.U32 R8, R19, R6, R22 ;  /* 0x0000000613087225 */ /* 0x000fc800078e0016 */
[----:B------:R-:W-:Y:S02]  /*1e70*/  VIADD R80, R22, 0x20 ;  /* 0x0000002016507836 */ /* 0x000fe40000000000 */
[C---:B------:R-:W-:Y:S01]  /*1e80*/  IMAD R73, R19.reuse, R7, R14 ;  /* 0x0000000713497224 */ /* 0x040fe200078e020e */
[----:B------:R-:W-:Y:S01]  /*1e90*/  SHF.R.S32.HI R155, RZ, 0x1f, R154 ;  /* 0x0000001fff9b7819 */ /* 0x000fe2000001149a */
[----:B-1----:R-:W-:-:S04]  /*1ea0*/  IMAD.WIDE.U32 R48, R19, R62, R22 ;  /* 0x0000003e13307225 */ /* 0x002fc800078e0016 */
[----:B------:R-:W-:-:S04]  /*1eb0*/  IMAD.WIDE.U32 R50, R19, R62, R154 ;  /* 0x0000003e13327225 */ /* 0x000fc800078e009a */
[----:B0-----:R-:W-:-:S04]  /*1ec0*/  IMAD.WIDE.U32 R54, R19, R4, R154 ;  /* 0x0000000413367225 */ /* 0x001fc800078e009a */
[----:B------:R-:W-:Y:S01]  /*1ed0*/  IMAD.WIDE.U32 R52, R19, R4, R22 ;  /* 0x0000000413347225 */ /* 0x000fe200078e0016 */
[----:B------:R-:W-:-:S03]  /*1ee0*/  SHF.L.U64.HI R68, R6, 0x7, R7 ;  /* 0x0000000706447819 */ /* 0x000fc60000010207 */
[----:B------:R-:W-:Y:S01]  /*1ef0*/  VIADD R64, R22, 0x40 ;  /* 0x0000004016407836 */ /* 0x000fe20000000000 */
[----:B------:R-:W-:Y:S01]  /*1f00*/  SHF.L.U64.HI R66, R4, 0x7, R5 ;  /* 0x0000000704427819 */ /* 0x000fe20000010205 */
[----:B------:R-:W-:Y:S02]  /*1f10*/  IMAD.SHL.U32 R67, R6, 0x80, RZ ;  /* 0x0000008006437824 */ /* 0x000fe400078e00ff */
[----:B------:R-:W-:Y:S01]  /*1f20*/  IMAD.SHL.U32 R65, R4, 0x80, RZ ;  /* 0x0000008004417824 */ /* 0x000fe200078e00ff */
[----:B----4-:R-:W-:Y:S02]  /*1f30*/  SHF.R.S32.HI R0, RZ, 0x1f, R27 ;  /* 0x0000001fff007819 */ /* 0x010fe4000001141b */
[----:B------:R-:W-:Y:S02]  /*1f40*/  SEL R11, R27, RZ, !P0 ;  /* 0x000000ff1b0b7207 */ /* 0x000fe40004000000 */
[----:B------:R-:W0:Y:S01]  /*1f50*/  LDC R27, c[0x0][0x3f4] ;  /* 0x0000fd00ff1b7b82 */ /* 0x000e220000000800 */
[----:B------:R-:W-:-:S02]  /*1f60*/  SEL R12, R0, RZ, !P0 ;  /* 0x000000ff000c7207 */ /* 0x000fc40004000000 */
[----:B------:R-:W-:-:S04]  /*1f70*/  IMAD.WIDE.U32 R58, R11, UR4, R58 ;  /* 0x000000040b3a7c25 */ /* 0x000fc8000f8e003a */
[----:B------:R-:W-:Y:S01]  /*1f80*/  IMAD R0, R12, UR4, RZ ;  /* 0x000000040c007c24 */ /* 0x000fe2000f8e02ff */
[----:B------:R-:W-:Y:S02]  /*1f90*/  ULDC UR4, c[0x0][0x2f4] ;  /* 0x0000bd0000047ab9 */ /* 0x000fe40000000800 */
[----:B------:R-:W-:Y:S01]  /*1fa0*/  ISETP.GE.AND P0, PT, R22, UR4, PT ;  /* 0x0000000416007c0c */ /* 0x000fe2000bf06270 */
[----:B------:R-:W-:-:S03]  /*1fb0*/  IMAD R13, R11, UR5, R0 ;  /* 0x000000050b0d7c24 */ /* 0x000fc6000f8e0200 */
[----:B------:R-:W-:Y:S02]  /*1fc0*/  SEL R0, RZ, 0x1, P0 ;  /* 0x00000001ff007807 */ /* 0x000fe40000000000 */
[----:B------:R-:W-:Y:S02]  /*1fd0*/  IADD3 R75, P0, R58, R8, RZ ;  /* 0x000000083a4b7210 */ /* 0x000fe40007f1e0ff */
[----:B------:R-:W-:Y:S01]  /*1fe0*/  IADD3 R74, R59, R13, RZ ;  /* 0x0000000d3b4a7210 */ /* 0x000fe20007ffe0ff */
[----:B------:R-:W-:Y:S01]  /*1ff0*/  IMAD R12, R12, UR6, RZ ;  /* 0x000000060c0c7c24 */ /* 0x000fe2000f8e02ff */
[----:B------:R-:W-:Y:S02]  /*2000*/  ISETP.GE.AND P1, PT, R80, UR4, PT ;  /* 0x0000000450007c0c */ /* 0x000fe4000bf26270 */
[----:B------:R-:W-:Y:S02]  /*2010*/  IADD3.X R73, R74, R9, R73, P0, !PT ;  /* 0x000000094a497210 */ /* 0x000fe400007fe449 */
[----:B0-----:R-:W-:-:S02]  /*2020*/  ISETP.GE.AND P0, PT, R22, R27, PT ;  /* 0x0000001b1600720c */ /* 0x001fc40003f06270 */
[----:B------:R-:W-:Y:S01]  /*2030*/  ISETP.GE.AND P2, PT, R80, R27, PT ;  /* 0x0000001b5000720c */ /* 0x000fe20003f46270 */
[----:B------:R-:W-:Y:S01]  /*2040*/  IMAD.WIDE.U32 R56, R11, UR6, R56 ;  /* 0x000000060b387c25 */ /* 0x000fe2000f8e0038 */
[----:B------:R-:W-:Y:S02]  /*2050*/  SEL R10, RZ, 0xffffffff, P1 ;  /* 0xffffffffff0a7807 */ /* 0x000fe40000800000 */
[----:B------:R-:W-:Y:S01]  /*2060*/  SEL R9, R27, RZ, P0 ;  /* 0x000000ff1b097207 */ /* 0x000fe20000000000 */
[----:B------:R-:W-:Y:S01]  /*2070*/  IMAD R29, R11, UR7, R12 ;  /* 0x000000070b1d7c24 */ /* 0x000fe2000f8e020c */
[----:B------:R-:W-:Y:S01]  /*2080*/  SEL R11, R27, RZ, P2 ;  /* 0x000000ff1b0b7207 */ /* 0x000fe20001000000 */
[----:B------:R-:W-:Y:S02]  /*2090*/  IMAD.SHL.U32 R15, R10, 0x2, RZ ;  /* 0x000000020a0f7824 */ /* 0x000fe400078e00ff */
[C---:B------:R-:W-:Y:S02]  /*20a0*/  IMAD R8, R20.reuse, R4, RZ ;  /* 0x0000000414087224 */ /* 0x040fe400078e02ff */
[----:B------:R-:W-:-:S02]  /*20b0*/  IMAD R10, R20, R62, RZ ;  /* 0x0000003e140a7224 */ /* 0x000fc400078e02ff */
[----:B------:R-:W-:Y:S02]  /*20c0*/  IMAD.IADD R9, R22, 0x1, R9 ;  /* 0x0000000116097824 */ /* 0x000fe400078e0209 */
[----:B------:R-:W-:Y:S01]  /*20d0*/  IMAD.IADD R11, R80, 0x1, R11 ;  /* 0x00000001500b7824 */ /* 0x000fe200078e020b */
[----:B------:R-:W-:Y:S01]  /*20e0*/  LOP3.LUT R0, R15, 0x2, R0, 0xe2, !PT ;  /* 0x000000020f007812 */ /* 0x000fe200078ee200 */
[C---:B------:R-:W-:Y:S01]  /*20f0*/  IMAD R13, R19.reuse, R5, R8 ;  /* 0x00000005130d7224 */ /* 0x040fe200078e0208 */
[----:B------:R-:W-:Y:S01]  /*2100*/  SHF.R.S32.HI R8, RZ, 0x1f, R9 ;  /* 0x0000001fff087819 */ /* 0x000fe20000011409 */
[----:B------:R-:W-:Y:S01]  /*2110*/  IMAD R15, R19, R63, R10 ;  /* 0x0000003f130f7224 */ /* 0x000fe200078e020a */
[----:B------:R-:W-:Y:S02]  /*2120*/  SHF.R.S32.HI R10, RZ, 0x1f, R11 ;  /* 0x0000001fff0a7819 */ /* 0x000fe4000001140b */
[----:B------:R-:W-:Y:S02]  /*2130*/  LEA.HI R72, R8, R9, RZ, 0x4 ;  /* 0x0000000908487211 */ /* 0x000fe400078f20ff */
[----:B------:R-:W-:-:S02]  /*2140*/  LEA.HI R71, R10, R11, RZ, 0x4 ;  /* 0x0000000b0a477211 */ /* 0x000fc400078f20ff */
[----:B------:R-:W-:Y:S02]  /*2150*/  LEA.HI R8, R8, R9, RZ, 0x5 ;  /* 0x0000000908087211 */ /* 0x000fe400078f28ff */
[----:B------:R-:W-:-:S03]  /*2160*/  LEA.HI R10, R10, R11, RZ, 0x5 ;  /* 0x0000000b0a0a7211 */ /* 0x000fc600078f28ff */
[----:B------:R-:W-:Y:S01]  /*2170*/  IMAD.SHL.U32 R9, R8, 0x80, RZ ;  /* 0x0000008008097824 */ /* 0x000fe200078e00ff */
[----:B--2---:R-:W-:Y:S01]  /*2180*/  LOP3.LUT R8, R30, 0x10, R72, 0xf8, !PT ;  /* 0x000000101e087812 */ /* 0x004fe200078ef848 */
[----:B------:R-:W-:Y:S01]  /*2190*/  IMAD.SHL.U32 R11, R10, 0x80, RZ ;  /* 0x000000800a0b7824 */ /* 0x000fe200078e00ff */
[----:B------:R-:W-:Y:S02]  /*21a0*/  LOP3.LUT R10, R30, 0x10, R71, 0xf8, !PT ;  /* 0x000000101e0a7812 */ /* 0x000fe400078ef847 */
[----:B------:R-:W0:Y:S01]  /*21b0*/  S2R R30, SR_TID.X ;  /* 0x00000000001e7919 */ /* 0x000e220000002100 */
[----:B------:R-:W-:Y:S01]  /*21c0*/  IMAD.IADD R55, R55, 0x1, R13 ;  /* 0x0000000137377824 */ /* 0x000fe200078e020d */
[----:B------:R-:W-:Y:S01]  /*21d0*/  LOP3.LUT R9, R9, 0xfffff000, RZ, 0xc0, !PT ;  /* 0xfffff00009097812 */ /* 0x000fe200078ec0ff */
[----:B------:R-:W-:Y:S01]  /*21e0*/  IMAD.IADD R53, R13, 0x1, R53 ;  /* 0x000000010d357824 */ /* 0x000fe200078e0235 */
[----:B-----5:R-:W-:Y:S02]  /*21f0*/  SHF.R.S32.HI R13, RZ, 0x1f, R24 ;  /* 0x0000001fff0d7819 */ /* 0x020fe40000011418 */
[----:B------:R-:W-:-:S02]  /*2200*/  LOP3.LUT R8, R8, R28, RZ, 0x3c, !PT ;  /* 0x0000001c08087212 */ /* 0x000fc400078e3cff */
[----:B------:R-:W-:Y:S02]  /*2210*/  P2R R81, PR, RZ, 0x4 ;  /* 0x00000004ff517803 */ /* 0x000fe40000000000 */
[----:B------:R-:W-:Y:S02]  /*2220*/  LOP3.LUT R11, R11, 0xfffff000, RZ, 0xc0, !PT ;  /* 0xfffff0000b0b7812 */ /* 0x000fe400078ec0ff */
[----:B------:R-:W-:Y:S02]  /*2230*/  LOP3.LUT R10, R10, R28, RZ, 0x3c, !PT ;  /* 0x0000001c0a0a7212 */ /* 0x000fe400078e3cff */
[----:B---3--:R-:W-:Y:S01]  /*2240*/  IADD3 R70, R8, R9, R21 ;  /* 0x0000000908467210 */ /* 0x008fe20007ffe015 */
[----:B------:R-:W-:Y:S01]  /*2250*/  IMAD R8, R13, R4, RZ ;  /* 0x000000040d087224 */ /* 0x000fe200078e02ff */
[----:B------:R-:W-:Y:S01]  /*2260*/  IADD3 R46, P2, R19, R46, RZ ;  /* 0x0000002e132e7210 */ /* 0x000fe20007f5e0ff */
[----:B------:R-:W-:Y:S01]  /*2270*/  IMAD.IADD R51, R51, 0x1, R15 ;  /* 0x0000000133337824 */ /* 0x000fe200078e020f */
[----:B------:R-:W-:Y:S01]  /*2280*/  IADD3 R69, R10, R11, R21 ;  /* 0x0000000b0a457210 */ /* 0x000fe20007ffe015 */
[----:B------:R-:W-:-:S02]  /*2290*/  IMAD.IADD R49, R15, 0x1, R49 ;  /* 0x000000010f317824 */ /* 0x000fc400078e0231 */
[----:B------:R-:W-:Y:S02]  /*22a0*/  IMAD R13, R13, R62, RZ ;  /* 0x0000003e0d0d7224 */ /* 0x000fe400078e02ff */
[C---:B------:R-:W-:Y:S02]  /*22b0*/  IMAD R21, R24.reuse, R5, R8 ;  /* 0x0000000518157224 */ /* 0x040fe400078e0208 */
[----:B------:R-:W-:Y:S01]  /*22c0*/  IMAD.WIDE.U32 R54, R24, R4, R54 ;  /* 0x0000000418367225 */ /* 0x000fe200078e0036 */
[----:B------:R-:W-:-:S03]  /*22d0*/  LOP3.LUT R7, R71, 0xfffffff0, RZ, 0xc0, !PT ;  /* 0xfffffff047077812 */ /* 0x000fc600078ec0ff */
[----:B------:R-:W-:Y:S01]  /*22e0*/  IMAD.X R47, R20, 0x1, R3, P2 ;  /* 0x00000001142f7824 */ /* 0x000fe200010e0603 */
[----:B------:R-:W-:Y:S01]  /*22f0*/  LOP3.LUT R20, R72, 0xfffffff0, RZ, 0xc0, !PT ;  /* 0xfffffff048147812 */ /* 0x000fe200078ec0ff */
[----:B------:R-:W-:Y:S01]  /*2300*/  IMAD.WIDE.U32 R52, R24, R4, R52 ;  /* 0x0000000418347225 */ /* 0x000fe200078e0034 */
[----:B0-----:R-:W-:-:S03]  /*2310*/  SHF.R.U32.HI R28, RZ, 0x7, R30 ;  /* 0x00000007ff1c7819 */ /* 0x001fc6000001161e */
[C---:B------:R-:W-:Y:S02]  /*2320*/  IMAD R13, R24.reuse, R63, R13 ;  /* 0x0000003f180d7224 */ /* 0x040fe400078e020d */
[----:B------:R-:W-:Y:S01]  /*2330*/  IMAD.WIDE.U32 R50, R24, R62, R50 ;  /* 0x0000003e18327225 */ /* 0x000fe200078e0032 */
[----:B------:R-:W-:-:S03]  /*2340*/  SHF.L.U64.HI R63, R62, 0x7, R63 ;  /* 0x000000073e3f7819 */ /* 0x000fc6000001023f */
[----:B------:R-:W-:Y:S01]  /*2350*/  IMAD.WIDE.U32 R48, R24, R62, R48 ;  /* 0x0000003e18307225 */ /* 0x000fe200078e0030 */
[C---:B------:R-:W-:Y:S02]  /*2360*/  LOP3.LUT R45, R0.reuse, 0x1, RZ, 0xc0, !PT ;  /* 0x00000001002d7812 */ /* 0x040fe400078ec0ff */
[----:B------:R-:W-:Y:S01]  /*2370*/  LOP3.LUT R44, R0, 0x2, RZ, 0xc0, !PT ;  /* 0x00000002002c7812 */ /* 0x000fe200078ec0ff */
[----:B------:R-:W-:Y:S01]  /*2380*/  IMAD.SHL.U32 R60, R27, 0x2, RZ ;  /* 0x000000021b3c7824 */ /* 0x000fe200078e00ff */
[----:B------:R-:W-:Y:S01]  /*2390*/  IADD3 R27, R55, R21, RZ ;  /* 0x00000015371b7210 */ /* 0x000fe20007ffe0ff */
[----:B------:R-:W-:Y:S01]  /*23a0*/  IMAD.SHL.U32 R62, R62, 0x80, RZ ;  /* 0x000000803e3e7824 */ /* 0x000fe200078e00ff */
[----:B------:R-:W-:Y:S01]  /*23b0*/  ISETP.GE.AND P1, PT, R64, UR4, PT ;  /* 0x0000000440007c0c */ /* 0x000fe2000bf26270 */
[----:B------:R-:W-:Y:S01]  /*23c0*/  VIADD R61, R28, 0x8 ;  /* 0x000000081c3d7836 */ /* 0x000fe20000000000 */
[----:B------:R-:W-:Y:S01]  /*23d0*/  SHF.R.S32.HI R4, RZ, 0x1f, R20 ;  /* 0x0000001fff047819 */ /* 0x000fe20000011414 */
[----:B------:R-:W-:Y:S01]  /*23e0*/  IMAD.IADD R21, R21, 0x1, R53 ;  /* 0x0000000115157824 */ /* 0x000fe200078e0235 */
[----:B------:R-:W-:Y:S01]  /*23f0*/  SHF.R.S32.HI R3, RZ, 0x1f, R7 ;  /* 0x0000001fff037819 */ /* 0x000fe20000011407 */
[----:B------:R-:W-:-:S02]  /*2400*/  IMAD.IADD R6, R51, 0x1, R13 ;  /* 0x0000000133067824 */ /* 0x000fc400078e020d */
[----:B------:R-:W-:Y:S02]  /*2410*/  IMAD.IADD R5, R13, 0x1, R49 ;  /* 0x000000010d057824 */ /* 0x000fe400078e0231 */
[----:B------:R-:W-:-:S07]  /*2420*/  IMAD.IADD R0, R57, 0x1, R29 ;  /* 0x0000000139007824 */ /* 0x000fce00078e021d */
.L_x_1990:
[----:B------:R-:W2:Y:S01]  /*2430*/  LDL R8, [R1+0x30] ;  /* 0x0000300001087983 */ /* 0x000ea20000100800 */
[----:B------:R-:W0:Y:S01]  /*2440*/  LDC R86, c[0x0][0x3f4] ;  /* 0x0000fd00ff567b82 */ /* 0x000e220000000800 */
[----:B------:R-:W-:Y:S01]  /*2450*/  VIADD R10, R2, 0xffffffff ;  /* 0xffffffff020a7836 */ /* 0x000fe20000000000 */
[----:B------:R-:W-:Y:S05]  /*2460*/  YIELD ;  /* 0x0000000000007946 */ /* 0x000fea0003800000 */
[----:B----4-:R-:W-:Y:S01]  /*2470*/  SHF.R.S32.HI R12, RZ, 0x1f, R10 ;  /* 0x0000001fff0c7819 */ /* 0x010fe2000001140a */
[----:B------:R-:W1:Y:S01]  /*2480*/  LDC.64 R76, c[0x0][0x2e8] ;  /* 0x0000ba00ff4c7b82 */ /* 0x000e620000000a00 */
[-C--:B------:R-:W-:Y:S01]  /*2490*/  IMAD R2, R68, R10.reuse, RZ ;  /* 0x0000000a44027224 */ /* 0x080fe200078e02ff */
[----:B------:R-:W-:Y:S01]  /*24a0*/  BSSY B0, `(.L_x_1951) ;  /* 0x00003dc000007945 */ /* 0x000fe20003800000 */
[----:B------:R-:W-:Y:S01]  /*24b0*/  IMAD.WIDE.U32 R36, R67, R10, RZ ;  /* 0x0000000a43247225 */ /* 0x000fe200078e00ff */
[----:B------:R-:W-:-:S03]  /*24c0*/  ISETP.GT.AND P2, PT, R10, R25, PT ;  /* 0x000000190a00720c */ /* 0x000fc60003f44270 */
[----:B------:R-:W-:Y:S02]  /*24d0*/  IMAD R9, R12, R67, R2 ;  /* 0x000000430c097224 */ /* 0x000fe400078e0202 */
[----:B------:R-:W-:Y:S02]  /*24e0*/  IMAD.MOV.U32 R2, RZ, RZ, R10 ;  /* 0x000000ffff027224 */ /* 0x000fe400078e000a */
        /* <DEDUP_REMOVED lines=31> */
[----:B------:R-:W-:Y:S02]  /*26e0*/  ULDC.64 UR6, c[0x0][0x400] ;  /* 0x0001000000067ab9 */ /* 0x000fe40000000a00 */
[----:B------:R-:W3:Y:S01]  /*26f0*/  LDL R78, [R1+0x8] ;  /* 0x00000800014e7983 */ /* 0x000ee20000100800 */
[----:B------:R-:W-:Y:S02]  /*2700*/  IADD3 R40, P3, P5, R54, UR4, R40 ;  /* 0x0000000436287c10 */ /* 0x000fe4000fd7e028 */
[----:B------:R-:W-:Y:S02]  /*2710*/  CS2R R34, SRZ ;  /* 0x0000000000227805 */ /* 0x000fe4000001ff00 */
[----:B------:R-:W-:Y:S02]  /*2720*/  CS2R R36, SRZ ;  /* 0x0000000000247805 */ /* 0x000fe4000001ff00 */
[----:B------:R-:W-:-:S02]  /*2730*/  IADD3.X R41, R27, UR5, R42, P3, P5 ;  /* 0x000000051b297c10 */ /* 0x000fc40009fea42a */
[----:B------:R-:W-:-:S04]  /*2740*/  IADD3 R38, P3, P5, R50, UR6, R38 ;  /* 0x0000000632267c10 */ /* 0x000fc8000fd7e026 */
[----:B------:R-:W-:Y:S02]  /*2750*/  IADD3.X R39, R6, UR7, R43, P3, P5 ;  /* 0x0000000706277c10 */ /* 0x000fe40009fea42b */
[----:B------:R-:W-:Y:S02]  /*2760*/  ISETP.GE.AND P5, PT, R154, R86, PT ;  /* 0x000000569a00720c */ /* 0x000fe40003fa6270 */
[----:B------:R-:W-:Y:S02]  /*2770*/  CS2R R28, SRZ ;  /* 0x00000000001c7805 */ /* 0x000fe4000001ff00 */
[----:B------:R-:W-:Y:S02]  /*2780*/  CS2R R12, SRZ ;  /* 0x00000000000c7805 */ /* 0x000fe4000001ff00 */
[----:B------:R-:W-:Y:S02]  /*2790*/  CS2R R30, SRZ ;  /* 0x00000000001e7805 */ /* 0x000fe4000001ff00 */
[----:B------:R-:W-:-:S05]  /*27a0*/  CS2R R14, SRZ ;  /* 0x00000000000e7805 */ /* 0x000fca000001ff00 */
[----:B------:R0:W5:Y:S04]  /*27b0*/  @!P5 LDG.E.64 R34, desc[UR42][R40.64] ;  /* 0x0000002a2822d981 */ /* 0x000168000c1e1b00 */
[----:B------:R0:W5:Y:S01]  /*27c0*/  @!P5 LDG.E.64 R36, desc[UR42][R38.64] ;  /* 0x0000002a2624d981 */ /* 0x000162000c1e1b00 */
[-C--:B--2---:R-:W-:Y:S02]  /*27d0*/  ISETP.GE.AND P3, PT, R82, R86.reuse, PT ;  /* 0x000000565200720c */ /* 0x084fe40003f66270 */
[----:B---3--:R-:W-:-:S11]  /*27e0*/  ISETP.GE.AND P5, PT, R78, R86, PT ;  /* 0x000000564e00720c */ /* 0x008fd60003fa6270 */
[----:B------:R0:W5:Y:S04]  /*27f0*/  @!P3 LDG.E.64 R28, desc[UR42][R40.64+0x10] ;  /* 0x0000102a281cb981 */ /* 0x000168000c1e1b00 */
[----:B------:R0:W5:Y:S04]  /*2800*/  @!P5 LDG.E.64 R12, desc[UR42][R40.64+0x20] ;  /* 0x0000202a280cd981 */ /* 0x000168000c1e1b00 */
[----:B------:R0:W5:Y:S04]  /*2810*/  @!P3 LDG.E.64 R30, desc[UR42][R38.64+0x10] ;  /* 0x0000102a261eb981 */ /* 0x000168000c1e1b00 */
[----:B------:R0:W5:Y:S02]  /*2820*/  @!P5 LDG.E.64 R14, desc[UR42][R38.64+0x20] ;  /* 0x0000202a260ed981 */ /* 0x000164000c1e1b00 */
.L_x_1955:
[----:B------:R-:W-:Y:S05]  /*2830*/  BSYNC B1 ;  /* 0x0000000000017941 */ /* 0x000fea0003800000 */
.L_x_1954:
[----:B------:R-:W-:Y:S01]  /*2840*/  UISETP.NE.AND UP0, UPT, UR36, 0x3, UPT ;  /* 0x000000032400788c */ /* 0x000fe2000bf05270 */
[----:B0----5:R-:W-:Y:S01]  /*2850*/  IMAD.MOV.U32 R38, RZ, RZ, R12 ;  /* 0x000000ffff267224 */ /* 0x021fe200078e000c */
[----:B------:R-:W-:Y:S01]  /*2860*/  MOV R43, R36 ;  /* 0x00000024002b7202 */ /* 0x000fe20000000f00 */
[----:B------:R-:W-:Y:S02]  /*2870*/  IMAD.MOV.U32 R40, RZ, RZ, R28 ;  /* 0x000000ffff287224 */ /* 0x000fe400078e001c */
[----:B------:R-:W-:Y:S01]  /*2880*/  IMAD.MOV.U32 R42, RZ, RZ, R34 ;  /* 0x000000ffff2a7224 */ /* 0x000fe200078e0022 */
[----:B------:R-:W-:Y:S01]  /*2890*/  PLOP3.LUT P3, PT, PT, PT, UP0, 0x80, 0x0 ;  /* 0x000000000000781c */ /* 0x000fe20003f6f008 */
[----:B------:R-:W-:Y:S02]  /*28a0*/  IMAD.MOV.U32 R39, RZ, RZ, R14 ;  /* 0x000000ffff277224 */ /* 0x000fe400078e000e */
[----:B------:R-:W-:-:S10]  /*28b0*/  IMAD.MOV.U32 R41, RZ, RZ, R30 ;  /* 0x000000ffff297224 */ /* 0x000fd400078e001e */
[----:B------:R-:W-:Y:S05]  /*28c0*/  @!P3 BRA `(.L_x_1956) ;  /* 0x000000000004b947 */ /* 0x000fea0003800000 */
[----:B------:R-:W-:Y:S01]  /*28d0*/  BPT.TRAP 0x1 ;  /* 0x000000040000795c */ /* 0x000fe20000300000 */
.L_x_1956:
[----:B------:R-:W-:Y:S01]  /*28e0*/  IMAD R82, R17, 0x8, R16 ;  /* 0x0000000811527824 */ /* 0x000fe200078e0210 */
[----:B------:R-:W-:Y:S01]  /*28f0*/  SHF.L.U32 R85, R153, 0x1f, RZ ;  /* 0x0000001f99557819 */ /* 0x000fe200000006ff */
[----:B------:R-:W-:Y:S03]  /*2900*/  BSSY B1, `(.L_x_1957) ;  /* 0x0000003000017945 */ /* 0x000fe60003800000 */
[----:B------:R-:W0:Y:S02]  /*2910*/  SYNCS.PHASECHK.TRANS64.TRYWAIT P5, [R82+URZ+0x19c90], R85 ;  /* 0x019c9055520075a7 */ /* 0x000e2400080a017f */
[----:B0-----:R-:W-:Y:S05]  /*2920*/  @!P5 BRA `(.L_x_1958) ;  /* 0x000001a000f8d947 */ /* 0x001fea0003800000 */
.L_x_2212:
[----:B------:R-:W-:Y:S05]  /*2930*/  BSYNC B1 ;  /* 0x0000000000017941 */ /* 0x000fea0003800000 */
.L_x_1957:
        /* <DEDUP_REMOVED lines=35> */
[--C-:B------:R-:W-:Y:S01]  /*2b70*/  HADD2.F32 R79, -RZ, R78.reuse.H0_H0 ;  /* 0x2000004eff4f7230 */ /* 0x100fe20000004100 */
[----:B------:R-:W-:Y:S01]  /*2b80*/  F2FP.F16.E4M3.UNPACK_B R93, R35.H1 ;  /* 0x00000023ff5d723e */ /* 0x000fe200030006ff */
[----:B------:R-:W-:Y:S02]  /*2b90*/  HADD2.F32 R76, -RZ, R9.H0_H0 ;  /* 0x20000009ff4c7230 */ /* 0x000fe40000004100 */
[----:B------:R-:W-:Y:S01]  /*2ba0*/  FMUL.FTZ R89, R77, R90 ;  /* 0x0000005a4d597220 */ /* 0x000fe20000410000 */
[----:B------:R-:W-:Y:S02]  /*2bb0*/  HADD2.F32 R78, -RZ, R78.H1_H1 ;  /* 0x3000004eff4e7230 */ /* 0x000fe40000004100 */
[-C--:B------:R-:W-:Y:S01]  /*2bc0*/  FFMA.FTZ R9, R37, R79.reuse, R92 ;  /* 0x0000004f25097223 */ /* 0x080fe2000001005c */
[----:B------:R-:W-:Y:S01]  /*2bd0*/  F2FP.F16.E4M3.UNPACK_B R37, R36.H1 ;  /* 0x00000024ff25723e */ /* 0x000fe200030006ff */
[----:B------:R-:W-:Y:S01]  /*2be0*/  FMUL.FTZ R90, R76, R90 ;  /* 0x0000005a4c5a7220 */ /* 0x000fe20000410000 */
[----:B------:R-:W-:Y:S01]  /*2bf0*/  FFMA.FTZ R8, R8, R79, -R91 ;  /* 0x0000004f08087223 */ /* 0x000fe2000001085b */
        /* <DEDUP_REMOVED lines=8> */
[--C-:B------:R-:W-:Y:S02]  /*2c80*/  HADD2.F32 R37, -RZ, R36.reuse.H0_H0 ;  /* 0x20000024ff257230 */ /* 0x100fe40000004100 */
[-C--:B------:R-:W-:Y:S01]  /*2c90*/  FMUL.FTZ R89, R43, R79.reuse ;  /* 0x0000004f2b597220 */ /* 0x080fe20000410000 */
[----:B------:R-:W-:Y:S02]  /*2ca0*/  HADD2.F32 R42, -RZ, R36.H1_H1 ;  /* 0x30000024ff2a7230 */ /* 0x000fe40000004100 */
[----:B------:R-:W-:Y:S01]  /*2cb0*/  FMUL.FTZ R92, R76, R79 ;  /* 0x0000004f4c5c7220 */ /* 0x000fe20000410000 */
[----:B------:R-:W-:-:S02]  /*2cc0*/  HADD2.F32 R36, -RZ, R77.H1_H1 ;  /* 0x3000004dff247230 */ /* 0x000fc40000004100 */
[-C--:B------:R-:W-:Y:S01]  /*2cd0*/  FMUL.FTZ R79, R37, R78.reuse ;  /* 0x0000004e254f7220 */ /* 0x080fe20000410000 */
[----:B------:R-:W-:Y:S02]  /*2ce0*/  HADD2.F32 R77, -RZ, R77.H0_H0 ;  /* 0x2000004dff4d7230 */ /* 0x000fe40000004100 */
[----:B------:R-:W-:Y:S01]  /*2cf0*/  FMUL.FTZ R90, R42, R78 ;  /* 0x0000004e2a5a7220 */ /* 0x000fe20000410000 */
[-C--:B------:R-:W-:Y:S01]  /*2d00*/  FFMA.FTZ R43, R43, R36.reuse, -R92 ;  /* 0x000000242b2b7223 */ /* 0x080fe2000001085c */
[----:B------:R-:W-:Y:S01]  /*2d10*/  FFMA.FTZ R78, R76, R36, R89 ;  /* 0x000000244c4e7223 */ /* 0x000fe20000010059 */
[----:B------:R-:W-:Y:S01]  /*2d20*/  F2FP.F16.E4M3.UNPACK_B R76, R11.H1 ;  /* 0x0000000bff4c723e */ /* 0x000fe200030006ff */
[-C--:B------:R-:W-:Y:S01]  /*2d30*/  FFMA.FTZ R36, R37, R77.reuse, -R90 ;  /* 0x0000004d25247223 */ /* 0x080fe2000001085a */
[----:B------:R-:W-:Y:S01]  /*2d40*/  FFMA.FTZ R37, R42, R77, R79 ;  /* 0x0000004d2a257223 */ /* 0x000fe2000001004f */
[----:B------:R-:W-:Y:S01]  /*2d50*/  F2FP.F16.E4M3.UNPACK_B R77, R10.H1 ;  /* 0x0000000aff4d723e */ /* 0x000fe200030006ff */
[----:B------:R-:W-:Y:S01]  /*2d60*/  HADD2.F32 R90, -RZ, R93.H1_H1 ;  /* 0x3000005dff5a7230 */ /* 0x000fe20000004100 */
[----:B------:R-:W-:Y:S01]  /*2d70*/  F2FP.SATFINITE.E4M3.F32.PACK_AB_MERGE_C R43, R78, R43, RZ ;  /* 0x0000002b4e2b723e */ /* 0x000fe200048070ff */
[--C-:B------:R-:W-:Y:S01]  /*2d80*/  HADD2.F32 R78, -RZ, R76.reuse.H0_H0 ;  /* 0x2000004cff4e7230 */ /* 0x100fe20000004100 */
[----:B------:R-:W-:Y:S01]  /*2d90*/  F2FP.F16.E4M3.UNPACK_B R92, R35 ;  /* 0x00000023ff5c723e */ /* 0x000fe200020006ff */
[----:B------:R-:W-:Y:S01]  /*2da0*/  HADD2.F32 R79, -RZ, R76.H1_H1 ;  /* 0x3000004cff4f7230 */ /* 0x000fe20000004100 */
[-C--:B------:R-:W-:Y:S01]  /*2db0*/  F2FP.F16.E4M3.UNPACK_B R76, R34.reuse.H1 ;  /* 0x00000022ff4c723e */ /* 0x080fe200030006ff */
[----:B------:R-:W-:Y:S01]  /*2dc0*/  HADD2.F32 R35, -RZ, R77.H1_H1 ;  /* 0x3000004dff237230 */ /* 0x000fe20000004100 */
[----:B------:R-:W-:Y:S01]  /*2dd0*/  F2FP.SATFINITE.E4M3.F32.PACK_AB_MERGE_C R42, R94, R91, RZ ;  /* 0x0000005b5e2a723e */ /* 0x000fe200048070ff */
[----:B------:R-:W-:Y:S01]  /*2de0*/  HADD2.F32 R94, -RZ, R92.H1_H1 ;  /* 0x3000005cff5e7230 */ /* 0x000fe20000004100 */
[----:B------:R-:W-:Y:S01]  /*2df0*/  F2FP.F16.E4M3.UNPACK_B R89, R34 ;  /* 0x00000022ff59723e */ /* 0x000fe200020006ff */
[----:B------:R-:W-:-:S02]  /*2e00*/  HADD2.F32 R91, -RZ, R76.H1_H1 ;  /* 0x3000004cff5b7230 */ /* 0x000fc40000004100 */
[-C--:B------:R-:W-:Y:S01]  /*2e10*/  FMUL.FTZ R95, R79, R90.reuse ;  /* 0x0000005a4f5f7220 */ /* 0x080fe20000410000 */
[----:B------:R-:W-:Y:S02]  /*2e20*/  HADD2.F32 R77, -RZ, R77.H0_H0 ;  /* 0x2000004dff4d7230 */ /* 0x000fe40000004100 */
[C---:B------:R-:W-:Y:S01]  /*2e30*/  FMUL.FTZ R98, R78.reuse, R90 ;  /* 0x0000005a4e627220 */ /* 0x040fe20000410000 */
[----:B------:R-:W-:Y:S02]  /*2e40*/  HADD2.F32 R90, -RZ, R89.H1_H1 ;  /* 0x30000059ff5a7230 */ /* 0x000fe40000004100 */
[----:B------:R-:W-:Y:S01]  /*2e50*/  FFMA.FTZ R34, R78, R91, -R95 ;  /* 0x0000005b4e227223 */ /* 0x000fe2000001085f */
[-C--:B------:R-:W-:Y:S01]  /*2e60*/  FMUL.FTZ R96, R35, R94.reuse ;  /* 0x0000005e23607220 */ /* 0x080fe20000410000 */
[----:B------:R-:W-:Y:S01]  /*2e70*/  F2FP.F16.E4M3.UNPACK_B R78, R11 ;  /* 0x0000000bff4e723e */ /* 0x000fe200020006ff */
[----:B------:R-:W-:Y:S01]  /*2e80*/  FMUL.FTZ R94, R77, R94 ;  /* 0x0000005e4d5e7220 */ /* 0x000fe20000410000 */
[----:B------:R-:W-:Y:S01]  /*2e90*/  F2FP.F16.E4M3.UNPACK_B R10, R10 ;  /* 0x0000000aff0a723e */ /* 0x000fe200020006ff */
[----:B------:R-:W-:Y:S01]  /*2ea0*/  FFMA.FTZ R11, R79, R91, R98 ;  /* 0x0000005b4f0b7223 */ /* 0x000fe20000010062 */
[-C--:B------:R-:W-:Y:S01]  /*2eb0*/  FFMA.FTZ R96, R77, R90.reuse, -R96 ;  /* 0x0000005a4d607223 */ /* 0x080fe20000010860 */
[----:B------:R-:W-:Y:S01]  /*2ec0*/  FFMA.FTZ R91, R35, R90, R94 ;  /* 0x0000005a235b7223 */ /* 0x000fe2000001005e */
[--C-:B------:R-:W-:Y:S01]  /*2ed0*/  HADD2.F32 R77, -RZ, R78.reuse.H0_H0 ;  /* 0x2000004eff4d7230 */ /* 0x100fe20000004100 */
[----:B------:R-:W-:Y:S01]  /*2ee0*/  F2FP.SATFINITE.E4M3.F32.PACK_AB_MERGE_C R9, R9, R8, R42 ;  /* 0x000000080909723e */ /* 0x000fe2000480702a */
[----:B------:R-:W-:Y:S01]  /*2ef0*/  HADD2.F32 R78, -RZ, R78.H1_H1 ;  /* 0x3000004eff4e7230 */ /* 0x000fe20000004100 */
[----:B------:R-:W-:Y:S01]  /*2f00*/  F2FP.SATFINITE.E4M3.F32.PACK_AB_MERGE_C R11, R11, R34, RZ ;  /* 0x000000220b0b723e */ /* 0x000fe200048070ff */
[----:B------:R-:W-:Y:S01]  /*2f10*/  HADD2.F32 R93, -RZ, R93.H0_H0 ;  /* 0x2000005dff5d7230 */ /* 0x000fe20000004100 */
[----:B------:R-:W-:Y:S01]  /*2f20*/  F2FP.SATFINITE.E4M3.F32.PACK_AB_MERGE_C R91, R91, R96, RZ ;  /* 0x000000605b5b723e */ /* 0x000fe200048070ff */
[--C-:B------:R-:W-:Y:S01]  /*2f30*/  HADD2.F32 R35, -RZ, R10.reuse.H0_H0 ;  /* 0x2000000aff237230 */ /* 0x100fe20000004100 */
[----:B------:R-:W-:Y:S01]  /*2f40*/  F2FP.SATFINITE.E4M3.F32.PACK_AB_MERGE_C R8, R37, R36, R43 ;  /* 0x000000242508723e */ /* 0x000fe2000480702b */
[----:B------:R-:W-:-:S02]  /*2f50*/  HADD2.F32 R10, -RZ, R10.H1_H1 ;  /* 0x3000000aff0a7230 */ /* 0x000fc40000004100 */
[-C--:B------:R-:W-:Y:S01]  /*2f60*/  FMUL.FTZ R94, R78, R93.reuse ;  /* 0x0000005d4e5e7220 */ /* 0x080fe20000410000 */
[----:B------:R-:W-:Y:S02]  /*2f70*/  HADD2.F32 R92, -RZ, R92.H0_H0 ;  /* 0x2000005cff5c7230 */ /* 0x000fe40000004100 */
[----:B------:R-:W-:Y:S01]  /*2f80*/  FMUL.FTZ R93, R77, R93 ;  /* 0x0000005d4d5d7220 */ /* 0x000fe20000410000 */
[----:B------:R-:W-:Y:S02]  /*2f90*/  HADD2.F32 R76, -RZ, R76.H0_H0 ;  /* 0x2000004cff4c7230 */ /* 0x000fe40000004100 */
[----:B------:R-:W-:Y:S02]  /*2fa0*/  HADD2.F32 R89, -RZ, R89.H0_H0 ;  /* 0x20000059ff597230 */ /* 0x000fe40000004100 */
[-C--:B------:R-:W-:Y:S01]  /*2fb0*/  FMUL.FTZ R90, R10, R92.reuse ;  /* 0x0000005c0a5a7220 */ /* 0x080fe20000410000 */
[----:B------:R-:W-:Y:S01]  /*2fc0*/  FMUL.FTZ R79, R35, R92 ;  /* 0x0000005c234f7220 */ /* 0x000fe20000410000 */
[-C--:B------:R-:W-:Y:S01]  /*2fd0*/  FFMA.FTZ R94, R77, R76.reuse, -R94 ;  /* 0x0000004c4d5e7223 */ /* 0x080fe2000001085e */
[----:B------:R-:W-:Y:S01]  /*2fe0*/  FFMA.FTZ R93, R78, R76, R93 ;  /* 0x0000004c4e5d7223 */ /* 0x000fe2000001005d */
[-C--:B------:R-:W-:Y:S01]  /*2ff0*/  FFMA.FTZ R90, R35, R89.reuse, -R90 ;  /* 0x00000059235a7223 */ /* 0x080fe2000001085a */
[----:B------:R-:W-:-:S03]  /*3000*/  FFMA.FTZ R79, R10, R89, R79 ;  /* 0x000000590a4f7223 */ /* 0x000fc6000001004f */
[----:B------:R-:W-:Y:S02]  /*3010*/  F2FP.SATFINITE.E4M3.F32.PACK_AB_MERGE_C R11, R93, R94, R11 ;  /* 0x0000005e5d0b723e */ /* 0x000fe4000480700b */
[----:B------:R-:W-:-:S07]  /*3020*/  F2FP.SATFINITE.E4M3.F32.PACK_AB_MERGE_C R10, R79, R90, R91 ;  /* 0x0000005a4f0a723e */ /* 0x000fce000480705b */
.L_x_1963:
[----:B------:R-:W-:Y:S05]  /*3030*/  BSYNC B2 ;  /* 0x0000000000027941 */ /* 0x000fea0003800000 */
.L_x_1962:
[----:B--2---:R1:W-:Y:S02]  /*3040*/  STG.E.128 desc[UR42][R32.64], R8 ;  /* 0x0000000820007986 */ /* 0x0043e4000c101d2a */
.L_x_1961:
[----:B------:R-:W-:Y:S05]  /*3050*/  BSYNC B1 ;  /* 0x0000000000017941 */ /* 0x000fea0003800000 */
.L_x_1960:
        /* <DEDUP_REMOVED lines=111> */
.L_x_1967:
[----:B------:R-:W-:Y:S05]  /*3750*/  BSYNC B2 ;  /* 0x0000000000027941 */ /* 0x000fea0003800000 */
.L_x_1966:
[----:B------:R2:W-:Y:S02]  /*3760*/  STG.E.128 desc[UR42][R32.64+0x20], R8 ;  /* 0x0000200820007986 */ /* 0x0005e4000c101d2a */
.L_x_1965:
[----:B------:R-:W-:Y:S05]  /*3770*/  BSYNC B1 ;  /* 0x0000000000017941 */ /* 0x000fea0003800000 */
.L_x_1964:
        /* <DEDUP_REMOVED lines=10> */
[----:B------:R-:W-:Y:S02]  /*3820*/  LOP3.LUT R13, R13, 0xff0000ff, RZ, 0xc0, !PT ;  /* 0xff0000ff0d0d7812 */ /* 0x000fe400078ec0ff */
[----:B------:R-:W-:Y:S02]  /*3830*/  SHF.R.U32.HI R29, RZ, 0x10, R15 ;  /* 0x00000010ff1d7819 */ /* 0x000fe4000001160f */
[----:B------:R-:W-:Y:S01]  /*3840*/  LOP3.LUT R28, R15, 0xff0000ff, RZ, 0xc0, !PT ;  /* 0xff0000ff0f1c7812 */ /* 0x000fe200078ec0ff */
[----:B------:R-:W-:Y:S01]  /*3850*/  IMAD.SHL.U32 R15, R14, 0x100, RZ ;  /* 0x000001000e0f7824 */ /* 0x000fe200078e00ff */
[----:B------:R-:W-:Y:S01]  /*3860*/  LOP3.LUT R13, R13, 0xff00, R12, 0xf8, !PT ;  /* 0x0000ff000d0d7812 */ /* 0x000fe200078ef80c */
[----:B------:R-:W-:-:S02]  /*3870*/  IMAD.U32 R12, R31, 0x10000, RZ ;  /* 0x000100001f0c7824 */ /* 0x000fc400078e00ff */
[----:B------:R-:W-:Y:S01]  /*3880*/  IMAD.MOV.U32 R14, RZ, RZ, R8 ;  /* 0x000000ffff0e7224 */ /* 0x000fe200078e0008 */
[----:B------:R-:W-:Y:S02]  /*3890*/  LOP3.LUT R30, R28, 0xff00, R15, 0xf8, !PT ;  /* 0x0000ff001c1e7812 */ /* 0x000fe400078ef80f */
[----:B------:R-:W-:Y:S02]  /*38a0*/  SHF.L.U32 R15, R29, 0x10, RZ ;  /* 0x000000101d0f7819 */ /* 0x000fe400000006ff */
        /* <DEDUP_REMOVED lines=28> */
[----:B------:R-:W-:Y:S01]  /*3a70*/  HADD2.F32 R29, -RZ, R15.H0_H0 ;  /* 0x2000000fff1d7230 */ /* 0x000fe20000004100 */
[----:B------:R-:W-:Y:S01]  /*3a80*/  F2FP.F16.E4M3.UNPACK_B R35, R12 ;  /* 0x0000000cff23723e */ /* 0x000fe200020006ff */
        /* <DEDUP_REMOVED lines=60> */
.L_x_1969:
[----:B------:R-:W-:Y:S05]  /*3e50*/  BSYNC B1 ;  /* 0x0000000000017941 */ /* 0x000fea0003800000 */
.L_x_1968:
[----:B------:R3:W-:Y:S01]  /*3e60*/  STG.E.128 desc[UR42][R32.64+0x40], R8 ;  /* 0x0000400820007986 */ /* 0x0007e2000c101d2a */
[----:B------:R-:W-:Y:S05]  /*3e70*/  BRA `(.L_x_1959) ;  /* 0x0000002000f87947 */ /* 0x000fea0003800000 */
.L_x_1953:
        /* <DEDUP_REMOVED lines=27> */
.L_x_1971:
[----:B------:R-:W-:Y:S05]  /*4030*/  BSYNC B1 ;  /* 0x0000000000017941 */ /* 0x000fea0003800000 */
.L_x_1970:
        /* <DEDUP_REMOVED lines=12> */
.L_x_1972:
[----:B------:R-:W-:Y:S01]  /*4100*/  IMAD R82, R17, 0x8, R16 ;  /* 0x0000000811527824 */ /* 0x000fe200078e0210 */
[----:B------:R-:W-:Y:S01]  /*4110*/  SHF.L.U32 R85, R153, 0x1f, RZ ;  /* 0x0000001f99557819 */ /* 0x000fe200000006ff */
[----:B------:R-:W-:Y:S03]  /*4120*/  BSSY B1, `(.L_x_1973) ;  /* 0x0000003000017945 */ /* 0x000fe60003800000 */
[----:B------:R-:W1:Y:S02]  /*4130*/  SYNCS.PHASECHK.TRANS64.TRYWAIT P5, [R82+URZ+0x19c90], R85 ;  /* 0x019c9055520075a7 */ /* 0x000e6400080a017f */
[----:B-1----:R-:W-:Y:S05]  /*4140*/  @!P5 BRA `(.L_x_1974) ;  /* 0x0000018c0004d947 */ /* 0x002fea0003800000 */
.L_x_2213:
[----:B------:R-:W-:Y:S05]  /*4150*/  BSYNC B1 ;  /* 0x0000000000017941 */ /* 0x000fea0003800000 */
.L_x_1973:
        /* <DEDUP_REMOVED lines=13> */
[----:B------:R-:W2:Y:S04]  /*4230*/  LDL R41, [R1] ;  /* 0x0000000001297983 */ /* 0x000ea80000100800 */
[----:B------:R-:W3:Y:S04]  /*4240*/  LDL R40, [R1+0x70] ;  /* 0x0000700001287983 */ /* 0x000ee80000100800 */
[----:B------:R-:W4:Y:S01]  /*4250*/  LDL R39, [R1+0xc] ;  /* 0x00000c0001277983 */ /* 0x000f220000100800 */
[----:B------:R-:W-:Y:S01]  /*4260*/  SEL R36, R60, R95, !P0 ;  /* 0x0000005f3c247207 */ /* 0x000fe20004000000 */
[----:B------:R-:W-:Y:S01]  /*4270*/  BSSY B2, `(.L_x_1977) ;  /* 0x00000e5000027945 */ /* 0x000fe20003800000 */
[----:B------:R-:W-:-:S02]  /*4280*/  ISETP.GE.AND P6, PT, R22, R86, PT ;  /* 0x000000561600720c */ /* 0x000fc40003fc6270 */
[----:B------:R-:W-:Y:S02]  /*4290*/  SHF.R.S32.HI R37, RZ, 0x1f, R36 ;  /* 0x0000001fff257819 */ /* 0x000fe40000011424 */
[----:B------:R-:W-:Y:S02]  /*42a0*/  IADD3 R101, P4, P5, R58, R78, R20 ;  /* 0x0000004e3a657210 */ /* 0x000fe40007d9e014 */
[----:B------:R-:W-:-:S04]  /*42b0*/  LEA.HI R37, R37, R36, RZ, 0x5 ;  /* 0x0000002425257211 */ /* 0x000fc800078f28ff */
[----:B------:R-:W-:-:S04]  /*42c0*/  SHF.R.S32.HI R37, RZ, 0x5, R37 ;  /* 0x00000005ff257819 */ /* 0x000fc80000011425 */
[----:B------:R-:W-:-:S04]  /*42d0*/  LEA.HI.SX32 R37, R72, R37, 0x1c ;  /* 0x0000002548257211 */ /* 0x000fc800078fe2ff */
        /* <DEDUP_REMOVED lines=9> */
[----:B------:R-:W-:-:S03]  /*4370*/  IMAD.IADD R37, R16, 0x1, R37 ;  /* 0x0000000110257824 */ /* 0x000fc600078e0225 */
[----:B------:R-:W-:-:S03]  /*4380*/  IADD3 R40, R16, R39, RZ ;  /* 0x0000002710287210 */ /* 0x000fc60007ffe0ff */
[----:B------:R-:W0:Y:S04]  /*4390*/  LDS.128 R36, [R37+0x13800] ;  /* 0x0138000025247984 */ /* 0x000e280000000c00 */
[----:B------:R-:W2:Y:S01]  /*43a0*/  LDS.128 R40, [R40+0x13800] ;  /* 0x0138000028287984 */ /* 0x000ea20000000c00 */
[----:B------:R-:W-:Y:S05]  /*43b0*/  @P6 BRA `(.L_x_1978) ;  /* 0x0000000c00406947 */ /* 0x000fea0003800000 */
[----:B------:R-:W-:Y:S02]  /*43c0*/  SHF.R.U32.HI R14, RZ, 0x8, R33 ;  /* 0x00000008ff0e7819 */ /* 0x000fe40000011621 */
[----:B------:R-:W-:Y:S02]  /*43d0*/  SHF.R.U32.HI R12, RZ, 0x8, R13 ;  /* 0x00000008ff0c7819 */ /* 0x000fe4000001160d */
[----:B------:R-:W-:Y:S01]  /*43e0*/  SHF.R.U32.HI R34, RZ, 0x10, R33 ;  /* 0x00000010ff227819 */ /* 0x000fe20000011621 */
[----:B------:R-:W-:Y:S01]  /*43f0*/  IMAD.SHL.U32 R14, R14, 0x100, RZ ;  /* 0x000001000e0e7824 */ /* 0x000fe200078e00ff */
[----:B------:R-:W-:Y:S01]  /*4400*/  LOP3.LUT R33, R33, 0xff0000ff, RZ, 0xc0, !PT ;  /* 0xff0000ff21217812 */ /* 0x000fe200078ec0ff */
[----:B------:R-:W-:Y:S01]  /*4410*/  IMAD.SHL.U32 R12, R12, 0x100, RZ ;  /* 0x000001000c0c7824 */ /* 0x000fe200078e00ff */
[----:B------:R-:W-:Y:S01]  /*4420*/  SHF.R.U32.HI R32, RZ, 0x10, R13 ;  /* 0x00000010ff207819 */ /* 0x000fe2000001160d */
[----:B------:R-:W-:Y:S01]  /*4430*/  IMAD.U32 R34, R34, 0x10000, RZ ;  /* 0x0001000022227824 */ /* 0x000fe200078e00ff */
[----:B------:R-:W-:-:S02]  /*4440*/  LOP3.LUT R13, R13, 0xff0000ff, RZ, 0xc0, !PT ;  /* 0xff0000ff0d0d7812 */ /* 0x000fc400078ec0ff */
[----:B------:R-:W-:Y:S02]  /*4450*/  LOP3.LUT R33, R33, 0xff00, R14, 0xf8, !PT ;  /* 0x0000ff0021217812 */ /* 0x000fe400078ef80e */
[----:B------:R-:W-:Y:S01]  /*4460*/  LOP3.LUT R13, R13, 0xff00, R12, 0xf8, !PT ;  /* 0x0000ff000d0d7812 */ /* 0x000fe200078ef80c */
[----:B------:R-:W-:Y:S01]  /*4470*/  IMAD.U32 R12, R32, 0x10000, RZ ;  /* 0x00010000200c7824 */ /* 0x000fe200078e00ff */
[----:B------:R-:W-:Y:S02]  /*4480*/  LOP3.LUT R34, R33, 0xff0000, R34, 0xf8, !PT ;  /* 0x00ff000021227812 */ /* 0x000fe400078ef822 */
[----:B--2---:R-:W-:Y:S02]  /*4490*/  F2FP.F16.E4M3.UNPACK_B R103, R41 ;  /* 0x00000029ff67723e */ /* 0x004fe400020006ff */
[----:B------:R-:W-:Y:S02]  /*44a0*/  F2FP.F16.E4M3.UNPACK_B R102, R34 ;  /* 0x00000022ff66723e */ /* 0x000fe400020006ff */
[----:B------:R-:W-:Y:S01]  /*44b0*/  LOP3.LUT R12, R13, 0xff0000, R12, 0xf8, !PT ;  /* 0x00ff00000d0c7812 */ /* 0x000fe200078ef80c */
[--C-:B------:R-:W-:Y:S01]  /*44c0*/  HADD2.F32 R14, -RZ, R103.reuse.H0_H0 ;  /* 0x20000067ff0e7230 */ /* 0x100fe20000004100 */
[----:B0-----:R-:W-:Y:S01]  /*44d0*/  F2FP.F16.E4M3.UNPACK_B R32, R37 ;  /* 0x00000025ff20723e */ /* 0x001fe200020006ff */
[----:B------:R-:W-:Y:S01]  /*44e0*/  HADD2.F32 R105, -RZ, R102.H0_H0 ;  /* 0x20000066ff697230 */ /* 0x000fe20000004100 */
[----:B------:R-:W-:Y:S01]  /*44f0*/  F2FP.F16.E4M3.UNPACK_B R13, R12 ;  /* 0x0000000cff0d723e */ /* 0x000fe200020006ff */
[----:B------:R-:W-:Y:S01]  /*4500*/  HADD2.F32 R103, -RZ, R103.H1_H1 ;  /* 0x30000067ff677230 */ /* 0x000fe20000004100 */
[----:B------:R-:W-:Y:S01]  /*4510*/  F2FP.F16.E4M3.UNPACK_B R41, R41.H1 ;  /* 0x00000029ff29723e */ /* 0x000fe200030006ff */
[----:B------:R-:W-:-:S02]  /*4520*/  HADD2.F32 R33, -RZ, R32.H0_H0 ;  /* 0x20000020ff217230 */ /* 0x000fc40000004100 */
[CC--:B------:R-:W-:Y:S01]  /*4530*/  FMUL.FTZ R106, R14.reuse, R105.reuse ;  /* 0x000000690e6a7220 */ /* 0x0c0fe20000410000 */
[--C-:B------:R-:W-:Y:S01]  /*4540*/  HADD2.F32 R104, -RZ, R13.reuse.H0_H0 ;  /* 0x2000000dff687230 */ /* 0x100fe20000004100 */
[----:B------:R-:W-:Y:S01]  /*4550*/  F2FP.F16.E4M3.UNPACK_B R34, R34.H1 ;  /* 0x00000022ff22723e */ /* 0x000fe200030006ff */
[----:B------:R-:W-:Y:S02]  /*4560*/  HADD2.F32 R102, -RZ, R102.H1_H1 ;  /* 0x30000066ff667230 */ /* 0x000fe40000004100 */
[C---:B------:R-:W-:Y:S01]  /*4570*/  FMUL.FTZ R105, R33.reuse, R105 ;  /* 0x0000006921697220 */ /* 0x040fe20000410000 */
[----:B------:R-:W-:Y:S02]  /*4580*/  HADD2.F32 R32, -RZ, R32.H1_H1 ;  /* 0x30000020ff207230 */ /* 0x000fe40000004100 */
[-C--:B------:R-:W-:Y:S01]  /*4590*/  FFMA.FTZ R33, R33, R104.reuse, -R106 ;  /* 0x0000006821217223 */ /* 0x080fe2000001086a */
[----:B------:R-:W-:Y:S02]  /*45a0*/  HADD2.F32 R13, -RZ, R13.H1_H1 ;  /* 0x3000000dff0d7230 */ /* 0x000fe40000004100 */
[----:B------:R-:W-:Y:S01]  /*45b0*/  FFMA.FTZ R14, R14, R104, R105 ;  /* 0x000000680e0e7223 */ /* 0x000fe20000010069 */
[-C--:B------:R-:W-:Y:S01]  /*45c0*/  FMUL.FTZ R105, R103, R102.reuse ;  /* 0x0000006667697220 */ /* 0x080fe20000410000 */
[----:B------:R-:W-:-:S03]  /*45d0*/  FMUL.FTZ R102, R32, R102 ;  /* 0x0000006620667220 */ /* 0x000fc60000410000 */
[-C--:B------:R-:W-:Y:S01]  /*45e0*/  FFMA.FTZ R32, R32, R13.reuse, -R105 ;  /* 0x0000000d20207223 */ /* 0x080fe20000010869 */
[----:B------:R-:W-:Y:S01]  /*45f0*/  FFMA.FTZ R13, R103, R13, R102 ;  /* 0x0000000d670d7223 */ /* 0x000fe20000010066 */
[----:B------:R-:W-:Y:S01]  /*4600*/  F2FP.F16.E4M3.UNPACK_B R103, R37.H1 ;  /* 0x00000025ff67723e */ /* 0x000fe200030006ff */
[----:B------:R-:W-:Y:S01]  /*4610*/  HADD2.F32 R105, -RZ, R34.H0_H0 ;  /* 0x20000022ff697230 */ /* 0x000fe20000004100 */
[----:B------:R-:W-:Y:S01]  /*4620*/  F2FP.F16.E4M3.UNPACK_B R102, R12.H1 ;  /* 0x0000000cff66723e */ /* 0x000fe200030006ff */
[----:B------:R-:W-:Y:S02]  /*4630*/  HADD2.F32 R12, -RZ, R41.H0_H0 ;  /* 0x20000029ff0c7230 */ /* 0x000fe40000004100 */
[----:B------:R-:W-:Y:S02]  /*4640*/  HADD2.F32 R37, -RZ, R103.H0_H0 ;  /* 0x20000067ff257230 */ /* 0x000fe40000004100 */
        /* <DEDUP_REMOVED lines=8> */
[----:B------:R-:W-:Y:S02]  /*46d0*/  HADD2.F32 R104, -RZ, R41.H1_H1 ;  /* 0x30000029ff687230 */ /* 0x000fe40000004100 */
[----:B------:R-:W-:-:S03]  /*46e0*/  FMUL.FTZ R105, R103, R34 ;  /* 0x0000002267697220 */ /* 0x000fc60000410000 */
[C---:B------:R-:W-:Y:S01]  /*46f0*/  FMUL.FTZ R106, R104.reuse, R34 ;  /* 0x00000022686a7220 */ /* 0x040fe20000410000 */
[-C--:B------:R-:W-:Y:S01]  /*4700*/  FFMA.FTZ R34, R104, R102.reuse, R105 ;  /* 0x0000006668227223 */ /* 0x080fe20000010069 */
[----:B------:R-:W-:Y:S02]  /*4710*/  SHF.R.U32.HI R105, RZ, 0x8, R15 ;  /* 0x00000008ff697819 */ /* 0x000fe4000001160f */
[----:B------:R-:W-:Y:S01]  /*4720*/  FFMA.FTZ R41, R103, R102, -R106 ;  /* 0x0000006667297223 */ /* 0x000fe2000001086a */
[----:B------:R-:W-:Y:S02]  /*4730*/  SHF.R.U32.HI R103, RZ, 0x8, R35 ;  /* 0x00000008ff677819 */ /* 0x000fe40000011623 */
[----:B------:R-:W-:Y:S02]  /*4740*/  SHF.R.U32.HI R102, RZ, 0x10, R15 ;  /* 0x00000010ff667819 */ /* 0x000fe4000001160f */
[----:B------:R-:W-:Y:S01]  /*4750*/  LOP3.LUT R104, R15, 0xff0000ff, RZ, 0xc0, !PT ;  /* 0xff0000ff0f687812 */ /* 0x000fe200078ec0ff */
[----:B------:R-:W-:Y:S01]  /*4760*/  IMAD.SHL.U32 R103, R103, 0x100, RZ ;  /* 0x0000010067677824 */ /* 0x000fe200078e00ff */
[----:B------:R-:W-:Y:S01]  /*4770*/  SHF.R.U32.HI R15, RZ, 0x10, R35 ;  /* 0x00000010ff0f7819 */ /* 0x000fe20000011623 */
[----:B------:R-:W-:Y:S01]  /*4780*/  IMAD.U32 R102, R102, 0x10000, RZ ;  /* 0x0001000066667824 */ /* 0x000fe200078e00ff */
[----:B------:R-:W-:Y:S01]  /*4790*/  LOP3.LUT R106, R35, 0xff0000ff, RZ, 0xc0, !PT ;  /* 0xff0000ff236a7812 */ /* 0x000fe200078ec0ff */
[----:B------:R-:W-:Y:S01]  /*47a0*/  IMAD.SHL.U32 R35, R105, 0x100, RZ ;  /* 0x0000010069237824 */ /* 0x000fe200078e00ff */
[----:B------:R-:W-:-:S02]  /*47b0*/  F2FP.SATFINITE.E4M3.F32.PACK_AB_MERGE_C R37, R41, R37, RZ ;  /* 0x000000252925723e */ /* 0x000fc400048070ff */
[----:B------:R-:W-:Y:S01]  /*47c0*/  LOP3.LUT R106, R106, 0xff00, R103, 0xf8, !PT ;  /* 0x0000ff006a6a7812 */ /* 0x000fe200078ef867 */
[----:B------:R-:W-:Y:S01]  /*47d0*/  IMAD.U32 R103, R15, 0x10000, RZ ;  /* 0x000100000f677824 */ /* 0x000fe200078e00ff */
[----:B------:R-:W-:Y:S02]  /*47e0*/  LOP3.LUT R35, R104, 0xff00, R35, 0xf8, !PT ;  /* 0x0000ff0068237812 */ /* 0x000fe400078ef823 */
[----:B------:R-:W-:Y:S02]  /*47f0*/  F2FP.F16.E4M3.UNPACK_B R41, R36.H1 ;  /* 0x00000024ff29723e */ /* 0x000fe400030006ff */
[----:B------:R-:W-:Y:S02]  /*4800*/  LOP3.LUT R15, R35, 0xff0000, R102, 0xf8, !PT ;  /* 0x00ff0000230f7812 */ /* 0x000fe400078ef866 */
[----:B------:R-:W-:Y:S01]  /*4810*/  LOP3.LUT R35, R106, 0xff0000, R103, 0xf8, !PT ;  /* 0x00ff00006a237812 */ /* 0x000fe200078ef867 */
[----:B------:R-:W-:Y:S01]  /*4820*/  IMAD.MOV.U32 R103, RZ, RZ, R39 ;  /* 0x000000ffff677224 */ /* 0x000fe200078e0027 */
[----:B------:R-:W-:-:S02]  /*4830*/  F2FP.F16.E4M3.UNPACK_B R39, R43 ;  /* 0x0000002bff27723e */ /* 0x000fc400020006ff */
        /* <DEDUP_REMOVED lines=40> */
[-C--:B------:R-:W-:Y:S01]  /*4ac0*/  FFMA.FTZ R35, R103, R15.reuse, -R104 ;  /* 0x0000000f67237223 */ /* 0x080fe20000010868 */
[----:B------:R-:W-:Y:S01]  /*4ad0*/  F2FP.F16.E4M3.UNPACK_B R104, R96.H1 ;  /* 0x00000060ff68723e */ /* 0x000fe200030006ff */
[----:B------:R-:W-:Y:S01]  /*4ae0*/  FFMA.FTZ R15, R43, R15, R105 ;  /* 0x0000000f2b0f7223 */ /* 0x000fe20000010069 */
[-C--:B------:R-:W-:Y:S01]  /*4af0*/  F2FP.F16.E4M3.UNPACK_B R43, R40.reuse.H1 ;  /* 0x00000028ff2b723e */ /* 0x080fe200030006ff */
        /* <DEDUP_REMOVED lines=54> */
[CC--:B------:R-:W-:Y:S01]  /*4e60*/  FMUL.FTZ R111, R96.reuse, R113.reuse ;  /* 0x00000071606f7220 */ /* 0x0c0fe20000410000 */
[----:B------:R-:W-:Y:S02]  /*4e70*/  HADD2.F32 R43, -RZ, R43.H1_H1 ;  /* 0x3000002bff2b7230 */ /* 0x000fe40000004100 */
[C---:B------:R-:W-:Y:S01]  /*4e80*/  FMUL.FTZ R113, R103.reuse, R113 ;  /* 0x0000007167717220 */ /* 0x040fe20000410000 */
[----:B------:R-:W-:Y:S02]  /*4e90*/  HADD2.F32 R41, -RZ, R41.H1_H1 ;  /* 0x30000029ff297230 */ /* 0x000fe40000004100 */
[----:B------:R-:W-:Y:S01]  /*4ea0*/  FFMA.FTZ R111, R103, R104, -R111 ;  /* 0x00000068676f7223 */ /* 0x000fe2000001086f */
        /* <DEDUP_REMOVED lines=9> */
[----:B------:R-:W-:Y:S02]  /*4f40*/  HADD2.F32 R104, -RZ, R98.H0_H0 ;  /* 0x20000062ff687230 */ /* 0x000fe40000004100 */
[----:B------:R-:W-:Y:S01]  /*4f50*/  HADD2.F32 R43, -RZ, R42.H0_H0 ;  /* 0x2000002aff2b7230 */ /* 0x000fe20000004100 */
[----:B------:R-:W-:Y:S01]  /*4f60*/  F2FP.SATFINITE.E4M3.F32.PACK_AB_MERGE_C R41, R41, R111, RZ ;  /* 0x0000006f2929723e */ /* 0x000fe200048070ff */
[----:B------:R-:W-:Y:S01]  /*4f70*/  HADD2.F32 R96, -RZ, R99.H0_H0 ;  /* 0x20000063ff607230 */ /* 0x000fe20000004100 */
[----:B------:R-:W-:Y:S01]  /*4f80*/  F2FP.SATFINITE.E4M3.F32.PACK_AB_MERGE_C R113, R38, R113, RZ ;  /* 0x000000712671723e */ /* 0x000fe200048070ff */
[----:B------:R-:W-:Y:S02]  /*4f90*/  HADD2.F32 R98, -RZ, R98.H1_H1 ;  /* 0x30000062ff627230 */ /* 0x000fe40000004100 */
[-C--:B------:R-:W-:Y:S01]  /*4fa0*/  FMUL.FTZ R103, R43, R104.reuse ;  /* 0x000000682b677220 */ /* 0x080fe20000410000 */
[----:B------:R-:W-:-:S03]  /*4fb0*/  FMUL.FTZ R104, R97, R104 ;  /* 0x0000006861687220 */ /* 0x000fc60000410000 */
[-C--:B------:R-:W-:Y:S01]  /*4fc0*/  FFMA.FTZ R103, R97, R96.reuse, -R103 ;  /* 0x0000006061677223 */ /* 0x080fe20000010867 */
[----:B------:R-:W-:Y:S01]  /*4fd0*/  FFMA.FTZ R104, R43, R96, R104 ;  /* 0x000000602b687223 */ /* 0x000fe20000010068 */
[----:B------:R-:W-:Y:S02]  /*4fe0*/  HADD2.F32 R43, -RZ, R42.H1_H1 ;  /* 0x3000002aff2b7230 */ /* 0x000fe40000004100 */
[----:B------:R-:W-:Y:S02]  /*4ff0*/  HADD2.F32 R97, -RZ, R40.H1_H1 ;  /* 0x30000028ff617230 */ /* 0x000fe40000004100 */
[----:B------:R-:W-:Y:S02]  /*5000*/  HADD2.F32 R40, -RZ, R99.H1_H1 ;  /* 0x30000063ff287230 */ /* 0x000fe40000004100 */
        /* <DEDUP_REMOVED lines=8> */
[----:B------:R-:W-:Y:S01]  /*5090*/  F2FP.SATFINITE.E4M3.F32.PACK_AB_MERGE_C R43, R39, R108, R15 ;  /* 0x0000006c272b723e */ /* 0x000fe2000480700f */
[----:B------:R-:W-:Y:S01]  /*50a0*/  IMAD.MOV.U32 R39, RZ, RZ, R109 ;  /* 0x000000ffff277224 */ /* 0x000fe200078e006d */
[----:B------:R-:W-:-:S07]  /*50b0*/  F2FP.SATFINITE.E4M3.F32.PACK_AB_MERGE_C R41, R13, R14, R12 ;  /* 0x0000000e0d29723e */ /* 0x000fce000480700c */
.L_x_1978:
[----:B------:R-:W-:Y:S05]  /*50c0*/  BSYNC B2 ;  /* 0x0000000000027941 */ /* 0x000fea0003800000 */
.L_x_1977:
[----:B------:R-:W-:Y:S02]  /*50d0*/  IADD3.X R14, R74, R94, R4, P4, P5 ;  /* 0x0000005e4a0e7210 */ /* 0x000fe400027ea404 */
[----:B------:R-:W-:-:S13]  /*50e0*/  ISETP.GE.AND P4, PT, R100, R93, PT ;  /* 0x0000005d6400720c */ /* 0x000fda0003f86270 */
        /* <DEDUP_REMOVED lines=9> */
.L_x_1976:
[----:B------:R-:W-:Y:S05]  /*5180*/  BSYNC B1 ;  /* 0x0000000000017941 */ /* 0x000fea0003800000 */
.L_x_1975:
[----:B------:R-:W-:-:S13]  /*5190*/  ISETP.NE.AND P4, PT, R44, RZ, PT ;  /* 0x000000ff2c00720c */ /* 0x000fda0003f85270 */
[----:B------:R-:W-:Y:S05]  /*51a0*/  @!P4 BRA `(.L_x_1959) ;  /* 0x00000010002cc947 */ /* 0x000fea0003800000 */
[----:B------:R-:W2:Y:S04]  /*51b0*/  LDL R32, [R1] ;  /* 0x0000000001207983 */ /* 0x000ea80000100800 */
[----:B0-----:R-:W3:Y:S04]  /*51c0*/  LDL R15, [R1+0x70] ;  /* 0x00007000010f7983 */ /* 0x001ee80000100800 */
        /* <DEDUP_REMOVED lines=14> */
[----:B------:R-:W-:-:S03]  /*52b0*/  IMAD.SHL.U32 R39, R12, 0x10, RZ ;  /* 0x000000100c277824 */ /* 0x000fc600078e00ff */
[----:B------:R-:W-:-:S04]  /*52c0*/  SHF.L.U32 R13, R13, 0xb, RZ ;  /* 0x0000000b0d0d7819 */ /* 0x000fc800000006ff */
        /* <DEDUP_REMOVED lines=88> */
[--C-:B------:R-:W-:Y:S02]  /*5850*/  HADD2.F32 R40, -RZ, R38.reuse.H0_H0 ;  /* 0x20000026ff287230 */ /* 0x100fe40000004100 */
[-C--:B------:R-:W-:Y:S01]  /*5860*/  FMUL.FTZ R99, R86, R97.reuse ;  /* 0x0000006156637220 */ /* 0x080fe20000410000 */
[----:B------:R-:W-:Y:S01]  /*5870*/  HADD2.F32 R91, -RZ, R95.H0_H0 ;  /* 0x2000005fff5b7230 */ /* 0x000fe20000004100 */
[----:B------:R-:W-:Y:S01]  /*5880*/  F2FP.F16.E4M3.UNPACK_B R14, R14 ;  /* 0x0000000eff0e723e */ /* 0x000fe200020006ff */
[----:B------:R-:W-:Y:S02]  /*5890*/  HADD2.F32 R89, -RZ, R38.H1_H1 ;  /* 0x30000026ff597230 */ /* 0x000fe40000004100 */
[----:B------:R-:W-:Y:S01]  /*58a0*/  FMUL.FTZ R97, R40, R97 ;  /* 0x0000006128617220 */ /* 0x000fe20000410000 */
[----:B------:R-:W-:-:S02]  /*58b0*/  HADD2.F32 R42, -RZ, R42.H1_H1 ;  /* 0x3000002aff2a7230 */ /* 0x000fc40000004100 */
[-C--:B------:R-:W-:Y:S01]  /*58c0*/  FFMA.FTZ R38, R40, R91.reuse, -R99 ;  /* 0x0000005b28267223 */ /* 0x080fe20000010863 */
[----:B------:R-:W-:Y:S02]  /*58d0*/  HADD2.F32 R95, -RZ, R95.H1_H1 ;  /* 0x3000005fff5f7230 */ /* 0x000fe40000004100 */
[CC--:B------:R-:W-:Y:S01]  /*58e0*/  FMUL.FTZ R99, R89.reuse, R96.reuse ;  /* 0x0000006059637220 */ /* 0x0c0fe20000410000 */
[----:B------:R-:W-:Y:S01]  /*58f0*/  FFMA.FTZ R40, R86, R91, R97 ;  /* 0x0000005b56287223 */ /* 0x000fe20000010061 */
[C---:B------:R-:W-:Y:S01]  /*5900*/  FMUL.FTZ R98, R42.reuse, R96 ;  /* 0x000000602a627220 */ /* 0x040fe20000410000 */
[----:B------:R-:W-:Y:S01]  /*5910*/  F2FP.F16.E4M3.UNPACK_B R92, R92 ;  /* 0x0000005cff5c723e */ /* 0x000fe200020006ff */
[-C--:B------:R-:W-:Y:S01]  /*5920*/  FFMA.FTZ R91, R42, R95.reuse, R99 ;  /* 0x0000005f2a5b7223 */ /* 0x080fe20000010063 */
[----:B------:R-:W-:Y:S01]  /*5930*/  F2FP.F16.E4M3.UNPACK_B R42, R34 ;  /* 0x00000022ff2a723e */ /* 0x000fe200020006ff */
[--C-:B------:R-:W-:Y:S02]  /*5940*/  HADD2.F32 R99, -RZ, R90.reuse.H0_H0 ;  /* 0x2000005aff637230 */ /* 0x100fe40000004100 */
[----:B------:R-:W-:Y:S01]  /*5950*/  FFMA.FTZ R89, R89, R95, -R98 ;  /* 0x0000005f59597223 */ /* 0x000fe20000010862 */
[----:B------:R-:W-:Y:S01]  /*5960*/  HADD2.F32 R101, -RZ, R90.H1_H1 ;  /* 0x3000005aff657230 */ /* 0x000fe20000004100 */
[----:B------:R-:W-:Y:S01]  /*5970*/  F2FP.SATFINITE.E4M3.F32.PACK_AB_MERGE_C R12, R29, R12, RZ ;  /* 0x0000000c1d0c723e */ /* 0x000fe200048070ff */
[--C-:B------:R-:W-:Y:S01]  /*5980*/  HADD2.F32 R86, -RZ, R42.reuse.H0_H0 ;  /* 0x2000002aff567230 */ /* 0x100fe20000004100 */
[----:B------:R-:W-:Y:S01]  /*5990*/  F2FP.SATFINITE.E4M3.F32.PACK_AB_MERGE_C R29, R31, R28, RZ ;  /* 0x0000001c1f1d723e */ /* 0x000fe200048070ff */
[----:B------:R-:W-:Y:S01]  /*59a0*/  HADD2.F32 R42, -RZ, R42.H1_H1 ;  /* 0x3000002aff2a7230 */ /* 0x000fe20000004100 */
[----:B------:R-:W-:Y:S01]  /*59b0*/  F2FP.SATFINITE.E4M3.F32.PACK_AB_MERGE_C R12, R41, R30, R12 ;  /* 0x0000001e290c723e */ /* 0x000fe2000480700c */
[----:B------:R-:W-:-:S02]  /*59c0*/  HADD2.F32 R34, -RZ, R14.H0_H0 ;  /* 0x2000000eff227230 */ /* 0x000fc40000004100 */
[----:B------:R-:W-:Y:S01]  /*59d0*/  FMUL.FTZ R103, R86, R99 ;  /* 0x0000006356677220 */ /* 0x000fe20000410000 */
[----:B------:R-:W-:Y:S02]  /*59e0*/  HADD2.F32 R14, -RZ, R14.H1_H1 ;  /* 0x3000000eff0e7230 */ /* 0x000fe40000004100 */
        /* <DEDUP_REMOVED lines=40> */
[-C--:B------:R-:W-:Y:S01]  /*5c70*/  F2FP.F16.E4M3.UNPACK_B R96, R9.reuse.H1 ;  /* 0x00000009ff60723e */ /* 0x080fe200030006ff */
[----:B------:R-:W-:Y:S01]  /*5c80*/  HADD2.F32 R11, -RZ, R31.H0_H0 ;  /* 0x2000001fff0b7230 */ /* 0x000fe20000004100 */
[----:B------:R-:W-:Y:S01]  /*5c90*/  F2FP.F16.E4M3.UNPACK_B R95, R9 ;  /* 0x00000009ff5f723e */ /* 0x000fe200020006ff */
[----:B------:R-:W-:-:S02]  /*5ca0*/  HADD2.F32 R40, -RZ, R33.H1_H1 ;  /* 0x30000021ff287230 */ /* 0x000fc40000004100 */
[-C--:B------:R-:W-:Y:S01]  /*5cb0*/  FMUL.FTZ R86, R38, R41.reuse ;  /* 0x0000002926567220 */ /* 0x080fe20000410000 */
[----:B------:R-:W-:Y:S02]  /*5cc0*/  HADD2.F32 R33, -RZ, R10.H0_H0 ;  /* 0x2000000aff217230 */ /* 0x000fe40000004100 */
[C---:B------:R-:W-:Y:S01]  /*5cd0*/  FMUL.FTZ R41, R11.reuse, R41 ;  /* 0x000000290b297220 */ /* 0x040fe20000410000 */
[----:B------:R-:W-:Y:S01]  /*5ce0*/  HADD2.F32 R43, -RZ, R42.H1_H1 ;  /* 0x3000002aff2b7230 */ /* 0x000fe20000004100 */
[----:B------:R-:W-:Y:S01]  /*5cf0*/  F2FP.F16.E4M3.UNPACK_B R89, R8 ;  /* 0x00000008ff59723e */ /* 0x000fe200020006ff */
[----:B------:R-:W-:Y:S02]  /*5d00*/  HADD2.F32 R31, -RZ, R31.H1_H1 ;  /* 0x3000001fff1f7230 */ /* 0x000fe40000004100 */
[----:B------:R-:W-:Y:S02]  /*5d10*/  HADD2.F32 R42, -RZ, R10.H1_H1 ;  /* 0x3000000aff2a7230 */ /* 0x000fe40000004100 */
[----:B------:R-:W-:Y:S01]  /*5d20*/  FFMA.FTZ R10, R11, R33, -R86 ;  /* 0x000000210b0a7223 */ /* 0x000fe20000010856 */
[----:B------:R-:W-:Y:S01]  /*5d30*/  FMUL.FTZ R90, R40, R43 ;  /* 0x0000002b285a7220 */ /* 0x000fe20000410000 */
[----:B------:R-:W-:Y:S01]  /*5d40*/  FFMA.FTZ R11, R38, R33, R41 ;  /* 0x00000021260b7223 */ /* 0x000fe20000010029 */
[C---:B------:R-:W-:Y:S01]  /*5d50*/  FMUL.FTZ R43, R31.reuse, R43 ;  /* 0x0000002b1f2b7220 */ /* 0x040fe20000410000 */
[-C--:B------:R-:W-:Y:S01]  /*5d60*/  F2FP.F16.E4M3.UNPACK_B R33, R15.reuse ;  /* 0x0000000fff21723e */ /* 0x080fe200020006ff */
[-C--:B------:R-:W-:Y:S01]  /*5d70*/  FFMA.FTZ R31, R31, R42.reuse, -R90 ;  /* 0x0000002a1f1f7223 */ /* 0x080fe2000001085a */
[----:B------:R-:W-:Y:S01]  /*5d80*/  F2FP.F16.E4M3.UNPACK_B R15, R15.H1 ;  /* 0x0000000fff0f723e */ /* 0x000fe200030006ff */
[----:B------:R-:W-:Y:S01]  /*5d90*/  FFMA.FTZ R38, R40, R42, R43 ;  /* 0x0000002a28267223 */ /* 0x000fe2000001002b */
[-C--:B------:R-:W-:Y:S01]  /*5da0*/  F2FP.F16.E4M3.UNPACK_B R41, R35.reuse ;  /* 0x00000023ff29723e */ /* 0x080fe200020006ff */
[----:B------:R-:W-:Y:S01]  /*5db0*/  HADD2.F32 R9, -RZ, R96.H0_H0 ;  /* 0x20000060ff097230 */ /* 0x000fe20000004100 */
[----:B------:R-:W-:Y:S01]  /*5dc0*/  F2FP.F16.E4M3.UNPACK_B R42, R35.H1 ;  /* 0x00000023ff2a723e */ /* 0x000fe200030006ff */
[----:B------:R-:W-:Y:S01]  /*5dd0*/  HADD2.F32 R40, -RZ, R15.H0_H0 ;  /* 0x2000000fff287230 */ /* 0x000fe20000004100 */
[----:B------:R-:W-:Y:S01]  /*5de0*/  F2FP.F16.E4M3.UNPACK_B R90, R8.H1 ;  /* 0x00000008ff5a723e */ /* 0x000fe200030006ff */
[----:B------:R-:W-:Y:S01]  /*5df0*/  HADD2.F32 R43, -RZ, R41.H0_H0 ;  /* 0x20000029ff2b7230 */ /* 0x000fe20000004100 */
[----:B------:R-:W-:Y:S01]  /*5e00*/  F2FP.SATFINITE.E4M3.F32.PACK_AB_MERGE_C R10, R31, R10, RZ ;  /* 0x0000000a1f0a723e */ /* 0x000fe200048070ff */
[----:B------:R-:W-:-:S02]  /*5e10*/  HADD2.F32 R8, -RZ, R95.H0_H0 ;  /* 0x2000005fff087230 */ /* 0x000fc40000004100 */
[----:B------:R-:W-:Y:S01]  /*5e20*/  FMUL.FTZ R99, R40, R9 ;  /* 0x0000000928637220 */ /* 0x000fe20000410000 */
[----:B------:R-:W-:Y:S01]  /*5e30*/  HADD2.F32 R35, -RZ, R33.H0_H0 ;  /* 0x20000021ff237230 */ /* 0x000fe20000004100 */
[----:B------:R-:W-:Y:S01]  /*5e40*/  F2FP.SATFINITE.E4M3.F32.PACK_AB_MERGE_C R11, R38, R11, RZ ;  /* 0x0000000b260b723e */ /* 0x000fe200048070ff */
[----:B------:R-:W-:Y:S02]  /*5e50*/  HADD2.F32 R86, -RZ, R42.H0_H0 ;  /* 0x2000002aff567230 */ /* 0x000fe40000004100 */
[-C--:B------:R-:W-:Y:S01]  /*5e60*/  FMUL.FTZ R98, R43, R8.reuse ;  /* 0x000000082b627220 */ /* 0x080fe20000410000 */
[----:B------:R-:W-:Y:S02]  /*5e70*/  HADD2.F32 R91, -RZ, R90.H0_H0 ;  /* 0x2000005aff5b7230 */ /* 0x000fe40000004100 */
[----:B------:R-:W-:Y:S01]  /*5e80*/  FMUL.FTZ R100, R35, R8 ;  /* 0x0000000823647220 */ /* 0x000fe20000410000 */
[----:B------:R-:W-:Y:S02]  /*5e90*/  HADD2.F32 R92, -RZ, R89.H0_H0 ;  /* 0x20000059ff5c7230 */ /* 0x000fe40000004100 */
[----:B------:R-:W-:Y:S01]  /*5ea0*/  FMUL.FTZ R97, R86, R9 ;  /* 0x0000000956617220 */ /* 0x000fe20000410000 */
[----:B------:R-:W-:-:S02]  /*5eb0*/  HADD2.F32 R42, -RZ, R42.H1_H1 ;  /* 0x3000002aff2a7230 */ /* 0x000fc40000004100 */
[-C--:B------:R-:W-:Y:S01]  /*5ec0*/  FFMA.FTZ R99, R86, R91.reuse, R99 ;  /* 0x0000005b56637223 */ /* 0x080fe20000010063 */
[----:B------:R-:W-:Y:S02]  /*5ed0*/  HADD2.F32 R96, -RZ, R96.H1_H1 ;  /* 0x30000060ff607230 */ /* 0x000fe40000004100 */
[----:B------:R-:W-:Y:S01]  /*5ee0*/  FFMA.FTZ R8, R35, R92, -R98 ;  /* 0x0000005c23087223 */ /* 0x000fe20000010862 */
[----:B------:R-:W-:Y:S02]  /*5ef0*/  HADD2.F32 R15, -RZ, R15.H1_H1 ;  /* 0x3000000fff0f7230 */ /* 0x000fe40000004100 */
[----:B------:R-:W-:Y:S01]  /*5f00*/  FFMA.FTZ R97, R40, R91, -R97 ;  /* 0x0000005b28617223 */ /* 0x000fe20000010861 */
[----:B------:R-:W-:Y:S02]  /*5f10*/  HADD2.F32 R41, -RZ, R41.H1_H1 ;  /* 0x30000029ff297230 */ /* 0x000fe40000004100 */
[----:B------:R-:W-:Y:S01]  /*5f20*/  FMUL.FTZ R98, R42, R96 ;  /* 0x000000602a627220 */ /* 0x000fe20000410000 */
[----:B------:R-:W-:-:S02]  /*5f30*/  HADD2.F32 R86, -RZ, R95.H1_H1 ;  /* 0x3000005fff567230 */ /* 0x000fc40000004100 */
[----:B------:R-:W-:Y:S01]  /*5f40*/  FMUL.FTZ R35, R15, R96 ;  /* 0x000000600f237220 */ /* 0x000fe20000410000 */
[----:B------:R-:W-:Y:S02]  /*5f50*/  HADD2.F32 R90, -RZ, R90.H1_H1 ;  /* 0x3000005aff5a7230 */ /* 0x000fe40000004100 */
[----:B------:R-:W-:Y:S01]  /*5f60*/  FFMA.FTZ R9, R43, R92, R100 ;  /* 0x0000005c2b097223 */ /* 0x000fe20000010064 */
[----:B------:R-:W-:Y:S02]  /*5f70*/  HADD2.F32 R33, -RZ, R33.H1_H1 ;  /* 0x30000021ff217230 */ /* 0x000fe40000004100 */
[----:B------:R-:W-:Y:S01]  /*5f80*/  FMUL.FTZ R92, R41, R86 ;  /* 0x00000056295c7220 */ /* 0x000fe20000410000 */
[----:B------:R-:W-:Y:S02]  /*5f90*/  HADD2.F32 R40, -RZ, R89.H1_H1 ;  /* 0x30000059ff287230 */ /* 0x000fe40000004100 */
[-C--:B------:R-:W-:Y:S01]  /*5fa0*/  FFMA.FTZ R98, R15, R90.reuse, -R98 ;  /* 0x0000005a0f627223 */ /* 0x080fe20000010862 */
[----:B------:R-:W-:Y:S01]  /*5fb0*/  FFMA.FTZ R42, R42, R90, R35 ;  /* 0x0000005a2a2a7223 */ /* 0x000fe20000010023 */
[----:B------:R-:W-:Y:S01]  /*5fc0*/  FMUL.FTZ R86, R33, R86 ;  /* 0x0000005621567220 */ /* 0x000fe20000410000 */
[----:B------:R-:W-:Y:S01]  /*5fd0*/  F2FP.SATFINITE.E4M3.F32.PACK_AB_MERGE_C R13, R13, R28, R10 ;  /* 0x0000001c0d0d723e */ /* 0x000fe2000480700a */
[-C--:B------:R-:W-:Y:S01]  /*5fe0*/  FFMA.FTZ R33, R33, R40.reuse, -R92 ;  /* 0x0000002821217223 */ /* 0x080fe2000001085c */
[----:B------:R-:W-:Y:S01]  /*5ff0*/  F2FP.SATFINITE.E4M3.F32.PACK_AB_MERGE_C R97, R98, R97, RZ ;  /* 0x000000616261723e */ /* 0x000fe200048070ff */
[----:B------:R-:W-:Y:S01]  /*6000*/  FFMA.FTZ R86, R41, R40, R86 ;  /* 0x0000002829567223 */ /* 0x000fe20000010056 */
[----:B------:R-:W-:-:S02]  /*6010*/  F2FP.SATFINITE.E4M3.F32.PACK_AB_MERGE_C R42, R42, R99, RZ ;  /* 0x000000632a2a723e */ /* 0x000fc400048070ff */
[----:B------:R-:W-:Y:S02]  /*6020*/  F2FP.SATFINITE.E4M3.F32.PACK_AB_MERGE_C R15, R33, R8, R97 ;  /* 0x00000008210f723e */ /* 0x000fe40004807061 */
[----:B------:R-:W-:Y:S02]  /*6030*/  F2FP.SATFINITE.E4M3.F32.PACK_AB_MERGE_C R33, R30, R29, R11 ;  /* 0x0000001d1e21723e */ /* 0x000fe4000480700b */
[----:B------:R-:W-:-:S07]  /*6040*/  F2FP.SATFINITE.E4M3.F32.PACK_AB_MERGE_C R35, R86, R9, R42 ;  /* 0x000000095623723e */ /* 0x000fce000480702a */
.L_x_1980:
[----:B------:R-:W-:Y:S05]  /*6050*/  BSYNC B1 ;  /* 0x0000000000017941 */ /* 0x000fea0003800000 */
.L_x_1979:
        /* <DEDUP_REMOVED lines=10> */
.L_x_1952:
[----:B------:R-:W-:-:S06]  /*6100*/  UISETP.NE.AND UP0, UPT, UR36, 0x3, UPT ;  /* 0x000000032400788c */ /* 0x000fcc000bf05270 */
[----:B------:R-:W-:-:S13]  /*6110*/  PLOP3.LUT P3, PT, PT, PT, UP0, 0x80, 0x0 ;  /* 0x000000000000781c */ /* 0x000fda0003f6f008 */
[----:B------:R-:W-:Y:S05]  /*6120*/  @!P3 BRA `(.L_x_1981) ;  /* 0x000000000004b947 */ /* 0x000fea0003800000 */
[----:B------:R-:W-:Y:S01]  /*6130*/  BPT.TRAP 0x1 ;  /* 0x000000040000795c */ /* 0x000fe20000300000 */
.L_x_1981:
        /* <DEDUP_REMOVED lines=8> */
.L_x_2214:
[----:B------:R-:W-:Y:S05]  /*61c0*/  BSYNC B1 ;  /* 0x0000000000017941 */ /* 0x000fea0003800000 */
.L_x_1982:
        /* <DEDUP_REMOVED lines=9> */
.L_x_1959:
[----:B------:R-:W-:Y:S05]  /*6260*/  BSYNC B0 ;  /* 0x0000000000007941 */ /* 0x000fea0003800000 */
.L_x_1951:
        /* <DEDUP_REMOVED lines=17> */
.L_x_1985:
[----:B------:R-:W-:Y:S05]  /*6380*/  BSYNC B0 ;  /* 0x0000000000007941 */ /* 0x000fea0003800000 */
.L_x_1984:
[----:B------:R-:W2:Y:S01]  /*6390*/  SYNCS.PHASECHK.TRANS64.TRYWAIT P5, [R82+URZ+0x19cb0], R85 ;  /* 0x019cb055520075a7 */ /* 0x000ea200080a017f */
[----:B------:R-:W-:Y:S01]  /*63a0*/  BSSY B0, `(.L_x_1986) ;  /* 0x0000003000007945 */ /* 0x000fe20003800000 */
[----:B------:R-:W-:-:S03]  /*63b0*/  ISETP.GE.AND P3, PT, R19, R84, PT ;  /* 0x000000541300720c */ /* 0x000fc60003f66270 */
[----:B--2---:R-:W-:Y:S10]  /*63c0*/  @!P5 BRA `(.L_x_1987) ;  /* 0x00000168008cd947 */ /* 0x004ff40003800000 */
.L_x_2215:
[----:B------:R-:W-:Y:S05]  /*63d0*/  BSYNC B0 ;  /* 0x0000000000007941 */ /* 0x000fea0003800000 */
.L_x_1986:
        /* <DEDUP_REMOVED lines=22> */
.L_x_1989:
[----:B------:R-:W-:Y:S05]  /*6540*/  BSYNC B0 ;  /* 0x0000000000007941 */ /* 0x000fea0003800000 */
.L_x_1988:
        /* <DEDUP_REMOVED lines=17> */
.L_x_1946:
[----:B------:R-:W2:Y:S01]  /*6660*/  LDL R8, [R1+0x18] ;  /* 0x0000180001087983 */ /* 0x000ea20000100800 */
[----:B------:R-:W0:Y:S01]  /*6670*/  LDC R0, c[0x0][0x448] ;  /* 0x00011200ff007b82 */ /* 0x000e220000000800 */
[----:B------:R-:W-:Y:S01]  /*6680*/  BSSY B0, `(.L_x_1991) ;  /* 0x000002c000007945 */ /* 0x000fe20003800000 */
[----:B------:R-:W-:Y:S02]  /*6690*/  CS2R R134, SRZ ;  /* 0x0000000000867805 */ /* 0x000fe4000001ff00 */
[----:B------:R-:W-:Y:S02]  /*66a0*/  CS2R R26, SRZ ;  /* 0x00000000001a7805 */ /* 0x000fe4000001ff00 */
[----:B----4-:R-:W-:Y:S02]  /*66b0*/  CS2R R12, SRZ ;  /* 0x00000000000c7805 */ /* 0x010fe4000001ff00 */
[----:B------:R-:W-:Y:S02]  /*66c0*/  CS2R R128, SRZ ;  /* 0x0000000000807805 */ /* 0x000fe4000001ff00 */
[----:B------:R-:W-:-:S02]  /*66d0*/  CS2R R20, SRZ ;  /* 0x0000000000147805 */ /* 0x000fc4000001ff00 */
[----:B------:R-:W-:Y:S02]  /*66e0*/  CS2R R10, SRZ ;  /* 0x00000000000a7805 */ /* 0x000fe4000001ff00 */
[----:B------:R-:W-:Y:S02]  /*66f0*/  CS2R R126, SRZ ;  /* 0x00000000007e7805 */ /* 0x000fe4000001ff00 */
[----:B------:R-:W-:Y:S02]  /*6700*/  CS2R R28, SRZ ;  /* 0x00000000001c7805 */ /* 0x000fe4000001ff00 */
[----:B------:R-:W-:Y:S01]  /*6710*/  CS2R R120, SRZ ;  /* 0x0000000000787805 */ /* 0x000fe2000001ff00 */
[----:B------:R-:W-:Y:S01]  /*6720*/  IMAD.MOV.U32 R25, RZ, RZ, RZ ;  /* 0x000000ffff197224 */ /* 0x000fe200078e00ff */
        /* <DEDUP_REMOVED lines=9> */
[----:B------:R-:W-:Y:S01]  /*67c0*/  IMAD.MOV.U32 R34, RZ, RZ, RZ ;  /* 0x000000ffff227224 */ /* 0x000fe200078e00ff */
[----:B------:R-:W-:Y:S02]  /*67d0*/  CS2R R96, SRZ ;  /* 0x0000000000607805 */ /* 0x000fe4000001ff00 */
[----:B------:R-:W-:Y:S02]  /*67e0*/  CS2R R94, SRZ ;  /* 0x00000000005e7805 */ /* 0x000fe4000001ff00 */
[----:B0-----:R-:W-:Y:S01]  /*67f0*/  ISETP.NE.AND P0, PT, R0, 0x1, PT ;  /* 0x000000010000780c */ /* 0x001fe20003f05270 */
[----:B------:R-:W-:Y:S02]  /*6800*/  IMAD.MOV.U32 R36, RZ, RZ, RZ ;  /* 0x000000ffff247224 */ /* 0x000fe400078e00ff */
[----:B------:R-:W-:-:S10]  /*6810*/  IMAD.MOV.U32 R89, RZ, RZ, RZ ;  /* 0x000000ffff597224 */ /* 0x000fd400078e00ff */
[----:B------:R-:W0:Y:S08]  /*6820*/  @P0 LDC R3, c[0x0][0x44c] ;  /* 0x00011300ff030b82 */ /* 0x000e300000000800 */
[----:B------:R-:W1:Y:S01]  /*6830*/  @P0 LDC R2, c[0x0][0x450] ;  /* 0x00011400ff020b82 */ /* 0x000e620000000800 */
[----:B--2---:R-:W-:Y:S01]  /*6840*/  VIADD R0, R8, 0xbf ;  /* 0x000000bf08007836 */ /* 0x004fe20000000000 */
[----:B------:R-:W-:-:S03]  /*6850*/  CS2R R8, SRZ ;  /* 0x0000000000087805 */ /* 0x000fc6000001ff00 */
[----:B0-----:R-:W-:-:S05]  /*6860*/  @P0 IMAD.HI.U32 R3, R0, R3, RZ ;  /* 0x0000000300030227 */ /* 0x001fca00078e00ff */
[----:B-1----:R-:W-:Y:S01]  /*6870*/  @P0 SHF.R.U32.HI R0, RZ, R2, R3 ;  /* 0x00000002ff000219 */ /* 0x002fe20000011603 */
[----:B------:R-:W-:Y:S01]  /*6880*/  IMAD.MOV.U32 R2, RZ, RZ, RZ ;  /* 0x000000ffff027224 */ /* 0x000fe200078e00ff */
[----:B------:R-:W-:-:S03]  /*6890*/  PLOP3.LUT P0, PT, PT, PT, PT, 0x80, 0x0 ;  /* 0x000000000000781c */ /* 0x000fc60003f0f070 */
[----:B------:R-:W-:-:S05]  /*68a0*/  IMAD.IADD R0, R87, 0x1, R0 ;  /* 0x0000000157007824 */ /* 0x000fca00078e0200 */
[----:B------:R-:W-:-:S04]  /*68b0*/  SHF.R.S32.HI R3, RZ, 0x1f, R0 ;  /* 0x0000001fff037819 */ /* 0x000fc80000011400 */
[----:B------:R-:W-:Y:S01]  /*68c0*/  LEA.HI R3, R3, R0, RZ, 0x7 ;  /* 0x0000000003037211 */ /* 0x000fe200078f38ff */
[----:B------:R-:W-:-:S03]  /*68d0*/  IMAD.MOV.U32 R0, RZ, RZ, RZ ;  /* 0x000000ffff007224 */ /* 0x000fc600078e00ff */
[----:B------:R-:W-:-:S04]  /*68e0*/  SHF.R.S32.HI R3, RZ, 0x7, R3 ;  /* 0x00000007ff037819 */ /* 0x000fc80000011403 */
[----:B------:R-:W-:-:S04]  /*68f0*/  VIMNMX R88, R88, R3, PT ;  /* 0x0000000358587248 */ /* 0x000fc80003fe0100 */
[----:B------:R-:W-:Y:S01]  /*6900*/  ISETP.GE.AND P1, PT, R88, 0x1, PT ;  /* 0x000000015800780c */ /* 0x000fe20003f26270 */
[----:B------:R-:W-:-:S12]  /*6910*/  @P3 BRA `(.L_x_1992) ;  /* 0x0000000000083947 */ /* 0x000fd80003800000 */
[----:B------:R-:W0:Y:S02]  /*6920*/  FENCE.VIEW.ASYNC.G ;  /* 0x00000000000073c6 */ /* 0x000e240000000100 */
[----:B0-----:R-:W-:Y:S06]  /*6930*/  BAR.ARV 0xc, 0x200 ;  /* 0x0308000000007b1d */ /* 0x001fec0000002000 */
.L_x_1992:
[----:B------:R-:W-:Y:S05]  /*6940*/  BSYNC B0 ;  /* 0x0000000000007941 */ /* 0x000fea0003800000 */
.L_x_1991:
[----:B------:R-:W-:Y:S02]  /*6950*/  IMAD.MOV.U32 R92, RZ, RZ, RZ ;  /* 0x000000ffff5c7224 */ /* 0x000fe400078e00ff */
[----:B------:R-:W-:Y:S01]  /*6960*/  IMAD.MOV.U32 R3, RZ, RZ, RZ ;  /* 0x000000ffff037224 */ /* 0x000fe200078e00ff */
[----:B------:R-:W-:Y:S06]  /*6970*/  @!P1 BRA `(.L_x_1993) ;  /* 0x000000d400289947 */ /* 0x000fec0003800000 */
        /* <DEDUP_REMOVED lines=11> */
[----:B------:R-:W-:-:S05]  /*6a30*/  IMAD R3, R3, -0x3, R0 ;  /* 0xfffffffd03037824 */ /* 0x000fca00078e0200 */
[----:B------:R-:W-:-:S04]  /*6a40*/  LEA R3, R3, R26, 0xb ;  /* 0x0000001a03037211 */ /* 0x000fc800078e58ff */
        /* <DEDUP_REMOVED lines=19> */
.L_x_1995:
[----:B------:R-:W-:Y:S05]  /*6b80*/  BSYNC B6 ;  /* 0x0000000000067941 */ /* 0x000fea0003800000 */
.L_x_1994:
        /* <DEDUP_REMOVED lines=47> */
[----:B------:R-:W-:-:S04]  /*6e80*/  LOP3.LUT R0, R0, 0xfffffffe, RZ, 0xc0, !PT ;  /* 0xfffffffe00007812 */ /* 0x000fc800078ec0ff */
[----:B------:R-:W-:-:S04]  /*6e90*/  IADD3 R0, R14, -R0, RZ ;  /* 0x800000000e007210 */ /* 0x000fc80007ffe0ff */
[----:B------:R-:W-:-:S04]  /*6ea0*/  SHF.L.U32 R3, R0, 0x1f, RZ ;  /* 0x0000001f00037819 */ /* 0x000fc800000006ff */
[----:B------:R0:W1:Y:S03]  /*6eb0*/  SYNCS.PHASECHK.TRANS64.TRYWAIT P0, [R16+URZ+0x19c00], R3 ;  /* 0x019c0003100075a7 */ /* 0x000066000800017f */
[----:B-1----:R-:W-:Y:S05]  /*6ec0*/  @!P0 NANOSLEEP.SYNCS 0x989680 ;  /* 0x009896800000895d */ /* 0x002fea0003900000 */
[----:B------:R-:W1:Y:S01]  /*6ed0*/  @!P0 SYNCS.PHASECHK.TRANS64 P0, [R16+URZ+0x19c00], R3 ;  /* 0x019c0003100085a7 */ /* 0x000e62000800007f */
[----:B------:R-:W-:Y:S04]  /*6ee0*/  BSSY B0, `(.L_x_1997) ;  /* 0x0000006000007945 */ /* 0x000fe80003800000 */
[----:B-1----:R-:W-:Y:S05]  /*6ef0*/  @P0 BRA `(.L_x_1998) ;  /* 0x0000000000100947 */ /* 0x002fea0003800000 */
.L_x_1999:
[----:B-1----:R1:W2:Y:S02]  /*6f00*/  SYNCS.PHASECHK.TRANS64.TRYWAIT P0, [R16+URZ+0x19c00], R3 ;  /* 0x019c0003100075a7 */ /* 0x0022a4000800017f */
[----:B--2---:R-:W-:Y:S05]  /*6f10*/  @!P0 NANOSLEEP.SYNCS 0x989680 ;  /* 0x009896800000895d */ /* 0x004fea0003900000 */
[----:B------:R-:W2:Y:S02]  /*6f20*/  @!P0 SYNCS.PHASECHK.TRANS64 P0, [R16+URZ+0x19c00], R3 ;  /* 0x019c0003100085a7 */ /* 0x000ea4000800007f */
[----:B--2---:R-:W-:Y:S05]  /*6f30*/  @!P0 BRA `(.L_x_1999) ;  /* 0xfffffffc00f08947 */ /* 0x004fea000383ffff */
.L_x_1998:
[----:B------:R-:W-:Y:S05]  /*6f40*/  BSYNC B0 ;  /* 0x0000000000007941 */ /* 0x000fea0003800000 */
.L_x_1997:
[----:B------:R-:W-:Y:S05]  /*6f50*/  BRA `(.L_x_2000) ;  /* 0x0000004400647947 */ /* 0x000fea0003800000 */
.L_x_1996:
        /* <DEDUP_REMOVED lines=30> */
.L_x_2002:
[----:B------:R-:W-:Y:S05]  /*7140*/  BSYNC B6 ;  /* 0x0000000000067941 */ /* 0x000fea0003800000 */
.L_x_2001:
        /* <DEDUP_REMOVED lines=10> */
[----:B------:R-:W-:Y:S01]  /*71f0*/  MOV R7, R29 ;  /* 0x0000001d00077202 */ /* 0x000fe20000000f00 */
[----:B------:R-:W-:Y:S01]  /*7200*/  IMAD.MOV.U32 R8, RZ, RZ, R24 ;  /* 0x000000ffff087224 */ /* 0x000fe200078e0018 */
[----:B------:R-:W-:Y:S01]  /*7210*/  ULDC.64 UR4, c[0x0][0x3f8] ;  /* 0x0000fe0000047ab9 */ /* 0x000fe20000000a00 */
[----:B------:R-:W-:Y:S01]  /*7220*/  IMAD.MOV.U32 R9, RZ, RZ, R31 ;  /* 0x000000ffff097224 */ /* 0x000fe200078e001f */
[----:B------:R-:W-:Y:S01]  /*7230*/  ULDC.64 UR6, c[0x0][0x408] ;  /* 0x0001020000067ab9 */ /* 0x000fe20000000a00 */
[----:B------:R-:W-:Y:S01]  /*7240*/  IMAD.MOV.U32 R6, RZ, RZ, R26 ;  /* 0x000000ffff067224 */ /* 0x000fe200078e001a */
[----:B------:R-:W-:Y:S01]  /*7250*/  ULDC.64 UR8, c[0x0][0x400] ;  /* 0x0001000000087ab9 */ /* 0x000fe20000000a00 */
[----:B0-----:R-:W-:-:S13]  /*7260*/  ISETP.NE.AND P0, PT, R39, 0x1, PT ;  /* 0x000000012700780c */ /* 0x001fda0003f05270 */
[----:B------:R-:W0:Y:S08]  /*7270*/  @P0 LDC R3, c[0x0][0x44c] ;  /* 0x00011300ff030b82 */ /* 0x000e300000000800 */
[----:B------:R-:W1:Y:S01]  /*7280*/  @P0 LDC R5, c[0x0][0x450] ;  /* 0x00011400ff050b82 */ /* 0x000e620000000800 */
[----:B0-----:R-:W-:-:S05]  /*7290*/  @P0 IMAD.HI.U32 R0, R10, R3, RZ ;  /* 0x000000030a000227 */ /* 0x001fca00078e00ff */
[----:B-1----:R-:W-:-:S04]  /*72a0*/  @P0 SHF.R.U32.HI R11, RZ, R5, R0 ;  /* 0x00000005ff0b0219 */ /* 0x002fc80000011600 */
[----:B------:R-:W-:Y:S01]  /*72b0*/  SHF.R.S32.HI R0, RZ, 0x1f, R11 ;  /* 0x0000001fff007819 */ /* 0x000fe2000001140b */
[----:B------:R-:W-:-:S04]  /*72c0*/  IMAD.WIDE.U32 R8, R11, UR6, R8 ;  /* 0x000000060b087c25 */ /* 0x000fc8000f8e0008 */
[----:B------:R-:W-:Y:S01]  /*72d0*/  IMAD R4, R0, UR4, RZ ;  /* 0x0000000400047c24 */ /* 0x000fe2000f8e02ff */
[----:B------:R-:W-:Y:S01]  /*72e0*/  IADD3 R5, P1, R8, UR8, RZ ;  /* 0x0000000808057c10 */ /* 0x000fe2000ff3e0ff */
[----:B------:R-:W-:-:S04]  /*72f0*/  IMAD.WIDE.U32 R6, R11, UR4, R6 ;  /* 0x000000040b067c25 */ /* 0x000fc8000f8e0006 */
[----:B------:R-:W-:Y:S02]  /*7300*/  IMAD R0, R0, UR6, RZ ;  /* 0x0000000600007c24 */ /* 0x000fe4000f8e02ff */
        /* <DEDUP_REMOVED lines=11> */
[----:B------:R0:W4:Y:S02]  /*73c0*/  SHFL.IDX PT, R14, R5, RZ, 0x1e1f ;  /* 0x001e1fff050e7589 */ /* 0x00012400000e0000 */
.L_x_2221:
[----:B0-----:R-:W5:Y:S04]  /*73d0*/  LDL R5, [R1+0x1c] ;  /* 0x00001c0001057983 */ /* 0x001f680000100800 */
[----:B------:R-:W2:Y:S01]  /*73e0*/  LDL R6, [R1+0x50] ;  /* 0x0000500001067983 */ /* 0x000ea20000100800 */
[----:B------:R-:W-:Y:S01]  /*73f0*/  BSSY B1, `(.L_x_2006) ;  /* 0x000002f000017945 */ /* 0x000fe20003800000 */
[----:B------:R-:W-:Y:S02]  /*7400*/  CS2R R26, SRZ ;  /* 0x00000000001a7805 */ /* 0x000fe4000001ff00 */
[----:B------:R-:W-:Y:S02]  /*7410*/  CS2R R20, SRZ ;  /* 0x0000000000147805 */ /* 0x000fe4000001ff00 */
[----:B------:R-:W-:-:S02]  /*7420*/  CS2R R8, SRZ ;  /* 0x0000000000087805 */ /* 0x000fc4000001ff00 */
[----:B------:R-:W-:Y:S02]  /*7430*/  CS2R R24, SRZ ;  /* 0x0000000000187805 */ /* 0x000fe4000001ff00 */
[----:B------:R-:W-:Y:S01]  /*7440*/  CS2R R12, SRZ ;  /* 0x00000000000c7805 */ /* 0x000fe2000001ff00 */
[----:B-----5:R-:W-:Y:S01]  /*7450*/  IMAD R39, R5, R39, RZ ;  /* 0x0000002705277224 */ /* 0x020fe200078e02ff */
[----:B--2---:R-:W-:-:S04]  /*7460*/  LEA.HI R5, R6, R6, RZ, 0x1 ;  /* 0x0000000606057211 */ /* 0x004fc800078f08ff */
[----:B------:R-:W-:Y:S02]  /*7470*/  ISETP.GE.AND P0, PT, R10, R39, PT ;  /* 0x000000270a00720c */ /* 0x000fe40003f06270 */
[----:B------:R-:W-:Y:S02]  /*7480*/  CS2R R10, SRZ ;  /* 0x00000000000a7805 */ /* 0x000fe4000001ff00 */
[----:B------:R-:W-:-:S05]  /*7490*/  LOP3.LUT R5, R5, 0xfffffffe, RZ, 0xc0, !PT ;  /* 0xfffffffe05057812 */ /* 0x000fca00078ec0ff */
[----:B------:R-:W-:-:S05]  /*74a0*/  IMAD.IADD R5, R6, 0x1, -R5 ;  /* 0x0000000106057824 */ /* 0x000fca00078e0a05 */
[----:B------:R-:W-:Y:S01]  /*74b0*/  SHF.L.U32 R5, R5, 0x1f, RZ ;  /* 0x0000001f05057819 */ /* 0x000fe200000006ff */
[----:B------:R-:W-:Y:S06]  /*74c0*/  @P0 BRA `(.L_x_2007) ;  /* 0x0000000000840947 */ /* 0x000fec0003800000 */
[----:B------:R-:W2:Y:S01]  /*74d0*/  LDL R32, [R1+0x4] ;  /* 0x0000040001207983 */ /* 0x000ea20000100800 */
[----:B------:R-:W-:-:S03]  /*74e0*/  ULDC UR4, c[0x0][0x3f4] ;  /* 0x0000fd0000047ab9 */ /* 0x000fc60000000800 */
[----:B------:R-:W2:Y:S04]  /*74f0*/  LDL R15, [R1+0x8] ;  /* 0x00000800010f7983 */ /* 0x000ea80000100800 */
[----:B------:R-:W2:Y:S04]  /*7500*/  LDL R40, [R1+0x68] ;  /* 0x0000680001287983 */ /* 0x000ea80000100800 */
[----:B------:R-:W2:Y:S01]  /*7510*/  LDL R38, [R1+0x64] ;  /* 0x0000640001267983 */ /* 0x000ea20000100800 */
[----:B------:R-:W-:Y:S02]  /*7520*/  ISETP.GE.AND P5, PT, R154, UR4, PT ;  /* 0x000000049a007c0c */ /* 0x000fe4000bfa6270 */
[----:B------:R-:W-:-:S02]  /*7530*/  CS2R R24, SRZ ;  /* 0x0000000000187805 */ /* 0x000fc4000001ff00 */
[----:B------:R-:W-:Y:S02]  /*7540*/  CS2R R26, SRZ ;  /* 0x00000000001a7805 */ /* 0x000fe4000001ff00 */
[----:B------:R-:W-:-:S07]  /*7550*/  CS2R R12, SRZ ;  /* 0x00000000000c7805 */ /* 0x000fce000001ff00 */
[----:B------:R-:W-:Y:S02]  /*7560*/  @!P5 SHF.R.S32.HI R9, RZ, 0x1f, R154 ;  /* 0x0000001fff09d819 */ /* 0x000fe4000001149a */
[C---:B------:R-:W-:Y:S02]  /*7570*/  @!P5 IADD3 R6, P2, R154.reuse, R3, RZ ;  /* 0x000000039a06d210 */ /* 0x040fe40007f5e0ff */
[----:B----4-:R-:W-:-:S03]  /*7580*/  @!P5 IADD3 R28, P3, R154, R14, RZ ;  /* 0x0000000e9a1cd210 */ /* 0x010fc60007f7e0ff */
[--C-:B-1----:R-:W-:Y:S02]  /*7590*/  @!P5 IMAD.X R7, R0, 0x1, R9.reuse, P2 ;  /* 0x000000010007d824 */ /* 0x102fe400010e0609 */
[----:B---3--:R-:W-:Y:S01]  /*75a0*/  @!P5 IMAD.X R29, R4, 0x1, R9, P3 ;  /* 0x00000001041dd824 */ /* 0x008fe200018e0609 */
[----:B------:R-:W-:Y:S02]  /*75b0*/  CS2R R20, SRZ ;  /* 0x0000000000147805 */ /* 0x000fe4000001ff00 */
[----:B------:R-:W-:Y:S02]  /*75c0*/  CS2R R10, SRZ ;  /* 0x00000000000a7805 */ /* 0x000fe4000001ff00 */
[----:B------:R-:W-:Y:S01]  /*75d0*/  CS2R R8, SRZ ;  /* 0x0000000000087805 */ /* 0x000fe2000001ff00 */
[----:B------:R0:W5:Y:S04]  /*75e0*/  @!P5 LD.E.64 R24, desc[UR42][R6.64] ;  /* 0x0000002a0618d980 */ /* 0x000168000c101b00 */
[----:B------:R0:W5:Y:S01]  /*75f0*/  @!P5 LD.E.64 R26, desc[UR42][R28.64] ;  /* 0x0000002a1c1ad980 */ /* 0x000162000c101b00 */
[----:B--2---:R-:W-:-:S02]  /*7600*/  ISETP.GE.AND P1, PT, R32, UR4, PT ;  /* 0x0000000420007c0c */ /* 0x004fc4000bf26270 */
[----:B------:R-:W-:-:S11]  /*7610*/  ISETP.GE.AND P0, PT, R15, UR4, PT ;  /* 0x000000040f007c0c */ /* 0x000fd6000bf06270 */
[CC--:B------:R-:W-:Y:S02]  /*7620*/  @!P1 IADD3 R30, P4, R32.reuse, R3.reuse, RZ ;  /* 0x00000003201e9210 */ /* 0x0c0fe40007f9e0ff */
[-C--:B------:R-:W-:Y:S02]  /*7630*/  @!P1 IADD3 R32, P2, R32, R14.reuse, RZ ;  /* 0x0000000e20209210 */ /* 0x080fe40007f5e0ff */
[C---:B------:R-:W-:Y:S01]  /*7640*/  @!P0 IADD3 R34, P3, R15.reuse, R3, RZ ;  /* 0x000000030f228210 */ /* 0x040fe20007f7e0ff */
[--C-:B------:R-:W-:Y:S01]  /*7650*/  @!P1 IMAD.X R31, R0, 0x1, R40.reuse, P4 ;  /* 0x00000001001f9824 */ /* 0x100fe200020e0628 */
[----:B------:R-:W-:Y:S01]  /*7660*/  @!P0 IADD3 R14, P4, R15, R14, RZ ;  /* 0x0000000e0f0e8210 */ /* 0x000fe20007f9e0ff */
[----:B------:R-:W-:Y:S02]  /*7670*/  @!P1 IMAD.X R33, R4, 0x1, R40, P2 ;  /* 0x0000000104219824 */ /* 0x000fe400010e0628 */
[--C-:B------:R-:W-:Y:S01]  /*7680*/  @!P0 IMAD.X R35, R0, 0x1, R38.reuse, P3 ;  /* 0x0000000100238824 */ /* 0x100fe200018e0626 */
[----:B------:R0:W5:Y:S01]  /*7690*/  @!P1 LD.E.64 R12, desc[UR42][R30.64] ;  /* 0x0000002a1e0c9980 */ /* 0x000162000c101b00 */
[----:B------:R-:W-:-:S03]  /*76a0*/  @!P0 IMAD.X R15, R4, 0x1, R38, P4 ;  /* 0x00000001040f8824 */ /* 0x000fc600020e0626 */
[----:B------:R0:W5:Y:S04]  /*76b0*/  @!P1 LD.E.64 R20, desc[UR42][R32.64] ;  /* 0x0000002a20149980 */ /* 0x000168000c101b00 */
[----:B------:R0:W5:Y:S04]  /*76c0*/  @!P0 LD.E.64 R10, desc[UR42][R34.64] ;  /* 0x0000002a220a8980 */ /* 0x000168000c101b00 */
[----:B------:R0:W5:Y:S02]  /*76d0*/  @!P0 LD.E.64 R8, desc[UR42][R14.64] ;  /* 0x0000002a0e088980 */ /* 0x000164000c101b00 */
.L_x_2007:
[----:B------:R-:W-:Y:S05]  /*76e0*/  BSYNC B1 ;  /* 0x0000000000017941 */ /* 0x000fea0003800000 */
.L_x_2006:
[----:B-1----:R-:W2:Y:S01]  /*76f0*/  LDL.LU R0, [R1+0x24] ;  /* 0x0000240001007983 */ /* 0x002ea20000300800 */
[----:B------:R-:W1:Y:S01]  /*7700*/  SYNCS.PHASECHK.TRANS64.TRYWAIT P0, [R16+URZ+0x19c00], R5 ;  /* 0x019c0005100075a7 */ /* 0x000e62000800017f */
[----:B------:R-:W-:Y:S01]  /*7710*/  BSSY B1, `(.L_x_2008) ;  /* 0x0000005000017945 */ /* 0x000fe20003800000 */
[----:B--2---:R-:W-:-:S05]  /*7720*/  IMAD R0, R0, -0xc0, R39 ;  /* 0xffffff4000007824 */ /* 0x004fca00078e0227 */
[----:B------:R-:W-:-:S04]  /*7730*/  VIMNMX R0, R0, 0xc0, PT ;  /* 0x000000c000007848 */ /* 0x000fc80003fe0100 */
[----:B------:R-:W-:Y:S01]  /*7740*/  ISETP.GE.AND P1, PT, R19, R0, PT ;  /* 0x000000001300720c */ /* 0x000fe20003f26270 */
[----:B-1----:R-:W-:-:S12]  /*7750*/  @!P0 BRA `(.L_x_2009) ;  /* 0x0000015800288947 */ /* 0x002fd80003800000 */
.L_x_2222:
[----:B------:R-:W-:Y:S05]  /*7760*/  BSYNC B1 ;  /* 0x0000000000017941 */ /* 0x000fea0003800000 */
.L_x_2008:
[----:B------:R-:W-:Y:S05]  /*7770*/  @P1 BRA `(.L_x_2010) ;  /* 0x0000003c00381947 */ /* 0x000fea0003800000 */
[----:B---3--:R-:W2:Y:S01]  /*7780*/  LDL R4, [R1+0x4] ;  /* 0x0000040001047983 */ /* 0x008ea20000100800 */
[----:B------:R-:W3:Y:S03]  /*7790*/  LDC R3, c[0x0][0x3f4] ;  /* 0x0000fd00ff037b82 */ /* 0x000ee60000000800 */
[----:B------:R-:W4:Y:S01]  /*77a0*/  LDL R0, [R1+0x8] ;  /* 0x0000080001007983 */ /* 0x000f220000100800 */
[----:B------:R-:W-:Y:S01]  /*77b0*/  BSSY B1, `(.L_x_2011) ;  /* 0x000007b000017945 */ /* 0x000fe20003800000 */
[-C--:B---3--:R-:W-:Y:S02]  /*77c0*/  ISETP.GE.AND P0, PT, R154, R3.reuse, PT ;  /* 0x000000039a00720c */ /* 0x088fe40003f06270 */
[-C--:B--2---:R-:W-:Y:S02]  /*77d0*/  ISETP.GE.AND P1, PT, R4, R3.reuse, PT ;  /* 0x000000030400720c */ /* 0x084fe40003f26270 */
[----:B----4-:R-:W-:-:S09]  /*77e0*/  ISETP.GE.AND P2, PT, R0, R3, PT ;  /* 0x000000030000720c */ /* 0x010fd20003f46270 */
[----:B------:R-:W-:Y:S05]  /*77f0*/  @P0 BRA `(.L_x_2012) ;  /* 0x0000000400d80947 */ /* 0x000fea0003800000 */
[----:B01----:R-:W0:Y:S01]  /*7800*/  LDS.128 R4, [R37+0xf000] ;  /* 0x00f0000025047984 */ /* 0x003e220000000c00 */
        /* <DEDUP_REMOVED lines=117> */
.L_x_2012:
[----:B------:R-:W-:Y:S05]  /*7f60*/  BSYNC B1 ;  /* 0x0000000000017941 */ /* 0x000fea0003800000 */
.L_x_2011:
[----:B------:R-:W-:Y:S04]  /*7f70*/  BSSY B1, `(.L_x_2013) ;  /* 0x000007c000017945 */ /* 0x000fe80003800000 */
[----:B------:R-:W-:Y:S05]  /*7f80*/  @P1 BRA `(.L_x_2014) ;  /* 0x0000000400e81947 */ /* 0x000fea0003800000 */
[----:B012---:R-:W0:Y:S01]  /*7f90*/  LDS.128 R4, [R37+0x10800] ;  /* 0x0108000025047984 */ /* 0x007e220000000c00 */
        /* <DEDUP_REMOVED lines=121> */
.L_x_2014:
[----:B------:R-:W-:Y:S05]  /*8730*/  BSYNC B1 ;  /* 0x0000000000017941 */ /* 0x000fea0003800000 */
.L_x_2013:
[----:B------:R-:W-:Y:S05]  /*8740*/  @P2 BRA `(.L_x_2010) ;  /* 0x0000002c00442947 */ /* 0x000fea0003800000 */
[----:B0123--:R-:W0:Y:S01]  /*8750*/  LDS.128 R4, [R37+0x12000] ;  /* 0x0120000025047984 */ /* 0x00fe220000000c00 */
        /* <DEDUP_REMOVED lines=118> */
.L_x_2004:
        /* <DEDUP_REMOVED lines=32> */
.L_x_2228:
[----:B------:R-:W5:Y:S04]  /*90c0*/  LDL R4, [R1+0x1c] ;  /* 0x00001c0001047983 */ /* 0x000f680000100800 */
[----:B------:R-:W2:Y:S01]  /*90d0*/  LDL R13, [R1+0x50] ;  /* 0x00005000010d7983 */ /* 0x000ea20000100800 */
[----:B------:R-:W-:Y:S01]  /*90e0*/  BSSY B1, `(.L_x_2016) ;  /* 0x000002c000017945 */ /* 0x000fe20003800000 */
[----:B------:R-:W-:Y:S02]  /*90f0*/  CS2R R8, SRZ ;  /* 0x0000000000087805 */ /* 0x000fe4000001ff00 */
[----:B------:R-:W-:Y:S02]  /*9100*/  CS2R R14, SRZ ;  /* 0x00000000000e7805 */ /* 0x000fe4000001ff00 */
[----:B------:R-:W-:Y:S01]  /*9110*/  CS2R R26, SRZ ;  /* 0x00000000001a7805 */ /* 0x000fe2000001ff00 */
[----:B-----5:R-:W-:Y:S01]  /*9120*/  IMAD R41, R4, R25, RZ ;  /* 0x0000001904297224 */ /* 0x020fe200078e02ff */
[----:B------:R-:W-:-:S02]  /*9130*/  CS2R R4, SRZ ;  /* 0x0000000000047805 */ /* 0x000fc4000001ff00 */
[----:B------:R-:W-:Y:S02]  /*9140*/  CS2R R24, SRZ ;  /* 0x0000000000187805 */ /* 0x000fe4000001ff00 */
[----:B--2---:R-:W-:Y:S02]  /*9150*/  LEA.HI R6, R13, R13, RZ, 0x1 ;  /* 0x0000000d0d067211 */ /* 0x004fe400078f08ff */
[----:B------:R-:W-:Y:S02]  /*9160*/  ISETP.GE.AND P0, PT, R10, R41, PT ;  /* 0x000000290a00720c */ /* 0x000fe40003f06270 */
[----:B------:R-:W-:Y:S02]  /*9170*/  CS2R R10, SRZ ;  /* 0x00000000000a7805 */ /* 0x000fe4000001ff00 */
        /* <DEDUP_REMOVED lines=34> */
.L_x_2017:
[----:B------:R-:W-:Y:S05]  /*93a0*/  BSYNC B1 ;  /* 0x0000000000017941 */ /* 0x000fea0003800000 */
.L_x_2016:
[----:B-1----:R-:W2:Y:S01]  /*93b0*/  LDL.LU R0, [R1+0x24] ;  /* 0x0000240001007983 */ /* 0x002ea20000300800 */
[----:B------:R-:W1:Y:S01]  /*93c0*/  SYNCS.PHASECHK.TRANS64.TRYWAIT P0, [R16+URZ+0x19c00], R39 ;  /* 0x019c0027100075a7 */ /* 0x000e62000800017f */
[----:B------:R-:W-:Y:S01]  /*93d0*/  BSSY B1, `(.L_x_2018) ;  /* 0x0000005000017945 */ /* 0x000fe20003800000 */
[----:B--2---:R-:W-:-:S05]  /*93e0*/  IMAD R0, R0, -0xc0, R41 ;  /* 0xffffff4000007824 */ /* 0x004fca00078e0229 */
[----:B------:R-:W-:-:S04]  /*93f0*/  VIMNMX R0, R0, 0xc0, PT ;  /* 0x000000c000007848 */ /* 0x000fc80003fe0100 */
[----:B------:R-:W-:Y:S01]  /*9400*/  ISETP.GE.AND P1, PT, R19, R0, PT ;  /* 0x000000001300720c */ /* 0x000fe20003f26270 */
[----:B-1----:R-:W-:-:S12]  /*9410*/  @!P0 BRA `(.L_x_2019) ;  /* 0x0000013c007c8947 */ /* 0x002fd80003800000 */
.L_x_2229:
[----:B------:R-:W-:Y:S05]  /*9420*/  BSYNC B1 ;  /* 0x0000000000017941 */ /* 0x000fea0003800000 */
.L_x_2018:
[----:B------:R-:W-:Y:S05]  /*9430*/  @P1 BRA `(.L_x_2010) ;  /* 0x0000002000081947 */ /* 0x000fea0003800000 */
[----:B------:R2:W5:Y:S01]  /*9440*/  LDL R62, [R1] ;  /* 0x00000000013e7983 */ /* 0x0005620000100800 */
        /* <DEDUP_REMOVED lines=22> */
[----:B------:R-:W-:Y:S02]  /*95b0*/  SHF.R.U32.HI R47, RZ, 0x8, R7 ;  /* 0x00000008ff2f7819 */ /* 0x000fe40000011607 */
[----:B------:R-:W-:Y:S02]  /*95c0*/  LOP3.LUT R42, R6, 0xff, RZ, 0xc0, !PT ;  /* 0x000000ff062a7812 */ /* 0x000fe400078ec0ff */
        /* <DEDUP_REMOVED lines=8> */
[----:B------:R-:W-:Y:S01]  /*9650*/  LOP3.LUT R44, R7, 0xff, RZ, 0xc0, !PT ;  /* 0x000000ff072c7812 */ /* 0x000fe200078ec0ff */
        /* <DEDUP_REMOVED lines=19> */
[----:B------:R-:W-:Y:S02]  /*9790*/  PRMT R40, R40, 0x7604, R21 ;  /* 0x0000760428287816 */ /* 0x000fe40000000015 */
[----:B------:R-:W-:Y:S02]  /*97a0*/  SHF.R.U32.HI R21, RZ, 0x10, R13 ;  /* 0x00000010ff157819 */ /* 0x000fe4000001160d */
[----:B------:R-:W-:Y:S02]  /*97b0*/  PRMT R49, R43, 0x7604, R42 ;  /* 0x000076042b317816 */ /* 0x000fe4000000002a */
[----:B------:R-:W-:Y:S01]  /*97c0*/  PRMT R44, R47, 0x7604, R44 ;  /* 0x000076042f2c7816 */ /* 0x000fe2000000002c */
[----:B------:R-:W-:Y:S01]  /*97d0*/  IMAD.U32 R21, R21, 0x10000, RZ ;  /* 0x0001000015157824 */ /* 0x000fe200078e00ff */
[----:B------:R-:W-:-:S02]  /*97e0*/  SHF.R.U32.HI R43, RZ, 0x10, R15 ;  /* 0x00000010ff2b7819 */ /* 0x000fc4000001160f */
[----:B------:R-:W-:Y:S02]  /*97f0*/  SHF.R.U32.HI R47, RZ, 0x10, R5 ;  /* 0x00000010ff2f7819 */ /* 0x000fe40000011605 */
[----:B------:R-:W-:Y:S01]  /*9800*/  LOP3.LUT R21, R38, 0xff0000, R21, 0xf8, !PT ;  /* 0x00ff000026157812 */ /* 0x000fe200078ef815 */
[----:B------:R-:W-:Y:S01]  /*9810*/  IMAD.U32 R43, R43, 0x10000, RZ ;  /* 0x000100002b2b7824 */ /* 0x000fe200078e00ff */
[----:B------:R-:W-:Y:S02]  /*9820*/  SHF.L.U32 R47, R47, 0x10, RZ ;  /* 0x000000102f2f7819 */ /* 0x000fe400000006ff */
[----:B------:R-:W-:Y:S02]  /*9830*/  LOP3.LUT R39, R39, 0xff0000, R12, 0xf8, !PT ;  /* 0x00ff000027277812 */ /* 0x000fe400078ef80c */
[----:B------:R-:W-:Y:S02]  /*9840*/  LOP3.LUT R47, R40, 0xff0000, R47, 0xf8, !PT ;  /* 0x00ff0000282f7812 */ /* 0x000fe400078ef82f */
[----:B------:R-:W-:-:S02]  /*9850*/  LOP3.LUT R43, R20, 0xff0000, R43, 0xf8, !PT ;  /* 0x00ff0000142b7812 */ /* 0x000fc400078ef82b */
[----:B------:R-:W-:Y:S02]  /*9860*/  LOP3.LUT R40, R21, 0xff000000, R13, 0xf8, !PT ;  /* 0xff00000015287812 */ /* 0x000fe400078ef80d */
[----:B------:R-:W-:Y:S02]  /*9870*/  LOP3.LUT R41, R41, 0xff0000, R14, 0xf8, !PT ;  /* 0x00ff000029297812 */ /* 0x000fe400078ef80e */
[----:B------:R-:W-:Y:S02]  /*9880*/  LOP3.LUT R13, R45, 0xff0000, R4, 0xf8, !PT ;  /* 0x00ff00002d0d7812 */ /* 0x000fe400078ef804 */
[----:B------:R-:W-:Y:S02]  /*9890*/  SHF.R.U32.HI R51, RZ, 0x10, R7 ;  /* 0x00000010ff337819 */ /* 0x000fe40000011607 */
[----:B------:R-:W-:Y:S02]  /*98a0*/  LOP3.LUT R49, R49, 0xff0000, R6, 0xf8, !PT ;  /* 0x00ff000031317812 */ /* 0x000fe400078ef806 */
[----:B------:R-:W-:Y:S01]  /*98b0*/  LOP3.LUT R48, R47, 0xff000000, R5, 0xf8, !PT ;  /* 0xff0000002f307812 */ /* 0x000fe200078ef805 */
[----:B------:R-:W-:Y:S01]  /*98c0*/  IMAD.U32 R51, R51, 0x10000, RZ ;  /* 0x0001000033337824 */ /* 0x000fe200078e00ff */
        /* <DEDUP_REMOVED lines=9> */
[----:B------:R-:W-:Y:S02]  /*9960*/  F2FP.F16.E4M3.UNPACK_B R49, R48 ;  /* 0x00000030ff31723e */ /* 0x000fe400020006ff */
[----:B-1----:R-:W-:Y:S02]  /*9970*/  F2FP.F16.E4M3.UNPACK_B R31, R33 ;  /* 0x00000021ff1f723e */ /* 0x002fe400020006ff */
[----:B------:R-:W-:Y:S01]  /*9980*/  F2FP.F16.E4M3.UNPACK_B R28, R40 ;  /* 0x00000028ff1c723e */ /* 0x000fe200020006ff */
[----:B------:R-:W-:Y:S01]  /*9990*/  HADD2.F32 R50, -RZ, R49.H0_H0 ;  /* 0x20000031ff327230 */ /* 0x000fe20000004100 */
[-C--:B------:R-:W-:Y:S01]  /*99a0*/  F2FP.F16.E4M3.UNPACK_B R21, R29.reuse ;  /* 0x0000001dff15723e */ /* 0x080fe200020006ff */
[----:B------:R-:W-:Y:S01]  /*99b0*/  HADD2.F32 R6, -RZ, R31.H0_H0 ;  /* 0x2000001fff067230 */ /* 0x000fe20000004100 */
[----:B------:R-:W-:Y:S01]  /*99c0*/  LOP3.LUT R51, R44, 0xff0000, R51, 0xf8, !PT ;  /* 0x00ff00002c337812 */ /* 0x000fe200078ef833 */
[--C-:B------:R-:W-:Y:S01]  /*99d0*/  HADD2.F32 R44, -RZ, R28.reuse.H0_H0 ;  /* 0x2000001cff2c7230 */ /* 0x100fe20000004100 */
[----:B------:R-:W-:Y:S01]  /*99e0*/  F2FP.F16.E4M3.UNPACK_B R39, R29.H1 ;  /* 0x0000001dff27723e */ /* 0x000fe200030006ff */
[----:B------:R-:W-:Y:S01]  /*99f0*/  HADD2.F32 R13, -RZ, R21.H0_H0 ;  /* 0x20000015ff0d7230 */ /* 0x000fe20000004100 */
[-C--:B------:R-:W-:Y:S01]  /*9a00*/  F2FP.F16.E4M3.UNPACK_B R29, R32.reuse ;  /* 0x00000020ff1d723e */ /* 0x080fe200020006ff */
[----:B------:R-:W-:Y:S01]  /*9a10*/  HADD2.F32 R49, -RZ, R49.H1_H1 ;  /* 0x30000031ff317230 */ /* 0x000fe20000004100 */
[----:B------:R-:W-:Y:S01]  /*9a20*/  F2FP.F16.E4M3.UNPACK_B R43, R32.H1 ;  /* 0x00000020ff2b723e */ /* 0x000fe200030006ff */
[C---:B------:R-:W-:Y:S01]  /*9a30*/  FMUL.FTZ R32, R6.reuse, R50 ;  /* 0x0000003206207220 */ /* 0x040fe20000410000 */
[-C--:B------:R-:W-:Y:S01]  /*9a40*/  F2FP.F16.E4M3.UNPACK_B R42, R35.reuse ;  /* 0x00000023ff2a723e */ /* 0x080fe200020006ff */
[----:B------:R-:W-:Y:S01]  /*9a50*/  HADD2.F32 R31, -RZ, R31.H1_H1 ;  /* 0x3000001fff1f7230 */ /* 0x000fe20000004100 */
[----:B------:R-:W-:Y:S01]  /*9a60*/  F2FP.F16.E4M3.UNPACK_B R47, R35.H1 ;  /* 0x00000023ff2f723e */ /* 0x000fe200030006ff */
[-C--:B------:R-:W-:Y:S01]  /*9a70*/  FMUL.FTZ R35, R6, R44.reuse ;  /* 0x0000002c06237220 */ /* 0x080fe20000410000 */
[----:B------:R-:W-:Y:S01]  /*9a80*/  F2FP.F16.E4M3.UNPACK_B R33, R33.H1 ;  /* 0x00000021ff21723e */ /* 0x000fe200030006ff */
[C---:B------:R-:W-:Y:S01]  /*9a90*/  FFMA.FTZ R6, R13.reuse, R44, -R32 ;  /* 0x0000002c0d067223 */ /* 0x040fe20000010820 */
[----:B------:R-:W-:Y:S01]  /*9aa0*/  F2FP.F16.E4M3.UNPACK_B R48, R48.H1 ;  /* 0x00000030ff30723e */ /* 0x000fe200030006ff */
[----:B------:R-:W-:Y:S01]  /*9ab0*/  FFMA.FTZ R13, R13, R50, R35 ;  /* 0x000000320d0d7223 */ /* 0x000fe20000010023 */
[----:B------:R-:W-:Y:S01]  /*9ac0*/  F2FP.F16.E4M3.UNPACK_B R40, R40.H1 ;  /* 0x00000028ff28723e */ /* 0x000fe200030006ff */
[----:B------:R-:W-:-:S02]  /*9ad0*/  HADD2.F32 R35, -RZ, R28.H1_H1 ;  /* 0x3000001cff237230 */ /* 0x000fc40000004100 */
[----:B------:R-:W-:Y:S01]  /*9ae0*/  FMUL.FTZ R53, R31, R49 ;  /* 0x000000311f357220 */ /* 0x000fe20000410000 */
[----:B------:R-:W-:Y:S01]  /*9af0*/  HADD2.F32 R28, -RZ, R21.H1_H1 ;  /* 0x30000015ff1c7230 */ /* 0x000fe20000004100 */
[----:B------:R-:W-:Y:S01]  /*9b00*/  LOP3.LUT R51, R51, 0xff000000, R7, 0xf8, !PT ;  /* 0xff00000033337812 */ /* 0x000fe200078ef807 */
[----:B------:R-:W-:Y:S02]  /*9b10*/  HADD2.F32 R50, -RZ, R48.H0_H0 ;  /* 0x20000030ff327230 */ /* 0x000fe40000004100 */
[----:B------:R-:W-:Y:S01]  /*9b20*/  FMUL.FTZ R52, R31, R35 ;  /* 0x000000231f347220 */ /* 0x000fe20000410000 */
[----:B------:R-:W-:Y:S01]  /*9b30*/  HADD2.F32 R21, -RZ, R33.H0_H0 ;  /* 0x20000021ff157230 */ /* 0x000fe20000004100 */
[-C--:B------:R-:W-:Y:S01]  /*9b40*/  F2FP.F16.E4M3.UNPACK_B R7, R34.reuse ;  /* 0x00000022ff07723e */ /* 0x080fe200020006ff */
[----:B------:R-:W-:Y:S01]  /*9b50*/  HADD2.F32 R44, -RZ, R40.H0_H0 ;  /* 0x20000028ff2c7230 */ /* 0x000fe20000004100 */
[----:B------:R-:W-:Y:S01]  /*9b60*/  F2FP.F16.E4M3.UNPACK_B R34, R34.H1 ;  /* 0x00000022ff22723e */ /* 0x000fe200030006ff */
[----:B------:R-:W-:-:S02]  /*9b70*/  HADD2.F32 R32, -RZ, R39.H0_H0 ;  /* 0x20000027ff207230 */ /* 0x000fc40000004100 */
[C---:B------:R-:W-:Y:S01]  /*9b80*/  FMUL.FTZ R31, R21.reuse, R50 ;  /* 0x00000032151f7220 */ /* 0x040fe20000410000 */
[----:B------:R-:W-:Y:S02]  /*9b90*/  HADD2.F32 R39, -RZ, R39.H1_H1 ;  /* 0x30000027ff277230 */ /* 0x000fe40000004100 */
[-C--:B------:R-:W-:Y:S01]  /*9ba0*/  FMUL.FTZ R55, R21, R44.reuse ;  /* 0x0000002c15377220 */ /* 0x080fe20000410000 */
[----:B------:R-:W-:Y:S01]  /*9bb0*/  FFMA.FTZ R21, R28, R35, -R53 ;  /* 0x000000231c157223 */ /* 0x000fe20000010835 */
[----:B------:R-:W-:Y:S01]  /*9bc0*/  FFMA.FTZ R31, R32, R44, -R31 ;  /* 0x0000002c201f7223 */ /* 0x000fe2000001081f */
[----:B------:R-:W-:Y:S01]  /*9bd0*/  FFMA.FTZ R28, R28, R49, R52 ;  /* 0x000000311c1c7223 */ /* 0x000fe20000010034 */
[----:B------:R-:W-:Y:S01]  /*9be0*/  FFMA.FTZ R32, R32, R50, R55 ;  /* 0x0000003220207223 */ /* 0x000fe20000010037 */
[----:B------:R-:W-:Y:S01]  /*9bf0*/  F2FP.F16.E4M3.UNPACK_B R52, R51 ;  /* 0x00000033ff34723e */ /* 0x000fe200020006ff */
[----:B------:R-:W-:Y:S01]  /*9c00*/  HADD2.F32 R50, -RZ, R48.H1_H1 ;  /* 0x30000030ff327230 */ /* 0x000fe20000004100 */
[----:B------:R-:W-:Y:S01]  /*9c10*/  F2FP.F16.E4M3.UNPACK_B R48, R45 ;  /* 0x0000002dff30723e */ /* 0x000fe200020006ff */
[----:B------:R-:W-:Y:S01]  /*9c20*/  HADD2.F32 R35, -RZ, R33.H1_H1 ;  /* 0x30000021ff237230 */ /* 0x000fe20000004100 */
[----:B------:R-:W-:Y:S01]  /*9c30*/  F2FP.F16.E4M3.UNPACK_B R51, R51.H1 ;  /* 0x00000033ff33723e */ /* 0x000fe200030006ff */
[----:B------:R-:W-:Y:S01]  /*9c40*/  HADD2.F32 R44, -RZ, R40.H1_H1 ;  /* 0x30000028ff2c7230 */ /* 0x000fe20000004100 */
[----:B------:R-:W-:Y:S01]  /*9c50*/  F2FP.F16.E4M3.UNPACK_B R5, R30 ;  /* 0x0000001eff05723e */ /* 0x000fe200020006ff */
[----:B------:R-:W-:-:S02]  /*9c60*/  HADD2.F32 R53, -RZ, R52.H0_H0 ;  /* 0x20000034ff357230 */ /* 0x000fc40000004100 */
[C---:B------:R-:W-:Y:S01]  /*9c70*/  FMUL.FTZ R54, R35.reuse, R50 ;  /* 0x0000003223367220 */ /* 0x040fe20000410000 */
[----:B------:R-:W-:Y:S02]  /*9c80*/  HADD2.F32 R40, -RZ, R42.H0_H0 ;  /* 0x2000002aff287230 */ /* 0x000fe40000004100 */
[----:B------:R-:W-:Y:S01]  /*9c90*/  FMUL.FTZ R35, R35, R44 ;  /* 0x0000002c23237220 */ /* 0x000fe20000410000 */
[----:B------:R-:W-:Y:S01]  /*9ca0*/  HADD2.F32 R49, -RZ, R48.H0_H0 ;  /* 0x20000030ff317230 */ /* 0x000fe20000004100 */
[----:B------:R-:W-:Y:S01]  /*9cb0*/  F2FP.F16.E4M3.UNPACK_B R30, R30.H1 ;  /* 0x0000001eff1e723e */ /* 0x000fe200030006ff */
[----:B------:R-:W-:Y:S02]  /*9cc0*/  HADD2.F32 R33, -RZ, R41.H0_H0 ;  /* 0x20000029ff217230 */ /* 0x000fe40000004100 */
[C---:B------:R-:W-:Y:S01]  /*9cd0*/  FMUL.FTZ R56, R40.reuse, R53 ;  /* 0x0000003528387220 */ /* 0x040fe20000410000 */
[----:B------:R-:W-:Y:S02]  /*9ce0*/  HADD2.F32 R52, -RZ, R52.H1_H1 ;  /* 0x30000034ff347230 */ /* 0x000fe40000004100 */
[-C--:B------:R-:W-:Y:S01]  /*9cf0*/  FMUL.FTZ R58, R40, R49.reuse ;  /* 0x00000031283a7220 */ /* 0x080fe20000410000 */
[C---:B------:R-:W-:Y:S01]  /*9d00*/  FFMA.FTZ R40, R39.reuse, R44, -R54 ;  /* 0x0000002c27287223 */ /* 0x040fe20000010836 */
[----:B------:R-:W-:Y:S01]  /*9d10*/  FFMA.FTZ R39, R39, R50, R35 ;  /* 0x0000003227277223 */ /* 0x000fe20000010023 */
[C---:B------:R-:W-:Y:S01]  /*9d20*/  FFMA.FTZ R35, R33.reuse, R49, -R56 ;  /* 0x0000003121237223 */ /* 0x040fe20000010838 */
[----:B------:R-:W-:Y:S01]  /*9d30*/  HADD2.F32 R49, -RZ, R48.H1_H1 ;  /* 0x30000030ff317230 */ /* 0x000fe20000004100 */
[----:B------:R-:W-:Y:S01]  /*9d40*/  F2FP.F16.E4M3.UNPACK_B R48, R45.H1 ;  /* 0x0000002dff30723e */ /* 0x000fe200030006ff */
[----:B------:R-:W-:Y:S01]  /*9d50*/  FFMA.FTZ R33, R33, R53, R58 ;  /* 0x0000003521217223 */ /* 0x000fe2000001003a */
[----:B------:R-:W-:Y:S01]  /*9d60*/  HADD2.F32 R42, -RZ, R42.H1_H1 ;  /* 0x3000002aff2a7230 */ /* 0x000fe20000004100 */
[----:B------:R-:W-:Y:S01]  /*9d70*/  F2FP.SATFINITE.E4M3.F32.PACK_AB_MERGE_C R32, R39, R32, RZ ;  /* 0x000000202720723e */ /* 0x000fe200048070ff */
[----:B------:R-:W-:-:S02]  /*9d80*/  HADD2.F32 R53, -RZ, R51.H0_H0 ;  /* 0x20000033ff357230 */ /* 0x000fc40000004100 */
[----:B------:R-:W-:Y:S02]  /*9d90*/  HADD2.F32 R44, -RZ, R47.H0_H0 ;  /* 0x2000002fff2c7230 */ /* 0x000fe40000004100 */
        /* <DEDUP_REMOVED lines=16> */
[----:B------:R-:W-:Y:S01]  /*9ea0*/  F2FP.SATFINITE.E4M3.F32.PACK_AB_MERGE_C R13, R28, R13, R32 ;  /* 0x0000000d1c0d723e */ /* 0x000fe20004807020 */
[----:B------:R-:W-:Y:S02]  /*9eb0*/  HADD2.F32 R54, -RZ, R53.H0_H0 ;  /* 0x20000035ff367230 */ /* 0x000fe40000004100 */
[----:B------:R-:W-:Y:S01]  /*9ec0*/  FMUL.FTZ R58, R47, R52 ;  /* 0x000000342f3a7220 */ /* 0x000fe20000410000 */
[----:B------:R-:W-:-:S02]  /*9ed0*/  HADD2.F32 R46, -RZ, R43.H0_H0 ;  /* 0x2000002bff2e7230 */ /* 0x000fc40000004100 */
[----:B------:R-:W-:Y:S02]  /*9ee0*/  HADD2.F32 R55, -RZ, R51.H1_H1 ;  /* 0x30000033ff377230 */ /* 0x000fe40000004100 */
[----:B------:R-:W-:Y:S02]  /*9ef0*/  HADD2.F32 R51, -RZ, R50.H0_H0 ;  /* 0x20000032ff337230 */ /* 0x000fe40000004100 */
[C---:B------:R-:W-:Y:S01]  /*9f00*/  FMUL.FTZ R56, R46.reuse, R54 ;  /* 0x000000362e387220 */ /* 0x040fe20000410000 */
[----:B------:R-:W-:Y:S02]  /*9f10*/  HADD2.F32 R49, -RZ, R38.H0_H0 ;  /* 0x20000026ff317230 */ /* 0x000fe40000004100 */
[----:B------:R-:W-:Y:S01]  /*9f20*/  FMUL.FTZ R59, R47, R55 ;  /* 0x000000372f3b7220 */ /* 0x000fe20000410000 */
[----:B------:R-:W-:Y:S02]  /*9f30*/  HADD2.F32 R53, -RZ, R53.H1_H1 ;  /* 0x30000035ff357230 */ /* 0x000fe40000004100 */
[----:B------:R-:W-:Y:S01]  /*9f40*/  FMUL.FTZ R57, R46, R51 ;  /* 0x000000332e397220 */ /* 0x000fe20000410000 */
[----:B------:R-:W-:-:S02]  /*9f50*/  HADD2.F32 R43, -RZ, R43.H1_H1 ;  /* 0x3000002bff2b7230 */ /* 0x000fc40000004100 */
[C---:B------:R-:W-:Y:S01]  /*9f60*/  FFMA.FTZ R47, R49.reuse, R51, -R56 ;  /* 0x00000033312f7223 */ /* 0x040fe20000010838 */
[----:B------:R-:W-:Y:S02]  /*9f70*/  HADD2.F32 R51, -RZ, R50.H1_H1 ;  /* 0x30000032ff337230 */ /* 0x000fe40000004100 */
[C---:B------:R-:W-:Y:S01]  /*9f80*/  FFMA.FTZ R46, R48.reuse, R52, -R59 ;  /* 0x00000034302e7223 */ /* 0x040fe2000001083b */
[----:B------:R-:W-:Y:S01]  /*9f90*/  F2FP.F16.E4M3.UNPACK_B R52, R15 ;  /* 0x0000000fff34723e */ /* 0x000fe200020006ff */
[----:B------:R-:W-:Y:S01]  /*9fa0*/  FFMA.FTZ R49, R49, R54, R57 ;  /* 0x0000003631317223 */ /* 0x000fe20000010039 */
[----:B------:R-:W-:Y:S01]  /*9fb0*/  HADD2.F32 R38, -RZ, R38.H1_H1 ;  /* 0x30000026ff267230 */ /* 0x000fe20000004100 */
[----:B------:R-:W-:Y:S01]  /*9fc0*/  F2FP.F16.E4M3.UNPACK_B R50, R20 ;  /* 0x00000014ff32723e */ /* 0x000fe200020006ff */
[C---:B------:R-:W-:Y:S01]  /*9fd0*/  FMUL.FTZ R15, R43.reuse, R53 ;  /* 0x000000352b0f7220 */ /* 0x040fe20000410000 */
[----:B------:R-:W-:Y:S01]  /*9fe0*/  FMUL.FTZ R54, R43, R51 ;  /* 0x000000332b367220 */ /* 0x000fe20000410000 */
[----:B------:R-:W-:Y:S01]  /*9ff0*/  FFMA.FTZ R48, R48, R55, R58 ;  /* 0x0000003730307223 */ /* 0x000fe2000001003a */
[----:B------:R-:W-:-:S02]  /*a000*/  HADD2.F32 R43, -RZ, R52.H0_H0 ;  /* 0x20000034ff2b7230 */ /* 0x000fc40000004100 */
[C---:B------:R-:W-:Y:S01]  /*a010*/  FFMA.FTZ R56, R38.reuse, R51, -R15 ;  /* 0x0000003326387223 */ /* 0x040fe2000001080f */
[--C-:B------:R-:W-:Y:S02]  /*a020*/  HADD2.F32 R20, -RZ, R29.reuse.H0_H0 ;  /* 0x2000001dff147230 */ /* 0x100fe40000004100 */
[----:B------:R-:W-:Y:S01]  /*a030*/  FFMA.FTZ R58, R38, R53, R54 ;  /* 0x00000035263a7223 */ /* 0x000fe20000010036 */
[----:B------:R-:W-:Y:S02]  /*a040*/  HADD2.F32 R38, -RZ, R50.H0_H0 ;  /* 0x20000032ff267230 */ /* 0x000fe40000004100 */
[----:B------:R-:W-:Y:S02]  /*a050*/  HADD2.F32 R15, -RZ, R14.H0_H0 ;  /* 0x2000000eff0f7230 */ /* 0x000fe40000004100 */
[C---:B------:R-:W-:Y:S01]  /*a060*/  FMUL.FTZ R54, R20.reuse, R43 ;  /* 0x0000002b14367220 */ /* 0x040fe20000410000 */
[----:B------:R-:W-:Y:S02]  /*a070*/  HADD2.F32 R52, -RZ, R52.H1_H1 ;  /* 0x30000034ff347230 */ /* 0x000fe40000004100 */
[----:B------:R-:W-:Y:S01]  /*a080*/  FMUL.FTZ R20, R20, R38 ;  /* 0x0000002614147220 */ /* 0x000fe20000410000 */
[----:B------:R-:W-:-:S02]  /*a090*/  HADD2.F32 R29, -RZ, R29.H1_H1 ;  /* 0x3000001dff1d7230 */ /* 0x000fc40000004100 */
[----:B------:R-:W-:Y:S01]  /*a0a0*/  FFMA.FTZ R54, R15, R38, -R54 ;  /* 0x000000260f367223 */ /* 0x000fe20000010836 */
[----:B------:R-:W-:Y:S01]  /*a0b0*/  HADD2.F32 R50, -RZ, R50.H1_H1 ;  /* 0x30000032ff327230 */ /* 0x000fe20000004100 */
[----:B------:R-:W-:Y:S01]  /*a0c0*/  F2FP.F16.E4M3.UNPACK_B R38, R4.H1 ;  /* 0x00000004ff26723e */ /* 0x000fe200030006ff */
[----:B------:R-:W-:Y:S02]  /*a0d0*/  HADD2.F32 R14, -RZ, R14.H1_H1 ;  /* 0x3000000eff0e7230 */ /* 0x000fe40000004100 */
[----:B------:R-:W-:Y:S01]  /*a0e0*/  FMUL.FTZ R51, R29, R52 ;  /* 0x000000341d337220 */ /* 0x000fe20000410000 */
[----:B------:R-:W-:Y:S01]  /*a0f0*/  FFMA.FTZ R53, R15, R43, R20 ;  /* 0x0000002b0f357223 */ /* 0x000fe20000010014 */
[----:B------:R-:W-:Y:S01]  /*a100*/  F2FP.F16.E4M3.UNPACK_B R20, R12.H1 ;  /* 0x0000000cff14723e */ /* 0x000fe200030006ff */
[-C--:B------:R-:W-:Y:S01]  /*a110*/  FMUL.FTZ R29, R29, R50.reuse ;  /* 0x000000321d1d7220 */ /* 0x080fe20000410000 */
[----:B------:R-:W-:Y:S01]  /*a120*/  FFMA.FTZ R55, R14, R50, -R51 ;  /* 0x000000320e377223 */ /* 0x000fe20000010833 */
[----:B------:R-:W-:Y:S01]  /*a130*/  HADD2.F32 R50, -RZ, R38.H0_H0 ;  /* 0x20000026ff327230 */ /* 0x000fe20000004100 */
[----:B------:R-:W-:Y:S01]  /*a140*/  F2FP.F16.E4M3.UNPACK_B R12, R12 ;  /* 0x0000000cff0c723e */ /* 0x000fe200020006ff */
[----:B------:R-:W-:-:S02]  /*a150*/  HADD2.F32 R15, -RZ, R34.H0_H0 ;  /* 0x20000022ff0f7230 */ /* 0x000fc40000004100 */
[----:B------:R-:W-:Y:S01]  /*a160*/  FFMA.FTZ R52, R14, R52, R29 ;  /* 0x000000340e347223 */ /* 0x000fe2000001001d */
[--C-:B------:R-:W-:Y:S01]  /*a170*/  HADD2.F32 R29, -RZ, R20.reuse.H0_H0 ;  /* 0x20000014ff1d7230 */ /* 0x100fe20000004100 */
[----:B------:R-:W-:Y:S01]  /*a180*/  F2FP.F16.E4M3.UNPACK_B R4, R4 ;  /* 0x00000004ff04723e */ /* 0x000fe200020006ff */
[----:B------:R-:W-:Y:S02]  /*a190*/  HADD2.F32 R43, -RZ, R20.H1_H1 ;  /* 0x30000014ff2b7230 */ /* 0x000fe40000004100 */
[C---:B------:R-:W-:Y:S01]  /*a1a0*/  FMUL.FTZ R57, R15.reuse, R50 ;  /* 0x000000320f397220 */ /* 0x040fe20000410000 */
[----:B------:R-:W-:Y:S02]  /*a1b0*/  HADD2.F32 R14, -RZ, R30.H0_H0 ;  /* 0x2000001eff0e7230 */ /* 0x000fe40000004100 */
[----:B------:R-:W-:Y:S01]  /*a1c0*/  FMUL.FTZ R15, R15, R29 ;  /* 0x0000001d0f0f7220 */ /* 0x000fe20000410000 */
[----:B------:R-:W-:Y:S02]  /*a1d0*/  HADD2.F32 R34, -RZ, R34.H1_H1 ;  /* 0x30000022ff227230 */ /* 0x000fe40000004100 */
[----:B------:R-:W-:-:S02]  /*a1e0*/  HADD2.F32 R51, -RZ, R38.H1_H1 ;  /* 0x30000026ff337230 */ /* 0x000fc40000004100 */
[----:B------:R-:W-:Y:S01]  /*a1f0*/  FFMA.FTZ R57, R14, R29, -R57 ;  /* 0x0000001d0e397223 */ /* 0x000fe20000010839 */
[----:B------:R-:W-:Y:S02]  /*a200*/  HADD2.F32 R30, -RZ, R30.H1_H1 ;  /* 0x3000001eff1e7230 */ /* 0x000fe40000004100 */
[----:B------:R-:W-:Y:S01]  /*a210*/  FMUL.FTZ R20, R34, R43 ;  /* 0x0000002b22147220 */ /* 0x000fe20000410000 */
[----:B------:R-:W-:Y:S01]  /*a220*/  FFMA.FTZ R50, R14, R50, R15 ;  /* 0x000000320e327223 */ /* 0x000fe2000001000f */
[-C--:B------:R-:W-:Y:S01]  /*a230*/  FMUL.FTZ R29, R34, R51.reuse ;  /* 0x00000033221d7220 */ /* 0x080fe20000410000 */
[--C-:B------:R-:W-:Y:S02]  /*a240*/  HADD2.F32 R15, -RZ, R12.reuse.H0_H0 ;  /* 0x2000000cff0f7230 */ /* 0x100fe40000004100 */
[C---:B------:R-:W-:Y:S01]  /*a250*/  FFMA.FTZ R51, R30.reuse, R51, R20 ;  /* 0x000000331e337223 */ /* 0x040fe20000010014 */
[----:B------:R-:W-:Y:S02]  /*a260*/  HADD2.F32 R14, -RZ, R12.H1_H1 ;  /* 0x3000000cff0e7230 */ /* 0x000fe40000004100 */
[----:B------:R-:W-:Y:S01]  /*a270*/  FFMA.FTZ R34, R30, R43, -R29 ;  /* 0x0000002b1e227223 */ /* 0x000fe2000001081d */
[----:B------:R-:W-:-:S02]  /*a280*/  HADD2.F32 R12, -RZ, R7.H0_H0 ;  /* 0x20000007ff0c7230 */ /* 0x000fc40000004100 */
[--C-:B------:R-:W-:Y:S01]  /*a290*/  HADD2.F32 R20, -RZ, R4.reuse.H1_H1 ;  /* 0x30000004ff147230 */ /* 0x100fe20000004100 */
[----:B------:R-:W-:Y:S01]  /*a2a0*/  F2FP.SATFINITE.E4M3.F32.PACK_AB_MERGE_C R50, R51, R50, RZ ;  /* 0x000000323332723e */ /* 0x000fe200048070ff */
[----:B------:R-:W-:Y:S01]  /*a2b0*/  HADD2.F32 R7, -RZ, R7.H1_H1 ;  /* 0x30000007ff077230 */ /* 0x000fe20000004100 */
[----:B------:R-:W-:Y:S01]  /*a2c0*/  F2FP.SATFINITE.E4M3.F32.PACK_AB_MERGE_C R34, R34, R57, RZ ;  /* 0x000000392222723e */ /* 0x000fe200048070ff */
[----:B------:R-:W-:Y:S02]  /*a2d0*/  HADD2.F32 R29, -RZ, R4.H0_H0 ;  /* 0x20000004ff1d7230 */ /* 0x000fe40000004100 */
[--C-:B------:R-:W-:Y:S02]  /*a2e0*/  HADD2.F32 R4, -RZ, R5.reuse.H0_H0 ;  /* 0x20000005ff047230 */ /* 0x100fe40000004100 */
[C---:B------:R-:W-:Y:S01]  /*a2f0*/  FMUL.FTZ R30, R7.reuse, R20 ;  /* 0x00000014071e7220 */ /* 0x040fe20000410000 */
[----:B------:R-:W-:Y:S02]  /*a300*/  HADD2.F32 R5, -RZ, R5.H1_H1 ;  /* 0x30000005ff057230 */ /* 0x000fe40000004100 */
[C---:B------:R-:W-:Y:S01]  /*a310*/  FMUL.FTZ R43, R12.reuse, R29 ;  /* 0x0000001d0c2b7220 */ /* 0x040fe20000410000 */
[-C--:B------:R-:W-:Y:S01]  /*a320*/  FMUL.FTZ R7, R7, R14.reuse ;  /* 0x0000000e07077220 */ /* 0x080fe20000410000 */
[----:B------:R-:W-:Y:S01]  /*a330*/  FMUL.FTZ R12, R12, R15 ;  /* 0x0000000f0c0c7220 */ /* 0x000fe20000410000 */
[----:B------:R-:W-:-:S02]  /*a340*/  FFMA.FTZ R30, R5, R14, -R30 ;  /* 0x0000000e051e7223 */ /* 0x000fc4000001081e */
[----:B------:R-:W-:Y:S01]  /*a350*/  FFMA.FTZ R14, R5, R20, R7 ;  /* 0x00000014050e7223 */ /* 0x000fe20000010007 */
[C---:B------:R-:W-:Y:S01]  /*a360*/  FFMA.FTZ R43, R4.reuse, R15, -R43 ;  /* 0x0000000f042b7223 */ /* 0x040fe2000001082b */
[----:B------:R-:W-:Y:S01]  /*a370*/  FFMA.FTZ R29, R4, R29, R12 ;  /* 0x0000001d041d7223 */ /* 0x000fe2000001000c */
[----:B------:R-:W-:Y:S02]  /*a380*/  F2FP.SATFINITE.E4M3.F32.PACK_AB_MERGE_C R5, R40, R31, RZ ;  /* 0x0000001f2805723e */ /* 0x000fe400048070ff */
[----:B------:R-:W-:Y:S02]  /*a390*/  F2FP.SATFINITE.E4M3.F32.PACK_AB_MERGE_C R7, R46, R41, RZ ;  /* 0x000000292e07723e */ /* 0x000fe400048070ff */
[----:B------:R-:W-:Y:S02]  /*a3a0*/  F2FP.SATFINITE.E4M3.F32.PACK_AB_MERGE_C R4, R56, R47, RZ ;  /* 0x0000002f3804723e */ /* 0x000fe400048070ff */
[----:B------:R-:W-:Y:S02]  /*a3b0*/  F2FP.SATFINITE.E4M3.F32.PACK_AB_MERGE_C R15, R48, R45, RZ ;  /* 0x0000002d300f723e */ /* 0x000fe400048070ff */
[----:B------:R-:W-:-:S02]  /*a3c0*/  F2FP.SATFINITE.E4M3.F32.PACK_AB_MERGE_C R12, R58, R49, RZ ;  /* 0x000000313a0c723e */ /* 0x000fc400048070ff */
[----:B------:R-:W-:Y:S02]  /*a3d0*/  F2FP.SATFINITE.E4M3.F32.PACK_AB_MERGE_C R5, R21, R6, R5 ;  /* 0x000000061505723e */ /* 0x000fe40004807005 */
[----:B------:R-:W-:Y:S02]  /*a3e0*/  F2FP.SATFINITE.E4M3.F32.PACK_AB_MERGE_C R7, R44, R35, R7 ;  /* 0x000000232c07723e */ /* 0x000fe40004807007 */
[----:B------:R-:W-:Y:S02]  /*a3f0*/  F2FP.SATFINITE.E4M3.F32.PACK_AB_MERGE_C R4, R55, R54, R4 ;  /* 0x000000363704723e */ /* 0x000fe40004807004 */
[----:B------:R-:W-:Y:S02]  /*a400*/  F2FP.SATFINITE.E4M3.F32.PACK_AB_MERGE_C R6, R30, R43, R34 ;  /* 0x0000002b1e06723e */ /* 0x000fe40004807022 */
[----:B------:R-:W-:Y:S02]  /*a410*/  F2FP.SATFINITE.E4M3.F32.PACK_AB_MERGE_C R15, R42, R33, R15 ;  /* 0x000000212a0f723e */ /* 0x000fe4000480700f */
[----:B------:R-:W-:Y:S01]  /*a420*/  F2FP.SATFINITE.E4M3.F32.PACK_AB_MERGE_C R12, R52, R53, R12 ;  /* 0x00000035340c723e */ /* 0x000fe2000480700c */
[----:B------:R0:W-:Y:S01]  /*a430*/  STS.128 [R37+0xf000], R4 ;  /* 0x00f0000425007388 */ /* 0x0001e20000000c00 */
[----:B------:R-:W-:-:S05]  /*a440*/  F2FP.SATFINITE.E4M3.F32.PACK_AB_MERGE_C R14, R14, R29, R50 ;  /* 0x0000001d0e0e723e */ /* 0x000fca0004807032 */
[----:B------:R0:W-:Y:S02]  /*a450*/  STS.128 [R0+0xf000], R12 ;  /* 0x00f0000c00007388 */ /* 0x0001e40000000c00 */
.L_x_2021:
[----:B------:R-:W-:Y:S05]  /*a460*/  BSYNC B1 ;  /* 0x0000000000017941 */ /* 0x000fea0003800000 */
.L_x_2020:
        /* <DEDUP_REMOVED lines=68> */
[----:B-1----:R-:W-:-:S02]  /*a8b0*/  PRMT R39, R30, 0x7054, R37 ;  /* 0x000070541e277816 */ /* 0x002fc40000000025 */
        /* <DEDUP_REMOVED lines=186> */
.L_x_2010:
[----:B------:R-:W-:Y:S05]  /*b460*/  BSYNC B0 ;  /* 0x0000000000007941 */ /* 0x000fea0003800000 */
.L_x_2003:
        /* <DEDUP_REMOVED lines=8> */
.L_x_2000:
[----:B0-2---:R-:W-:-:S05]  /*b4f0*/  IMAD.U32 R0, RZ, RZ, UR36 ;  /* 0x00000024ff007e24 */ /* 0x005fca000f8e00ff */
[----:B------:R-:W-:-:S13]  /*b500*/  ISETP.NE.AND P1, PT, R0, 0x3, PT ;  /* 0x000000030000780c */ /* 0x000fda0003f25270 */
[----:B------:R-:W-:Y:S05]  /*b510*/  @!P1 BRA `(.L_x_2022) ;  /* 0x0000000000049947 */ /* 0x000fea0003800000 */
[----:B------:R-:W-:Y:S01]  /*b520*/  BPT.TRAP 0x1 ;  /* 0x000000040000795c */ /* 0x000fe20000300000 */
.L_x_2022:
[----:B------:R-:W-:Y:S01]  /*b530*/  IMAD R0, R18, 0x8, R16 ;  /* 0x0000000812007824 */ /* 0x000fe200078e0210 */
[----:B-1----:R-:W-:-:S04]  /*b540*/  SHF.L.U32 R3, R152, 0x1f, RZ ;  /* 0x0000001f98037819 */ /* 0x002fc800000006ff */
[----:B------:R0:W1:Y:S01]  /*b550*/  SYNCS.PHASECHK.TRANS64.TRYWAIT P0, [R0+URZ+0x19c30], R3 ;  /* 0x019c3003000075a7 */ /* 0x000062000800017f */
[----:B------:R-:W-:Y:S05]  /*b560*/  @!P1 BRA `(.L_x_2023) ;  /* 0x0000000000049947 */ /* 0x000fea0003800000 */
[----:B------:R-:W-:Y:S01]  /*b570*/  BPT.TRAP 0x1 ;  /* 0x000000040000795c */ /* 0x000fe20000300000 */
.L_x_2023:
[----:B---3-5:R-:W2:Y:S02]  /*b580*/  S2R R4, SR_TID.X ;  /* 0x0000000000047919 */ /* 0x028ea40000002100 */
[----:B--2---:R-:W-:-:S04]  /*b590*/  LOP3.LUT R4, R4, 0x7f, RZ, 0xc0, !PT ;  /* 0x0000007f04047812 */ /* 0x004fc800078ec0ff */
[----:B------:R-:W-:Y:S01]  /*b5a0*/  ISETP.NE.AND P2, PT, R4, RZ, PT ;  /* 0x000000ff0400720c */ /* 0x000fe20003f45270 */
[----:B-1----:R-:W-:-:S12]  /*b5b0*/  @P0 BRA `(.L_x_2024) ;  /* 0x0000000000080947 */ /* 0x002fd80003800000 */
[----:B------:R-:W1:Y:S02]  /*b5c0*/  SYNCS.PHASECHK.TRANS64.TRYWAIT P0, [R0+URZ+0x19c30], R3 ;  /* 0x019c3003000075a7 */ /* 0x000e64000800017f */
[----:B-1----:R-:W-:Y:S05]  /*b5d0*/  @!P0 BRA `(.L_x_2025) ;  /* 0x0000011c00208947 */ /* 0x002fea0003800000 */
.L_x_2024:
[----:B------:R-:W-:Y:S05]  /*b5e0*/  WARPSYNC.ALL ;  /* 0x0000000000007948 */ /* 0x000fea0003800000 */
[----:B01----:R-:W-:Y:S01]  /*b5f0*/  VIADD R3, R16, 0x13800 ;  /* 0x0001380010037836 */ /* 0x003fe20000000000 */
[----:B------:R-:W-:Y:S01]  /*b600*/  LOP3.LUT R4, R36, 0x10000, RZ, 0xfc, !PT ;  /* 0x0001000024047812 */ /* 0x000fe200078efcff */
[----:B------:R-:W-:Y:S01]  /*b610*/  IMAD.MOV.U32 R5, RZ, RZ, -0x3ffffff0 ;  /* 0xc0000010ff057424 */ /* 0x000fe200078e00ff */
[----:B------:R-:W2:Y:S01]  /*b620*/  LDL R91, [R1+0x38] ;  /* 0x00003800015b7983 */ /* 0x000ea20000100800 */
[----:B------:R-:W-:Y:S01]  /*b630*/  IMAD.MOV.U32 R9, RZ, RZ, -0x3ffffff0 ;  /* 0xc0000010ff097424 */ /* 0x000fe200078e00ff */
[----:B------:R-:W-:-:S02]  /*b640*/  SHF.R.U32.HI R3, RZ, 0x4, R3 ;  /* 0x00000004ff037819 */ /* 0x000fc40000011603 */
[----:B------:R-:W2:Y:S01]  /*b650*/  LDL R94, [R1+0x18] ;  /* 0x00001800015e7983 */ /* 0x000ea20000100800 */
[----:B------:R-:W-:Y:S01]  /*b660*/  IMAD.MOV.U32 R157, RZ, RZ, -0x3ffffff0 ;  /* 0xc0000010ff9d7424 */ /* 0x000fe200078e00ff */
[----:B------:R-:W-:Y:S01]  /*b670*/  LOP3.LUT R3, R3, 0x3fff, RZ, 0xc0, !PT ;  /* 0x00003fff03037812 */ /* 0x000fe200078ec0ff */
[----:B------:R-:W-:Y:S01]  /*b680*/  IMAD.MOV.U32 R7, RZ, RZ, -0x3ffffff0 ;  /* 0xc0000010ff077424 */ /* 0x000fe200078e00ff */
[----:B------:R-:W3:Y:S01]  /*b690*/  LDL R89, [R1+0x34] ;  /* 0x0000340001597983 */ /* 0x000ee20000100800 */
[----:B------:R-:W-:Y:S01]  /*b6a0*/  ULDC UR38, c[0x0][0x988] ;  /* 0x0002620000267ab9 */ /* 0x000fe20000000800 */
[----:B----4-:R-:W-:Y:S01]  /*b6b0*/  LOP3.LUT R21, R3, 0x10000, RZ, 0xfc, !PT ;  /* 0x0001000003157812 */ /* 0x010fe200078efcff */
[----:B------:R-:W-:Y:S01]  /*b6c0*/  ULDC UR39, c[0x0][0x988] ;  /* 0x0002620000277ab9 */ /* 0x000fe20000000800 */
[----:B------:R-:W4:Y:S03]  /*b6d0*/  LDL R90, [R1+0x20] ;  /* 0x00002000015a7983 */ /* 0x000f260000100800 */
[----:B------:R-:W-:Y:S01]  /*b6e0*/  IMAD R8, R18, 0x300, R21 ;  /* 0x0000030012087824 */ /* 0x000fe200078e0215 */
[----:B------:R-:W-:Y:S01]  /*b6f0*/  R2UR UR4, R4 ;  /* 0x00000000040472ca */ /* 0x000fe200000e0000 */
[----:B------:R-:W5:Y:S01]  /*b700*/  LDL R92, [R1+0x1c] ;  /* 0x00001c00015c7983 */ /* 0x000f620000100800 */
[----:B------:R-:W-:-:S02]  /*b710*/  R2UR UR5, R5 ;  /* 0x00000000050572ca */ /* 0x000fc400000e0000 */
[----:B------:R-:W-:Y:S02]  /*b720*/  R2UR UR6, R8 ;  /* 0x00000000080672ca */ /* 0x000fe400000e0000 */
[----:B------:R-:W-:Y:S01]  /*b730*/  R2UR UR7, R9 ;  /* 0x00000000090772ca */ /* 0x000fe200000e0000 */
[----:B------:R-:W-:-:S12]  /*b740*/  WARPGROUP.ARRIVE ;  /* 0x00000000000079c5 */ /* 0x000fd80000000000 */
[----:B------:R-:W-:Y:S01]  /*b750*/  QGMMA.64x128x32.F32.E4M3.E4M3 R24, gdesc[UR4], RZ, !UPT, gsb0 ;  /* 0x01e00000041879f3 */ /* 0x000fe2000c0008ff */
[----:B------:R-:W-:Y:S02]  /*b760*/  VIADD R156, R4, 0x180 ;  /* 0x00000180049c7836 */ /* 0x000fe40000000000 */
[----:B------:R-:W-:Y:S01]  /*b770*/  VIADD R6, R8, 0x100 ;  /* 0x0000010008067836 */ /* 0x000fe20000000000 */
[----:B------:R-:W-:Y:S02]  /*b780*/  R2UR UR5, R157 ;  /* 0x000000009d0572ca */ /* 0x000fe400000e0000 */
[----:B------:R-:W-:Y:S02]  /*b790*/  R2UR UR4, R156 ;  /* 0x000000009c0472ca */ /* 0x000fe400000e0000 */
[----:B------:R-:W-:Y:S02]  /*b7a0*/  R2UR UR6, R6 ;  /* 0x00000000060672ca */ /* 0x000fe400000e0000 */
[----:B------:R-:W-:Y:S01]  /*b7b0*/  R2UR UR7, R7 ;  /* 0x00000000070772ca */ /* 0x000fe200000e0000 */
[----:B------:R-:W-:-:S02]  /*b7c0*/  VIADD R6, R4, 0x300 ;  /* 0x0000030004067836 */ /* 0x000fc40000000000 */
[----:B------:R-:W-:Y:S02]  /*b7d0*/  VIADD R8, R8, 0x200 ;  /* 0x0000020008087836 */ /* 0x000fe40000000000 */
        /* <DEDUP_REMOVED lines=14> */
[C---:B------:R-:W-:Y:S02]  /*b8c0*/  FMUL.FTZ R111, R2.reuse, R26 ;  /* 0x0000001a026f7220 */ /* 0x040fe40000410000 */
[----:B------:R-:W0:Y:S01]  /*b8d0*/  LDC R26, c[0x0][0x448] ;  /* 0x00011200ff1a7b82 */ /* 0x000e220000000800 */
[C---:B------:R-:W-:Y:S01]  /*b8e0*/  FMUL.FTZ R109, R2.reuse, R27 ;  /* 0x0000001b026d7220 */ /* 0x040fe20000410000 */
[C---:B------:R-:W-:Y:S01]  /*b8f0*/  FMUL.FTZ R15, R2.reuse, R40 ;  /* 0x00000028020f7220 */ /* 0x040fe20000410000 */
[----:B------:R-:W-:Y:S01]  /*b900*/  FMUL.FTZ R40, R2, R30 ;  /* 0x0000001e02287220 */ /* 0x000fe20000410000 */
[----:B0-----:R-:W-:-:S13]  /*b910*/  ISETP.NE.AND P0, PT, R26, 0x1, PT ;  /* 0x000000011a00780c */ /* 0x001fda0003f05270 */
[----:B------:R-:W0:Y:S08]  /*b920*/  @P0 LDC R27, c[0x0][0x44c] ;  /* 0x00011300ff1b0b82 */ /* 0x000e300000000800 */
[----:B------:R-:W1:Y:S01]  /*b930*/  @P0 LDC R30, c[0x0][0x450] ;  /* 0x00011400ff1e0b82 */ /* 0x000e620000000800 */
[----:B--2---:R-:W-:Y:S01]  /*b940*/  IADD3 R26, R91, R94, RZ ;  /* 0x0000005e5b1a7210 */ /* 0x004fe20007ffe0ff */
[C---:B------:R-:W-:Y:S01]  /*b950*/  FMUL.FTZ R3, R2.reuse, R24 ;  /* 0x0000001802037220 */ /* 0x040fe20000410000 */
[C---:B------:R-:W-:Y:S01]  /*b960*/  FMUL.FTZ R24, R2.reuse, R44 ;  /* 0x0000002c02187220 */ /* 0x040fe20000410000 */
[----:B------:R-:W-:-:S02]  /*b970*/  FMUL.FTZ R44, R2, R38 ;  /* 0x00000026022c7220 */ /* 0x000fc40000410000 */
[----:B0-----:R-:W-:-:S05]  /*b980*/  @P0 IMAD.HI.U32 R27, R26, R27, RZ ;  /* 0x0000001b1a1b0227 */ /* 0x001fca00078e00ff */
[----:B-1----:R-:W-:Y:S01]  /*b990*/  @P0 SHF.R.U32.HI R26, RZ, R30, R27 ;  /* 0x0000001eff1a0219 */ /* 0x002fe2000001161b */
[----:B------:R-:W-:-:S04]  /*b9a0*/  IMAD.MOV.U32 R27, RZ, RZ, -0x80 ;  /* 0xffffff80ff1b7424 */ /* 0x000fc800078e00ff */
[----:B------:R-:W0:Y:S01]  /*b9b0*/  SHFL.IDX PT, R38, R26, 0x1, 0x1c1f ;  /* 0x003c1f001a267f89 */ /* 0x000e2200000e0000 */
[----:B------:R-:W-:-:S04]  /*b9c0*/  IMAD R27, R88, R27, 0x80 ;  /* 0x00000080581b7424 */ /* 0x000fc800078e021b */
[----:B------:R-:W-:Y:S01]  /*b9d0*/  VIADD R30, R27, 0x1 ;  /* 0x000000011b1e7836 */ /* 0x000fe20000000000 */
[----:B------:R-:W1:Y:S01]  /*b9e0*/  MUFU.TANH R111, R111 ;  /* 0x0000006f006f7308 */ /* 0x000e620000002400 */
[----:B----4-:R-:W-:Y:S02]  /*b9f0*/  IMAD.IADD R27, R90, 0x1, R27 ;  /* 0x000000015a1b7824 */ /* 0x010fe400078e021b */
[----:B---3--:R-:W-:Y:S02]  /*ba00*/  IMAD R30, R89, -0x2, R30 ;  /* 0xfffffffe591e7824 */ /* 0x008fe400078e021e */
[----:B------:R-:W-:-:S03]  /*ba10*/  FMUL.FTZ R31, R2, R31 ;  /* 0x0000001f021f7220 */ /* 0x000fc60000410000 */
[----:B------:R-:W2:Y:S01]  /*ba20*/  MUFU.TANH R109, R109 ;  /* 0x0000006d006d7308 */ /* 0x000ea20000002400 */
[----:B------:R-:W-:Y:S02]  /*ba30*/  IMAD R27, R89, -0x2, R27 ;  /* 0xfffffffe591b7824 */ /* 0x000fe400078e021b */
[----:B------:R-:W-:Y:S01]  /*ba40*/  FMUL.FTZ R20, R2, R41 ;  /* 0x0000002902147220 */ /* 0x000fe20000410000 */
[----:B-----5:R-:W-:Y:S01]  /*ba50*/  IADD3 R30, -R92, R30, R90 ;  /* 0x0000001e5c1e7210 */ /* 0x020fe20007ffe15a */
[----:B------:R-:W-:-:S03]  /*ba60*/  FMUL.FTZ R41, R2, R34 ;  /* 0x0000002202297220 */ /* 0x000fc60000410000 */
[----:B------:R-:W3:Y:S01]  /*ba70*/  MUFU.TANH R40, R40 ;  /* 0x0000002800287308 */ /* 0x000ee20000002400 */
[----:B------:R-:W-:Y:S01]  /*ba80*/  FMUL.FTZ R34, R2, R35 ;  /* 0x0000002302227220 */ /* 0x000fe20000410000 */
[----:B0-----:R-:W-:-:S06]  /*ba90*/  VIADDMNMX R38, R38, R30, R27, PT ;  /* 0x0000001e26267246 */ /* 0x001fcc000380011b */
[----:B------:R-:W0:Y:S01]  /*baa0*/  MUFU.TANH R31, R31 ;  /* 0x0000001f001f7308 */ /* 0x000e220000002400 */
[C---:B------:R-:W-:Y:S02]  /*bab0*/  ISETP.GT.AND P3, PT, R38.reuse, RZ, PT ;  /* 0x000000ff2600720c */ /* 0x040fe40003f64270 */
[----:B------:R-:W-:Y:S01]  /*bac0*/  ISETP.GT.AND P4, PT, R38, 0x1, PT ;  /* 0x000000012600780c */ /* 0x000fe20003f84270 */
[----:B------:R-:W-:-:S04]  /*bad0*/  FMUL.FTZ R8, R2, R25 ;  /* 0x0000001902087220 */ /* 0x000fc80000410000 */
[----:B------:R-:W4:Y:S01]  /*bae0*/  MUFU.TANH R41, R41 ;  /* 0x0000002900297308 */ /* 0x000f220000002400 */
[----:B------:R-:W-:Y:S01]  /*baf0*/  FMUL.FTZ R25, R2, R45 ;  /* 0x0000002d02197220 */ /* 0x000fe20000410000 */
[----:B------:R-:W-:Y:S01]  /*bb00*/  ISETP.GT.AND P5, PT, R38, 0x8, PT ;  /* 0x000000082600780c */ /* 0x000fe20003fa4270 */
[C---:B------:R-:W-:Y:S01]  /*bb10*/  FMUL.FTZ R45, R2.reuse, R39 ;  /* 0x00000027022d7220 */ /* 0x040fe20000410000 */
[----:B-1----:R-:W-:Y:S02]  /*bb20*/  FSEL R111, R111, -INF , P3 ;  /* 0xff8000006f6f7808 */ /* 0x002fe40001800000 */
[----:B--2---:R-:W-:Y:S02]  /*bb30*/  FSEL R109, R109, -INF , P4 ;  /* 0xff8000006d6d7808 */ /* 0x004fe40002000000 */
[----:B------:R-:W1:Y:S01]  /*bb40*/  MUFU.TANH R34, R34 ;  /* 0x0000002200227308 */ /* 0x000e620000002400 */
[C---:B------:R-:W-:Y:S01]  /*bb50*/  FMUL.FTZ R13, R2.reuse, R36 ;  /* 0x00000024020d7220 */ /* 0x040fe20000410000 */
[----:B------:R-:W-:Y:S01]  /*bb60*/  FMUL.FTZ R36, R2, R56 ;  /* 0x0000003802247220 */ /* 0x000fe20000410000 */
[----:B------:R-:W-:Y:S01]  /*bb70*/  ISETP.GT.AND P3, PT, R38, 0x9, PT ;  /* 0x000000092600780c */ /* 0x000fe20003f64270 */
[----:B------:R-:W-:Y:S01]  /*bb80*/  FMUL.FTZ R42, R2, R42 ;  /* 0x0000002a022a7220 */ /* 0x000fe20000410000 */
[----:B---3--:R-:W-:-:S02]  /*bb90*/  FSEL R35, R40, -INF , P5 ;  /* 0xff80000028237808 */ /* 0x008fc40002800000 */
[----:B------:R-:W-:Y:S01]  /*bba0*/  FMNMX.FTZ R56, R111, R109, !PT ;  /* 0x0000006d6f387209 */ /* 0x000fe20007810000 */
[----:B------:R-:W2:Y:S01]  /*bbb0*/  MUFU.TANH R44, R44 ;  /* 0x0000002c002c7308 */ /* 0x000ea20000002400 */
[C---:B------:R-:W-:Y:S01]  /*bbc0*/  FMUL.FTZ R10, R2.reuse, R29 ;  /* 0x0000001d020a7220 */ /* 0x040fe20000410000 */
[----:B------:R-:W-:Y:S01]  /*bbd0*/  FMUL.FTZ R29, R2, R49 ;  /* 0x00000031021d7220 */ /* 0x000fe20000410000 */
[----:B------:R-:W-:Y:S01]  /*bbe0*/  ISETP.GT.AND P4, PT, R38, 0x10, PT ;  /* 0x000000102600780c */ /* 0x000fe20003f84270 */
[----:B------:R-:W-:Y:S01]  /*bbf0*/  FMUL.FTZ R49, R2, R43 ;  /* 0x0000002b02317220 */ /* 0x000fe20000410000 */
[----:B0-----:R-:W-:Y:S02]  /*bc00*/  FSEL R31, R31, -INF , P3 ;  /* 0xff8000001f1f7808 */ /* 0x001fe40001800000 */
[----:B------:R-:W-:Y:S01]  /*bc10*/  FMNMX.FTZ R56, R35, R56, !PT ;  /* 0x0000003823387209 */ /* 0x000fe20007810000 */
[----:B------:R-:W0:Y:S01]  /*bc20*/  MUFU.TANH R45, R45 ;  /* 0x0000002d002d7308 */ /* 0x000e220000002400 */
[----:B------:R-:W-:Y:S01]  /*bc30*/  ISETP.GT.AND P3, PT, R38, 0x11, PT ;  /* 0x000000112600780c */ /* 0x000fe20003f64270 */
[----:B------:R-:W-:Y:S01]  /*bc40*/  FMUL.FTZ R43, R2, R46 ;  /* 0x0000002e022b7220 */ /* 0x000fe20000410000 */
[----:B----4-:R-:W-:-:S02]  /*bc50*/  FSEL R41, R41, -INF , P4 ;  /* 0xff80000029297808 */ /* 0x010fc40002000000 */
[----:B------:R-:W-:-:S03]  /*bc60*/  FMNMX.FTZ R56, R31, R56, !PT ;  /* 0x000000381f387209 */ /* 0x000fc60007810000 */
[----:B------:R-:W3:Y:S01]  /*bc70*/  MUFU.TANH R42, R42 ;  /* 0x0000002a002a7308 */ /* 0x000ee20000002400 */
[C---:B------:R-:W-:Y:S01]  /*bc80*/  FMUL.FTZ R12, R2.reuse, R33 ;  /* 0x00000021020c7220 */ /* 0x040fe20000410000 */
[----:B------:R-:W-:Y:S01]  /*bc90*/  FMUL.FTZ R33, R2, R53 ;  /* 0x0000003502217220 */ /* 0x000fe20000410000 */
[----:B------:R-:W-:Y:S01]  /*bca0*/  ISETP.GT.AND P4, PT, R38, 0x18, PT ;  /* 0x000000182600780c */ /* 0x000fe20003f84270 */
[----:B------:R-:W-:Y:S01]  /*bcb0*/  FMUL.FTZ R53, R2, R47 ;  /* 0x0000002f02357220 */ /* 0x000fe20000410000 */
[----:B-1----:R-:W-:Y:S02]  /*bcc0*/  FSEL R39, R34, -INF , P3 ;  /* 0xff80000022277808 */ /* 0x002fe40001800000 */
[----:B------:R-:W-:Y:S01]  /*bcd0*/  FMNMX.FTZ R56, R41, R56, !PT ;  /* 0x0000003829387209 */ /* 0x000fe20007810000 */
[----:B------:R-:W1:Y:S01]  /*bce0*/  MUFU.TANH R49, R49 ;  /* 0x0000003100317308 */ /* 0x000e620000002400 */
[C---:B------:R-:W-:Y:S01]  /*bcf0*/  FMUL.FTZ R14, R2.reuse, R37 ;  /* 0x00000025020e7220 */ /* 0x040fe20000410000 */
[----:B------:R-:W-:Y:S01]  /*bd00*/  FMUL.FTZ R37, R2, R57 ;  /* 0x0000003902257220 */ /* 0x000fe20000410000 */
[----:B------:R-:W-:Y:S01]  /*bd10*/  ISETP.GT.AND P3, PT, R38, 0x19, PT ;  /* 0x000000192600780c */ /* 0x000fe20003f64270 */
[----:B------:R-:W-:Y:S01]  /*bd20*/  FMUL.FTZ R57, R2, R50 ;  /* 0x0000003202397220 */ /* 0x000fe20000410000 */
[----:B--2---:R-:W-:-:S02]  /*bd30*/  FSEL R47, R44, -INF , P4 ;  /* 0xff8000002c2f7808 */ /* 0x004fc40002000000 */
[----:B------:R-:W-:Y:S01]  /*bd40*/  FMNMX.FTZ R56, R39, R56, !PT ;  /* 0x0000003827387209 */ /* 0x000fe20007810000 */
[----:B------:R-:W2:Y:S01]  /*bd50*/  MUFU.TANH R43, R43 ;  /* 0x0000002b002b7308 */ /* 0x000ea20000002400 */
[----:B------:R-:W-:Y:S01]  /*bd60*/  ISETP.GT.AND P4, PT, R38, 0x20, PT ;  /* 0x000000202600780c */ /* 0x000fe20003f84270 */
[----:B------:R-:W-:Y:S01]  /*bd70*/  FMUL.FTZ R46, R2, R51 ;  /* 0x00000033022e7220 */ /* 0x000fe20000410000 */
[----:B0-----:R-:W-:Y:S02]  /*bd80*/  FSEL R45, R45, -INF , P3 ;  /* 0xff8000002d2d7808 */ /* 0x001fe40001800000 */
[----:B------:R-:W-:-:S03]  /*bd90*/  FMNMX.FTZ R56, R47, R56, !PT ;  /* 0x000000382f387209 */ /* 0x000fc60007810000 */
[----:B------:R-:W0:Y:S01]  /*bda0*/  MUFU.TANH R53, R53 ;  /* 0x0000003500357308 */ /* 0x000e220000002400 */
[C---:B------:R-:W-:Y:S01]  /*bdb0*/  FMUL.FTZ R9, R2.reuse, R28 ;  /* 0x0000001c02097220 */ /* 0x040fe20000410000 */
[----:B------:R-:W-:Y:S01]  /*bdc0*/  FMUL.FTZ R28, R2, R48 ;  /* 0x00000030021c7220 */ /* 0x000fe20000410000 */
[----:B------:R-:W-:Y:S01]  /*bdd0*/  ISETP.GT.AND P3, PT, R38, 0x21, PT ;  /* 0x000000212600780c */ /* 0x000fe20003f64270 */
[----:B------:R-:W-:Y:S01]  /*bde0*/  FMUL.FTZ R48, R2, R54 ;  /* 0x0000003602307220 */ /* 0x000fe20000410000 */
[----:B---3--:R-:W-:Y:S02]  /*bdf0*/  FSEL R51, R42, -INF , P4 ;  /* 0xff8000002a337808 */ /* 0x008fe40002000000 */
[----:B------:R-:W-:Y:S01]  /*be00*/  FMNMX.FTZ R56, R45, R56, !PT ;  /* 0x000000382d387209 */ /* 0x000fe20007810000 */
[----:B------:R-:W3:Y:S01]  /*be10*/  MUFU.TANH R57, R57 ;  /* 0x0000003900397308 */ /* 0x000ee20000002400 */
[----:B------:R-:W-:Y:S01]  /*be20*/  ISETP.GT.AND P4, PT, R38, 0x28, PT ;  /* 0x000000282600780c */ /* 0x000fe20003f84270 */
[----:B------:R-:W-:Y:S01]  /*be30*/  FMUL.FTZ R50, R2, R55 ;  /* 0x0000003702327220 */ /* 0x000fe20000410000 */
[----:B-1----:R-:W-:-:S02]  /*be40*/  FSEL R49, R49, -INF , P3 ;  /* 0xff80000031317808 */ /* 0x002fc40001800000 */
[----:B------:R-:W-:-:S03]  /*be50*/  FMNMX.FTZ R56, R51, R56, !PT ;  /* 0x0000003833387209 */ /* 0x000fc60007810000 */
[----:B------:R-:W1:Y:S01]  /*be60*/  MUFU.TANH R46, R46 ;  /* 0x0000002e002e7308 */ /* 0x000e620000002400 */
[C---:B------:R-:W-:Y:S01]  /*be70*/  FMUL.FTZ R11, R2.reuse, R32 ;  /* 0x00000020020b7220 */ /* 0x040fe20000410000 */
[----:B------:R-:W-:Y:S01]  /*be80*/  FMUL.FTZ R32, R2, R52 ;  /* 0x0000003402207220 */ /* 0x000fe20000410000 */
[----:B------:R-:W-:Y:S01]  /*be90*/  ISETP.GT.AND P3, PT, R38, 0x29, PT ;  /* 0x000000292600780c */ /* 0x000fe20003f64270 */
[----:B------:R-:W-:Y:S01]  /*bea0*/  FMUL.FTZ R52, R2, R58 ;  /* 0x0000003a02347220 */ /* 0x000fe20000410000 */
[----:B--2---:R-:W-:Y:S02]  /*beb0*/  FSEL R55, R43, -INF , P4 ;  /* 0xff8000002b377808 */ /* 0x004fe40002000000 */
[----:B------:R-:W-:Y:S01]  /*bec0*/  FMNMX.FTZ R56, R49, R56, !PT ;  /* 0x0000003831387209 */ /* 0x000fe20007810000 */
[----:B------:R-:W2:Y:S01]  /*bed0*/  MUFU.TANH R48, R48 ;  /* 0x0000003000307308 */ /* 0x000ea20000002400 */
[----:B------:R-:W-:Y:S01]  /*bee0*/  ISETP.GT.AND P4, PT, R38, 0x30, PT ;  /* 0x000000302600780c */ /* 0x000fe20003f84270 */
[----:B------:R-:W-:Y:S01]  /*bef0*/  FMUL.FTZ R54, R2, R59 ;  /* 0x0000003b02367220 */ /* 0x000fe20000410000 */
[----:B0-----:R-:W-:-:S02]  /*bf00*/  FSEL R53, R53, -INF , P3 ;  /* 0xff80000035357808 */ /* 0x001fc40001800000 */
[----:B------:R-:W-:-:S03]  /*bf10*/  FMNMX.FTZ R56, R55, R56, !PT ;  /* 0x0000003837387209 */ /* 0x000fc60007810000 */
[----:B------:R-:W-:Y:S01]  /*bf20*/  MUFU.TANH R50, R50 ;  /* 0x0000003200327308 */ /* 0x000fe20000002400 */
[----:B------:R-:W-:Y:S01]  /*bf30*/  ISETP.GT.AND P3, PT, R38, 0x31, PT ;  /* 0x000000312600780c */ /* 0x000fe20003f64270 */
[----:B------:R-:W-:Y:S01]  /*bf40*/  FMUL.FTZ R89, R2, R62 ;  /* 0x0000003e02597220 */ /* 0x000fe20000410000 */
[----:B---3--:R-:W-:Y:S02]  /*bf50*/  FSEL R57, R57, -INF , P4 ;  /* 0xff80000039397808 */ /* 0x008fe40002000000 */
[----:B------:R-:W-:-:S03]  /*bf60*/  FMNMX.FTZ R56, R53, R56, !PT ;  /* 0x0000003835387209 */ /* 0x000fc60007810000 */
[----:B------:R-:W0:Y:S01]  /*bf70*/  MUFU.TANH R52, R52 ;  /* 0x0000003400347308 */ /* 0x000e220000002400 */
[----:B------:R-:W-:Y:S02]  /*bf80*/  ISETP.GT.AND P4, PT, R38, 0x38, PT ;  /* 0x000000382600780c */ /* 0x000fe40003f84270 */
[----:B-1----:R-:W-:Y:S02]  /*bf90*/  FSEL R59, R46, -INF , P3 ;  /* 0xff8000002e3b7808 */ /* 0x002fe40001800000 */
        /* <DEDUP_REMOVED lines=9> */
[----:B------:R-:W-:Y:S02]  /*c030*/  ISETP.GT.AND P4, PT, R38, 0x40, PT ;  /* 0x000000402600780c */ /* 0x000fe40003f84270 */
[----:B------:R-:W-:Y:S01]  /*c040*/  FMNMX.FTZ R56, R67, R56, !PT ;  /* 0x0000003843387209 */ /* 0x000fe20007810000 */
[----:B------:R-:W-:-:S04]  /*c050*/  FMUL.FTZ R97, R2, R75 ;  /* 0x0000004b02617220 */ /* 0x000fc80000410000 */
[----:B------:R3:W4:Y:S01]  /*c060*/  MUFU.TANH R40, R63 ;  /* 0x0000003f00287308 */ /* 0x0007220000002400 */
[----:B0-----:R-:W-:Y:S01]  /*c070*/  FSEL R75, R52, -INF , P4 ;  /* 0xff800000344b7808 */ /* 0x001fe20002000000 */
[----:B------:R-:W-:Y:S01]  /*c080*/  FMUL.FTZ R95, R2, R70 ;  /* 0x00000046025f7220 */ /* 0x000fe20000410000 */
[----:B---3--:R-:W-:-:S05]  /*c090*/  FSEL R63, R50, -INF , P3 ;  /* 0xff800000323f7808 */ /* 0x008fca0001800000 */
[----:B------:R-:W0:Y:S01]  /*c0a0*/  MUFU.TANH R91, R91 ;  /* 0x0000005b005b7308 */ /* 0x000e220000002400 */
[----:B------:R-:W-:Y:S02]  /*c0b0*/  ISETP.GT.AND P3, PT, R38, 0x41, PT ;  /* 0x000000412600780c */ /* 0x000fe40003f64270 */
[----:B------:R-:W-:Y:S01]  /*c0c0*/  FMNMX.FTZ R56, R63, R56, !PT ;  /* 0x000000383f387209 */ /* 0x000fe20007810000 */
[----:B------:R-:W-:Y:S01]  /*c0d0*/  FMUL.FTZ R34, R2, R71 ;  /* 0x0000004702227220 */ /* 0x000fe20000410000 */
[----:B------:R-:W-:Y:S02]  /*c0e0*/  ISETP.GT.AND P4, PT, R38, 0x48, PT ;  /* 0x000000482600780c */ /* 0x000fe40003f84270 */
[----:B-1----:R-:W-:Y:S01]  /*c0f0*/  FSEL R71, R54, -INF , P3 ;  /* 0xff80000036477808 */ /* 0x002fe20001800000 */
[----:B------:R-:W1:Y:S01]  /*c100*/  MUFU.TANH R93, R93 ;  /* 0x0000005d005d7308 */ /* 0x000e620000002400 */
[----:B------:R-:W-:Y:S01]  /*c110*/  FMNMX.FTZ R56, R75, R56, !PT ;  /* 0x000000384b387209 */ /* 0x000fe20007810000 */
[----:B------:R-:W-:Y:S01]  /*c120*/  FMUL.FTZ R99, R2, R74 ;  /* 0x0000004a02637220 */ /* 0x000fe20000410000 */
[----:B------:R-:W-:-:S02]  /*c130*/  ISETP.GT.AND P3, PT, R38, 0x49, PT ;  /* 0x000000492600780c */ /* 0x000fc40003f64270 */
[----:B--2---:R-:W-:Y:S02]  /*c140*/  FSEL R89, R89, -INF , P4 ;  /* 0xff80000059597808 */ /* 0x004fe40002000000 */
[----:B------:R-:W-:Y:S01]  /*c150*/  FMNMX.FTZ R56, R71, R56, !PT ;  /* 0x0000003847387209 */ /* 0x000fe20007810000 */
[----:B------:R-:W2:Y:S01]  /*c160*/  MUFU.TANH R95, R95 ;  /* 0x0000005f005f7308 */ /* 0x000ea20000002400 */
[----:B------:R-:W-:Y:S01]  /*c170*/  FMUL.FTZ R42, R2, R79 ;  /* 0x0000004f022a7220 */ /* 0x000fe20000410000 */
[----:B------:R-:W-:Y:S02]  /*c180*/  ISETP.GT.AND P4, PT, R38, 0x50, PT ;  /* 0x000000502600780c */ /* 0x000fe40003f84270 */
[----:B----4-:R-:W-:Y:S02]  /*c190*/  FSEL R79, R40, -INF , P3 ;  /* 0xff800000284f7808 */ /* 0x010fe40001800000 */
[----:B------:R-:W-:Y:S02]  /*c1a0*/  FMNMX.FTZ R56, R89, R56, !PT ;  /* 0x0000003859387209 */ /* 0x000fe40007810000 */
[----:B------:R-:W3:Y:S01]  /*c1b0*/  MUFU.TANH R34, R34 ;  /* 0x0000002200227308 */ /* 0x000ee20000002400 */
[----:B------:R-:W-:Y:S01]  /*c1c0*/  ISETP.GT.AND P3, PT, R38, 0x51, PT ;  /* 0x000000512600780c */ /* 0x000fe20003f64270 */
[----:B------:R-:W-:Y:S01]  /*c1d0*/  FMUL.FTZ R78, R2, R78 ;  /* 0x0000004e024e7220 */ /* 0x000fe20000410000 */
[----:B0-----:R-:W-:-:S02]  /*c1e0*/  FSEL R91, R91, -INF , P4 ;  /* 0xff8000005b5b7808 */ /* 0x001fc40002000000 */
[----:B------:R-:W-:-:S03]  /*c1f0*/  FMNMX.FTZ R56, R79, R56, !PT ;  /* 0x000000384f387209 */ /* 0x000fc60007810000 */
[----:B------:R-:W0:Y:S01]  /*c200*/  MUFU.TANH R99, R99 ;  /* 0x0000006300637308 */ /* 0x000e220000002400 */
[----:B------:R-:W-:Y:S02]  /*c210*/  ISETP.GT.AND P4, PT, R38, 0x58, PT ;  /* 0x000000582600780c */ /* 0x000fe40003f84270 */
[----:B-1----:R-:W-:Y:S02]  /*c220*/  FSEL R93, R93, -INF , P3 ;  /* 0xff8000005d5d7808 */ /* 0x002fe40001800000 */
[----:B------:R-:W-:-:S03]  /*c230*/  FMNMX.FTZ R56, R91, R56, !PT ;  /* 0x000000385b387209 */ /* 0x000fc60007810000 */
[----:B------:R-:W1:Y:S01]  /*c240*/  MUFU.TANH R97, R97 ;  /* 0x0000006100617308 */ /* 0x000e620000002400 */
[----:B------:R-:W-:Y:S01]  /*c250*/  ISETP.GT.AND P3, PT, R38, 0x59, PT ;  /* 0x000000592600780c */ /* 0x000fe20003f64270 */
[----:B------:R-:W-:Y:S01]  /*c260*/  FMUL.FTZ R82, R2, R82 ;  /* 0x0000005202527220 */ /* 0x000fe20000410000 */
[----:B--2---:R-:W-:Y:S02]  /*c270*/  FSEL R95, R95, -INF , P4 ;  /* 0xff8000005f5f7808 */ /* 0x004fe40002000000 */
[----:B------:R-:W-:-:S03]  /*c280*/  FMNMX.FTZ R56, R93, R56, !PT ;  /* 0x000000385d387209 */ /* 0x000fc60007810000 */
[----:B------:R-:W2:Y:S01]  /*c290*/  MUFU.TANH R78, R78 ;  /* 0x0000004e004e7308 */ /* 0x000ea20000002400 */
[----:B------:R-:W-:Y:S01]  /*c2a0*/  FMUL.FTZ R40, R2, R83 ;  /* 0x0000005302287220 */ /* 0x000fe20000410000 */
[----:B------:R-:W-:Y:S02]  /*c2b0*/  ISETP.GT.AND P4, PT, R38, 0x60, PT ;  /* 0x000000602600780c */ /* 0x000fe40003f84270 */
[----:B---3--:R-:W-:Y:S02]  /*c2c0*/  FSEL R83, R34, -INF , P3 ;  /* 0xff80000022537808 */ /* 0x008fe40001800000 */
        /* <DEDUP_REMOVED lines=10> */
[----:B------:R1:W4:Y:S01]  /*c370*/  MUFU.TANH R105, R40 ;  /* 0x0000002800697308 */ /* 0x0003220000002400 */
[----:B------:R-:W-:Y:S02]  /*c380*/  ISETP.GT.AND P3, PT, R38, 0x69, PT ;  /* 0x000000692600780c */ /* 0x000fe40003f64270 */
[----:B--2---:R-:W-:Y:S02]  /*c390*/  FSEL R101, R78, -INF , P4 ;  /* 0xff8000004e657808 */ /* 0x004fe40002000000 */
[----:B------:R-:W-:Y:S01]  /*c3a0*/  FMNMX.FTZ R56, R97, R56, !PT ;  /* 0x0000003861387209 */ /* 0x000fe20007810000 */
[----:B-1----:R-:W-:Y:S02]  /*c3b0*/  FMUL.FTZ R40, R2, R87 ;  /* 0x0000005702287220 */ /* 0x002fe40000410000 */
[----:B------:R-:W1:Y:S01]  /*c3c0*/  MUFU.TANH R86, R86 ;  /* 0x0000005600567308 */ /* 0x000e620000002400 */
[----:B------:R-:W-:Y:S02]  /*c3d0*/  ISETP.GT.AND P4, PT, R38, 0x70, PT ;  /* 0x000000702600780c */ /* 0x000fe40003f84270 */
[----:B---3--:R-:W-:-:S02]  /*c3e0*/  FSEL R87, R42, -INF , P3 ;  /* 0xff8000002a577808 */ /* 0x008fc40001800000 */
[----:B------:R-:W-:-:S03]  /*c3f0*/  FMNMX.FTZ R56, R101, R56, !PT ;  /* 0x0000003865387209 */ /* 0x000fc60007810000 */
[----:B------:R-:W2:Y:S01]  /*c400*/  MUFU.TANH R40, R40 ;  /* 0x0000002800287308 */ /* 0x000ea20000002400 */
[----:B------:R-:W-:Y:S02]  /*c410*/  ISETP.GT.AND P3, PT, R38, 0x71, PT ;  /* 0x000000712600780c */ /* 0x000fe40003f64270 */
[----:B0-----:R-:W-:Y:S02]  /*c420*/  FSEL R107, R82, -INF , P4 ;  /* 0xff800000526b7808 */ /* 0x001fe40002000000 */
[----:B------:R-:W-:Y:S02]  /*c430*/  FMNMX.FTZ R56, R87, R56, !PT ;  /* 0x0000003857387209 */ /* 0x000fe40007810000 */
[----:B------:R-:W-:Y:S02]  /*c440*/  ISETP.GT.AND P4, PT, R38, 0x78, PT ;  /* 0x000000782600780c */ /* 0x000fe40003f84270 */
[----:B----4-:R-:W-:Y:S02]  /*c450*/  FSEL R105, R105, -INF , P3 ;  /* 0xff80000069697808 */ /* 0x010fe40001800000 */
[----:B------:R-:W-:-:S02]  /*c460*/  FMNMX.FTZ R56, R107, R56, !PT ;  /* 0x000000386b387209 */ /* 0x000fc40007810000 */
[----:B------:R-:W-:Y:S02]  /*c470*/  ISETP.GT.AND P3, PT, R38, 0x79, PT ;  /* 0x000000792600780c */ /* 0x000fe40003f64270 */
[----:B-1----:R-:W-:Y:S02]  /*c480*/  FSEL R103, R86, -INF , P4 ;  /* 0xff80000056677808 */ /* 0x002fe40002000000 */
[----:B------:R-:W-:Y:S01]  /*c490*/  FMNMX.FTZ R56, R105, R56, !PT ;  /* 0x0000003869387209 */ /* 0x000fe20007810000 */
[----:B------:R-:W-:Y:S01]  /*c4a0*/  FMUL.FTZ R38, R2, R61 ;  /* 0x0000003d02267220 */ /* 0x000fe20000410000 */
[----:B--2---:R-:W-:Y:S02]  /*c4b0*/  FSEL R61, R40, -INF , P3 ;  /* 0xff800000283d7808 */ /* 0x004fe40001800000 */
[----:B------:R-:W-:-:S04]  /*c4c0*/  FMNMX.FTZ R56, R103, R56, !PT ;  /* 0x0000003867387209 */ /* 0x000fc80007810000 */
[----:B------:R-:W-:-:S05]  /*c4d0*/  FMNMX.FTZ R56, R61, R56, !PT ;  /* 0x000000383d387209 */ /* 0x000fca0007810000 */
[----:B------:R-:W0:Y:S04]  /*c4e0*/  SHFL.BFLY PT, R43, R56, 0x2, 0x1f ;  /* 0x0c401f00382b7f89 */ /* 0x000e2800000e0000 */
[----:B------:R-:W1:Y:S01]  /*c4f0*/  SHFL.IDX PT, R66, R26, RZ, 0x1c1f ;  /* 0x001c1fff1a427589 */ /* 0x000e6200000e0000 */
[----:B0-----:R-:W-:-:S05]  /*c500*/  FMNMX.FTZ R43, R56, R43, !PT ;  /* 0x0000002b382b7209 */ /* 0x001fca0007810000 */
[----:B------:R-:W0:Y:S01]  /*c510*/  SHFL.BFLY PT, R42, R43, 0x1, 0x1f ;  /* 0x0c201f002b2a7f89 */ /* 0x000e2200000e0000 */
[----:B------:R-:W2:Y:S08]  /*c520*/  MUFU.TANH R3, R3 ;  /* 0x0000000300037308 */ /* 0x000eb00000002400 */
[----:B------:R-:W3:Y:S01]  /*c530*/  MUFU.TANH R8, R8 ;  /* 0x0000000800087308 */ /* 0x000ee20000002400 */
[----:B-1----:R-:W-:-:S07]  /*c540*/  VIADDMNMX R30, R66, R30, R27, PT ;  /* 0x0000001e421e7246 */ /* 0x002fce000380011b */
[----:B------:R-:W1:Y:S01]  /*c550*/  MUFU.TANH R9, R9 ;  /* 0x0000000900097308 */ /* 0x000e620000002400 */
[----:B0-----:R-:W-:Y:S01]  /*c560*/  FMNMX.FTZ R43, R43, R42, !PT ;  /* 0x0000002a2b2b7209 */ /* 0x001fe20007810000 */
[----:B------:R-:W-:-:S06]  /*c570*/  IMAD.U32 R42, RZ, RZ, UR4 ;  /* 0x00000004ff2a7e24 */ /* 0x000fcc000f8e00ff */
[----:B------:R-:W0:Y:S01]  /*c580*/  MUFU.TANH R10, R10 ;  /* 0x0000000a000a7308 */ /* 0x000e220000002400 */
[C---:B------:R-:W-:Y:S01]  /*c590*/  FSETP.NEU.FTZ.AND P3, PT, R43.reuse, -INF , PT ;  /* 0xff8000002b00780b */ /* 0x040fe20003f7d000 */
[----:B------:R-:W-:-:S01]  /*c5a0*/  FFMA.FTZ R62, R43, R42, -8 ;  /* 0xc10000002b3e7423 */ /* 0x000fc2000001002a */
[----:B------:R-:W-:-:S05]  /*c5b0*/  ISETP.GT.AND P4, PT, R30, 0x1, PT ;  /* 0x000000011e00780c */ /* 0x000fca0003f84270 */
[----:B------:R-:W4:Y:S01]  /*c5c0*/  MUFU.TANH R11, R11 ;  /* 0x0000000b000b7308 */ /* 0x000f220000002400 */
[----:B------:R-:W-:Y:S02]  /*c5d0*/  FSEL R62, R62, RZ, P3 ;  /* 0x000000ff3e3e7208 */ /* 0x000fe40001800000 */
[C---:B------:R-:W-:Y:S02]  /*c5e0*/  ISETP.GT.AND P3, PT, R30.reuse, RZ, PT ;  /* 0x000000ff1e00720c */ /* 0x040fe40003f64270 */
[----:B------:R-:W-:Y:S02]  /*c5f0*/  ISETP.GT.AND P5, PT, R30, 0x8, PT ;  /* 0x000000081e00780c */ /* 0x000fe40003fa4270 */
[----:B--2---:R-:W-:Y:S01]  /*c600*/  FSEL R3, R3, -INF , P3 ;  /* 0xff80000003037808 */ /* 0x004fe20001800000 */
[----:B------:R-:W2:Y:S01]  /*c610*/  MUFU.TANH R12, R12 ;  /* 0x0000000c000c7308 */ /* 0x000ea20000002400 */
[----:B---3--:R-:W-:Y:S02]  /*c620*/  FSEL R8, R8, -INF , P4 ;  /* 0xff80000008087808 */ /* 0x008fe40002000000 */
[----:B------:R-:W-:-:S02]  /*c630*/  ISETP.GT.AND P3, PT, R30, 0x9, PT ;  /* 0x000000091e00780c */ /* 0x000fc40003f64270 */
[----:B-1----:R-:W-:Y:S02]  /*c640*/  FSEL R9, R9, -INF , P5 ;  /* 0xff80000009097808 */ /* 0x002fe40002800000 */
[----:B------:R-:W-:Y:S01]  /*c650*/  FMNMX.FTZ R66, R3, R8, !PT ;  /* 0x0000000803427209 */ /* 0x000fe20007810000 */
[----:B------:R-:W1:Y:S01]  /*c660*/  MUFU.TANH R13, R13 ;  /* 0x0000000d000d7308 */ /* 0x000e620000002400 */
[----:B------:R-:W-:Y:S01]  /*c670*/  FMUL.FTZ R46, R2, R68 ;  /* 0x00000044022e7220 */ /* 0x000fe20000410000 */
[----:B------:R-:W-:Y:S01]  /*c680*/  FFMA.FTZ R68, R31, R42, -R62 ;  /* 0x0000002a1f447223 */ /* 0x000fe2000001083e */
[----:B------:R-:W-:Y:S02]  /*c690*/  ISETP.GT.AND P4, PT, R30, 0x10, PT ;  /* 0x000000101e00780c */ /* 0x000fe40003f84270 */
[----:B0-----:R-:W-:Y:S02]  /*c6a0*/  FSEL R31, R10, -INF , P3 ;  /* 0xff8000000a1f7808 */ /* 0x001fe40001800000 */
[----:B------:R-:W-:Y:S01]  /*c6b0*/  FMNMX.FTZ R66, R9, R66, !PT ;  /* 0x0000004209427209 */ /* 0x000fe20007810000 */
[----:B------:R-:W0:Y:S01]  /*c6c0*/  MUFU.TANH R14, R14 ;  /* 0x0000000e000e7308 */ /* 0x000e220000002400 */
[----:B------:R-:W-:-:S02]  /*c6d0*/  ISETP.GT.AND P3, PT, R30, 0x11, PT ;  /* 0x000000111e00780c */ /* 0x000fc40003f64270 */
[----:B----4-:R-:W-:Y:S02]  /*c6e0*/  FSEL R11, R11, -INF , P4 ;  /* 0xff8000000b0b7808 */ /* 0x010fe40002000000 */
[----:B------:R-:W-:-:S03]  /*c6f0*/  FMNMX.FTZ R66, R31, R66, !PT ;  /* 0x000000421f427209 */ /* 0x000fc60007810000 */
[----:B------:R-:W3:Y:S01]  /*c700*/  MUFU.TANH R15, R15 ;  /* 0x0000000f000f7308 */ /* 0x000ee20000002400 */
[----:B------:R-:W-:-:S01]  /*c710*/  FFMA.FTZ R70, R41, R42, -R62 ;  /* 0x0000002a29467223 */ /* 0x000fc2000001083e */
[----:B------:R-:W-:Y:S02]  /*c720*/  ISETP.GT.AND P4, PT, R30, 0x18, PT ;  /* 0x000000181e00780c */ /* 0x000fe40003f84270 */
[----:B--2---:R-:W-:Y:S02]  /*c730*/  FSEL R41, R12, -INF , P3 ;  /* 0xff8000000c297808 */ /* 0x004fe40001800000 */
[----:B------:R-:W-:Y:S02]  /*c740*/  FMNMX.FTZ R66, R11, R66, !PT ;  /* 0x000000420b427209 */ /* 0x000fe40007810000 */
[----:B------:R-:W2:Y:S01]  /*c750*/  MUFU.TANH R20, R20 ;  /* 0x0000001400147308 */ /* 0x000ea20000002400 */
[----:B------:R-:W-:Y:S02]  /*c760*/  ISETP.GT.AND P3, PT, R30, 0x19, PT ;  /* 0x000000191e00780c */ /* 0x000fe40003f64270 */
[----:B-1----:R-:W-:-:S02]  /*c770*/  FSEL R13, R13, -INF , P4 ;  /* 0xff8000000d0d7808 */ /* 0x002fc40002000000 */
[----:B------:R-:W-:-:S03]  /*c780*/  FMNMX.FTZ R66, R41, R66, !PT ;  /* 0x0000004229427209 */ /* 0x000fc60007810000 */
[----:B------:R-:W1:Y:S01]  /*c790*/  MUFU.TANH R24, R24 ;  /* 0x0000001800187308 */ /* 0x000e620000002400 */
[----:B------:R-:W-:Y:S01]  /*c7a0*/  FMUL.FTZ R48, R2, R69 ;  /* 0x0000004502307220 */ /* 0x000fe20000410000 */
[----:B------:R-:W-:Y:S01]  /*c7b0*/  FFMA.FTZ R69, R39, R42, -R62 ;  /* 0x0000002a27457223 */ /* 0x000fe2000001083e */
[----:B------:R-:W-:Y:S02]  /*c7c0*/  ISETP.GT.AND P4, PT, R30, 0x20, PT ;  /* 0x000000201e00780c */ /* 0x000fe40003f84270 */
[----:B0-----:R-:W-:Y:S02]  /*c7d0*/  FSEL R39, R14, -INF , P3 ;  /* 0xff8000000e277808 */ /* 0x001fe40001800000 */
[----:B------:R-:W-:Y:S01]  /*c7e0*/  FMNMX.FTZ R66, R13, R66, !PT ;  /* 0x000000420d427209 */ /* 0x000fe20007810000 */
[----:B------:R-:W0:Y:S01]  /*c7f0*/  MUFU.TANH R25, R25 ;  /* 0x0000001900197308 */ /* 0x000e220000002400 */
[----:B------:R-:W-:Y:S02]  /*c800*/  ISETP.GT.AND P3, PT, R30, 0x21, PT ;  /* 0x000000211e00780c */ /* 0x000fe40003f64270 */
[----:B---3--:R-:W-:-:S02]  /*c810*/  FSEL R15, R15, -INF , P4 ;  /* 0xff8000000f0f7808 */ /* 0x008fc40002000000 */
[----:B------:R-:W-:-:S03]  /*c820*/  FMNMX.FTZ R66, R39, R66, !PT ;  /* 0x0000004227427209 */ /* 0x000fc60007810000 */
[----:B------:R-:W3:Y:S01]  /*c830*/  MUFU.TANH R28, R28 ;  /* 0x0000001c001c7308 */ /* 0x000ee20000002400 */
[----:B------:R-:W-:-:S01]  /*c840*/  FFMA.FTZ R14, R47, R42, -R62 ;  /* 0x0000002a2f0e7223 */ /* 0x000fc2000001083e */
[----:B------:R-:W-:Y:S02]  /*c850*/  ISETP.GT.AND P4, PT, R30, 0x28, PT ;  /* 0x000000281e00780c */ /* 0x000fe40003f84270 */
[----:B--2---:R-:W-:Y:S02]  /*c860*/  FSEL R47, R20, -INF , P3 ;  /* 0xff800000142f7808 */ /* 0x004fe40001800000 */
[----:B------:R-:W-:Y:S02]  /*c870*/  FMNMX.FTZ R66, R15, R66, !PT ;  /* 0x000000420f427209 */ /* 0x000fe40007810000 */
[----:B------:R-:W2:Y:S01]  /*c880*/  MUFU.TANH R29, R29 ;  /* 0x0000001d001d7308 */ /* 0x000ea20000002400 */
[----:B------:R-:W-:Y:S01]  /*c890*/  FMUL.FTZ R52, R2, R73 ;  /* 0x0000004902347220 */ /* 0x000fe20000410000 */
[----:B------:R-:W-:-:S02]  /*c8a0*/  ISETP.GT.AND P3, PT, R30, 0x29, PT ;  /* 0x000000291e00780c */ /* 0x000fc40003f64270 */
[----:B-1----:R-:W-:Y:S02]  /*c8b0*/  FSEL R73, R24, -INF , P4 ;  /* 0xff80000018497808 */ /* 0x002fe40002000000 */
[----:B------:R-:W-:Y:S02]  /*c8c0*/  FMNMX.FTZ R66, R47, R66, !PT ;  /* 0x000000422f427209 */ /* 0x000fe40007810000 */
[----:B------:R-:W1:Y:S01]  /*c8d0*/  MUFU.TANH R32, R32 ;  /* 0x0000002000207308 */ /* 0x000e620000002400 */
[----:B------:R-:W-:Y:S02]  /*c8e0*/  ISETP.GT.AND P4, PT, R30, 0x30, PT ;  /* 0x000000301e00780c */ /* 0x000fe40003f84270 */
[----:B0-----:R-:W-:Y:S02]  /*c8f0*/  FSEL R25, R25, -INF , P3 ;  /* 0xff80000019197808 */ /* 0x001fe40001800000 */
[----:B------:R-:W-:-:S03]  /*c900*/  FMNMX.FTZ R66, R73, R66, !PT ;  /* 0x0000004249427209 */ /* 0x000fc60007810000 */
[----:B------:R-:W0:Y:S01]  /*c910*/  MUFU.TANH R33, R33 ;  /* 0x0000002100217308 */ /* 0x000e220000002400 */
[----:B------:R-:W-:Y:S01]  /*c920*/  FMUL.FTZ R56, R2, R77 ;  /* 0x0000004d02387220 */ /* 0x000fe20000410000 */
[----:B------:R-:W-:Y:S01]  /*c930*/  ISETP.GT.AND P3, PT, R30, 0x31, PT ;  /* 0x000000311e00780c */ /* 0x000fe20003f64270 */
[----:B------:R-:W-:Y:S01]  /*c940*/  FMUL.FTZ R34, R2, R60 ;  /* 0x0000003c02227220 */ /* 0x000fe20000410000 */
[----:B---3--:R-:W-:Y:S02]  /*c950*/  FSEL R77, R28, -INF , P4 ;  /* 0xff8000001c4d7808 */ /* 0x008fe40002000000 */
[----:B------:R-:W-:Y:S02]  /*c960*/  FMNMX.FTZ R66, R25, R66, !PT ;  /* 0x0000004219427209 */ /* 0x000fe40007810000 */
[----:B------:R-:W3:Y:S01]  /*c970*/  MUFU.TANH R36, R36 ;  /* 0x0000002400247308 */ /* 0x000ee20000002400 */
[----:B------:R-:W-:Y:S02]  /*c980*/  ISETP.GT.AND P4, PT, R30, 0x38, PT ;  /* 0x000000381e00780c */ /* 0x000fe40003f84270 */
[----:B--2---:R-:W-:-:S02]  /*c990*/  FSEL R29, R29, -INF , P3 ;  /* 0xff8000001d1d7808 */ /* 0x004fc40001800000 */
[----:B------:R-:W-:-:S03]  /*c9a0*/  FMNMX.FTZ R66, R77, R66, !PT ;  /* 0x000000424d427209 */ /* 0x000fc60007810000 */
[----:B------:R-:W2:Y:S01]  /*c9b0*/  MUFU.TANH R37, R37 ;  /* 0x0000002500257308 */ /* 0x000ea20000002400 */
[----:B------:R-:W-:-:S01]  /*c9c0*/  FFMA.FTZ R20, R51, R42, -R62 ;  /* 0x0000002a33147223 */ /* 0x000fc2000001083e */
[----:B------:R-:W-:Y:S01]  /*c9d0*/  ISETP.GT.AND P3, PT, R30, 0x39, PT ;  /* 0x000000391e00780c */ /* 0x000fe20003f64270 */
[----:B------:R-:W-:Y:S01]  /*c9e0*/  FMUL.FTZ R40, R2, R64 ;  /* 0x0000004002287220 */ /* 0x000fe20000410000 */
[----:B-1----:R-:W-:Y:S02]  /*c9f0*/  FSEL R51, R32, -INF , P4 ;  /* 0xff80000020337808 */ /* 0x002fe40002000000 */
[----:B------:R-:W-:Y:S02]  /*ca00*/  FMNMX.FTZ R66, R29, R66, !PT ;  /* 0x000000421d427209 */ /* 0x000fe40007810000 */
[----:B------:R-:W1:Y:S01]  /*ca10*/  MUFU.TANH R34, R34 ;  /* 0x0000002200227308 */ /* 0x000e620000002400 */
[----:B------:R-:W-:-:S01]  /*ca20*/  FFMA.FTZ R28, R49, R42, -R62 ;  /* 0x0000002a311c7223 */ /* 0x000fc2000001083e */
[----:B------:R-:W-:Y:S01]  /*ca30*/  ISETP.GT.AND P4, PT, R30, 0x40, PT ;  /* 0x000000401e00780c */ /* 0x000fe20003f84270 */
[----:B------:R-:W-:Y:S01]  /*ca40*/  FMUL.FTZ R44, R2, R65 ;  /* 0x00000041022c7220 */ /* 0x000fe20000410000 */
[----:B0-----:R-:W-:-:S02]  /*ca50*/  FSEL R49, R33, -INF , P3 ;  /* 0xff80000021317808 */ /* 0x001fc40001800000 */
[----:B------:R-:W-:Y:S02]  /*ca60*/  FMNMX.FTZ R66, R51, R66, !PT ;  /* 0x0000004233427209 */ /* 0x000fe40007810000 */
[----:B------:R-:W0:Y:S01]  /*ca70*/  MUFU.TANH R38, R38 ;  /* 0x0000002600267308 */ /* 0x000e220000002400 */
[----:B------:R-:W-:Y:S01]  /*ca80*/  FMUL.FTZ R60, R2, R81 ;  /* 0x00000051023c7220 */ /* 0x000fe20000410000 */
[----:B------:R-:W-:Y:S02]  /*ca90*/  ISETP.GT.AND P3, PT, R30, 0x41, PT ;  /* 0x000000411e00780c */ /* 0x000fe40003f64270 */
[----:B---3--:R-:W-:Y:S02]  /*caa0*/  FSEL R81, R36, -INF , P4 ;  /* 0xff80000024517808 */ /* 0x008fe40002000000 */
[----:B------:R-:W-:Y:S02]  /*cab0*/  FMNMX.FTZ R66, R49, R66, !PT ;  /* 0x0000004231427209 */ /* 0x000fe40007810000 */
[----:B------:R-:W3:Y:S01]  /*cac0*/  MUFU.TANH R40, R40 ;  /* 0x0000002800287308 */ /* 0x000ee20000002400 */
[----:B------:R-:W-:-:S02]  /*cad0*/  ISETP.GT.AND P4, PT, R30, 0x48, PT ;  /* 0x000000481e00780c */ /* 0x000fc40003f84270 */
[----:B--2---:R-:W-:Y:S02]  /*cae0*/  FSEL R37, R37, -INF , P3 ;  /* 0xff80000025257808 */ /* 0x004fe40001800000 */
[----:B------:R-:W-:-:S03]  /*caf0*/  FMNMX.FTZ R66, R81, R66, !PT ;  /* 0x0000004251427209 */ /* 0x000fc60007810000 */
[----:B------:R-:W2:Y:S01]  /*cb00*/  MUFU.TANH R44, R44 ;  /* 0x0000002c002c7308 */ /* 0x000ea20000002400 */
[----:B------:R-:W-:-:S01]  /*cb10*/  FFMA.FTZ R24, R55, R42, -R62 ;  /* 0x0000002a37187223 */ /* 0x000fc2000001083e */
[----:B------:R-:W-:Y:S01]  /*cb20*/  ISETP.GT.AND P3, PT, R30, 0x49, PT ;  /* 0x000000491e00780c */ /* 0x000fe20003f64270 */
[----:B------:R-:W-:Y:S01]  /*cb30*/  FMUL.FTZ R50, R2, R72 ;  /* 0x0000004802327220 */ /* 0x000fe20000410000 */
[----:B-1----:R-:W-:Y:S02]  /*cb40*/  FSEL R55, R34, -INF , P4 ;  /* 0xff80000022377808 */ /* 0x002fe40002000000 */
[----:B------:R-:W-:Y:S02]  /*cb50*/  FMNMX.FTZ R66, R37, R66, !PT ;  /* 0x0000004225427209 */ /* 0x000fe40007810000 */
[----:B------:R-:W-:Y:S01]  /*cb60*/  MUFU.TANH R46, R46 ;  /* 0x0000002e002e7308 */ /* 0x000fe20000002400 */
[----:B------:R-:W-:Y:S01]  /*cb70*/  FMUL.FTZ R65, R2, R85 ;  /* 0x0000005502417220 */ /* 0x000fe20000410000 */
[-CC-:B------:R-:W-:Y:S01]  /*cb80*/  FFMA.FTZ R109, R109, R42.reuse, -R62.reuse ;  /* 0x0000002a6d6d7223 */ /* 0x180fe2000001083e */
[----:B------:R-:W-:-:S01]  /*cb90*/  FFMA.FTZ R85, R53, R42, -R62 ;  /* 0x0000002a35557223 */ /* 0x000fc2000001083e */
[----:B------:R-:W-:-:S02]  /*cba0*/  ISETP.GT.AND P4, PT, R30, 0x50, PT ;  /* 0x000000501e00780c */ /* 0x000fc40003f84270 */
[----:B0-----:R-:W-:Y:S02]  /*cbb0*/  FSEL R53, R38, -INF , P3 ;  /* 0xff80000026357808 */ /* 0x001fe40001800000 */
[----:B------:R-:W0:Y:S01]  /*cbc0*/  MUFU.TANH R48, R48 ;  /* 0x0000003000307308 */ /* 0x000e220000002400 */
[----:B------:R-:W-:Y:S01]  /*cbd0*/  FMNMX.FTZ R66, R55, R66, !PT ;  /* 0x0000004237427209 */ /* 0x000fe20007810000 */
[----:B------:R-:W-:Y:S01]  /*cbe0*/  FMUL.FTZ R54, R2, R76 ;  /* 0x0000004c02367220 */ /* 0x000fe20000410000 */
[----:B------:R-:W-:Y:S02]  /*cbf0*/  ISETP.GT.AND P3, PT, R30, 0x51, PT ;  /* 0x000000511e00780c */ /* 0x000fe40003f64270 */
[----:B------:R-:W-:-:S03]  /*cc00*/  FMNMX.FTZ R66, R53, R66, !PT ;  /* 0x0000004235427209 */ /* 0x000fc60007810000 */
[----:B------:R-:W1:Y:S01]  /*cc10*/  MUFU.TANH R50, R50 ;  /* 0x0000003200327308 */ /* 0x000e620000002400 */
[----:B------:R-:W-:-:S07]  /*cc20*/  FFMA.FTZ R111, R111, R42, -R62 ;  /* 0x0000002a6f6f7223 */ /* 0x000fce000001083e */
[----:B------:R3:W-:Y:S02]  /*cc30*/  MUFU.EX2 R27, R109 ;  /* 0x0000006d001b7308 */ /* 0x0007e40000000800 */
[----:B---3--:R-:W-:-:S06]  /*cc40*/  FSEL R109, R40, -INF , P4 ;  /* 0xff800000286d7808 */ /* 0x008fcc0002000000 */
[----:B------:R3:W-:Y:S01]  /*cc50*/  MUFU.EX2 R33, R28 ;  /* 0x0000001c00217308 */ /* 0x0007e20000000800 */
[----:B------:R-:W-:Y:S02]  /*cc60*/  ISETP.GT.AND P4, PT, R30, 0x58, PT ;  /* 0x000000581e00780c */ /* 0x000fe40003f84270 */
[----:B------:R-:W-:-:S05]  /*cc70*/  FMNMX.FTZ R66, R109, R66, !PT ;  /* 0x000000426d427209 */ /* 0x000fca0007810000 */
[----:B------:R-:W4:Y:S01]  /*cc80*/  MUFU.TANH R52, R52 ;  /* 0x0000003400347308 */ /* 0x000f220000002400 */
[----:B---3--:R-:W-:-:S01]  /*cc90*/  FFMA.FTZ R28, R57, R42, -R62 ;  /* 0x0000002a391c7223 */ /* 0x008fc2000001083e */
[----:B--2---:R-:W-:Y:S01]  /*cca0*/  FSEL R57, R44, -INF , P3 ;  /* 0xff8000002c397808 */ /* 0x004fe20001800000 */
[----:B------:R-:W-:Y:S01]  /*ccb0*/  FMUL.FTZ R58, R2, R80 ;  /* 0x00000050023a7220 */ /* 0x000fe20000410000 */
[----:B------:R-:W-:Y:S02]  /*ccc0*/  ISETP.GT.AND P3, PT, R30, 0x59, PT ;  /* 0x000000591e00780c */ /* 0x000fe40003f64270 */
[----:B------:R-:W-:Y:S02]  /*ccd0*/  FMNMX.FTZ R66, R57, R66, !PT ;  /* 0x0000004239427209 */ /* 0x000fe40007810000 */
[----:B------:R-:W2:Y:S01]  /*cce0*/  MUFU.TANH R54, R54 ;  /* 0x0000003600367308 */ /* 0x000ea20000002400 */
[----:B0-----:R-:W-:-:S07]  /*ccf0*/  FSEL R113, R48, -INF , P3 ;  /* 0xff80000030717808 */ /* 0x001fce0001800000 */
[----:B------:R0:W-:Y:S01]  /*cd00*/  MUFU.EX2 R26, R111 ;  /* 0x0000006f001a7308 */ /* 0x0001e20000000800 */
[----:B------:R-:W-:Y:S02]  /*cd10*/  ISETP.GT.AND P3, PT, R30, 0x61, PT ;  /* 0x000000611e00780c */ /* 0x000fe40003f64270 */
[----:B0-----:R-:W-:-:S05]  /*cd20*/  FSEL R111, R46, -INF , P4 ;  /* 0xff8000002e6f7808 */ /* 0x001fca0002000000 */
[----:B------:R-:W0:Y:S01]  /*cd30*/  MUFU.TANH R56, R56 ;  /* 0x0000003800387308 */ /* 0x000e220000002400 */
[----:B------:R-:W-:Y:S02]  /*cd40*/  ISETP.GT.AND P4, PT, R30, 0x60, PT ;  /* 0x000000601e00780c */ /* 0x000fe40003f84270 */
[----:B------:R-:W-:Y:S01]  /*cd50*/  FMNMX.FTZ R66, R111, R66, !PT ;  /* 0x000000426f427209 */ /* 0x000fe20007810000 */
[----:B------:R-:W-:Y:S01]  /*cd60*/  FMUL.FTZ R64, R2, R84 ;  /* 0x0000005402407220 */ /* 0x000fe20000410000 */
[----:B-1----:R-:W-:Y:S02]  /*cd70*/  FSEL R115, R50, -INF , P4 ;  /* 0xff80000032737808 */ /* 0x002fe40002000000 */
[----:B------:R-:W-:Y:S01]  /*cd80*/  FMNMX.FTZ R66, R113, R66, !PT ;  /* 0x0000004271427209 */ /* 0x000fe20007810000 */
[----:B------:R-:W1:Y:S01]  /*cd90*/  MUFU.TANH R58, R58 ;  /* 0x0000003a003a7308 */ /* 0x000e620000002400 */
[----:B------:R-:W-:-:S01]  /*cda0*/  FFMA.FTZ R32, R67, R42, -R62 ;  /* 0x0000002a43207223 */ /* 0x000fc2000001083e */
[----:B------:R-:W-:-:S02]  /*cdb0*/  ISETP.GT.AND P4, PT, R30, 0x68, PT ;  /* 0x000000681e00780c */ /* 0x000fc40003f84270 */
[----:B----4-:R-:W-:Y:S02]  /*cdc0*/  FSEL R67, R52, -INF , P3 ;  /* 0xff80000034437808 */ /* 0x010fe40001800000 */
[----:B------:R-:W-:Y:S02]  /*cdd0*/  FMNMX.FTZ R66, R115, R66, !PT ;  /* 0x0000004273427209 */ /* 0x000fe40007810000 */
[----:B------:R-:W3:Y:S01]  /*cde0*/  MUFU.TANH R60, R60 ;  /* 0x0000003c003c7308 */ /* 0x000ee20000002400 */
[----:B------:R-:W-:Y:S02]  /*cdf0*/  ISETP.GT.AND P3, PT, R30, 0x69, PT ;  /* 0x000000691e00780c */ /* 0x000fe40003f64270 */
[----:B--2---:R-:W-:Y:S02]  /*ce00*/  FSEL R117, R54, -INF , P4 ;  /* 0xff80000036757808 */ /* 0x004fe40002000000 */
[----:B------:R-:W-:-:S03]  /*ce10*/  FMNMX.FTZ R66, R67, R66, !PT ;  /* 0x0000004243427209 */ /* 0x000fc60007810000 */
[----:B------:R-:W2:Y:S01]  /*ce20*/  MUFU.TANH R64, R64 ;  /* 0x0000004000407308 */ /* 0x000ea20000002400 */
[----:B------:R-:W-:Y:S02]  /*ce30*/  ISETP.GT.AND P4, PT, R30, 0x70, PT ;  /* 0x000000701e00780c */ /* 0x000fe40003f84270 */
[----:B0-----:R-:W-:Y:S02]  /*ce40*/  FSEL R119, R56, -INF , P3 ;  /* 0xff80000038777808 */ /* 0x001fe40001800000 */
[----:B------:R-:W-:-:S03]  /*ce50*/  FMNMX.FTZ R66, R117, R66, !PT ;  /* 0x0000004275427209 */ /* 0x000fc60007810000 */
[----:B------:R-:W0:Y:S01]  /*ce60*/  MUFU.TANH R65, R65 ;  /* 0x0000004100417308 */ /* 0x000e220000002400 */
[----:B------:R-:W-:Y:S02]  /*ce70*/  ISETP.GT.AND P3, PT, R30, 0x71, PT ;  /* 0x000000711e00780c */ /* 0x000fe40003f64270 */
[----:B-1----:R-:W-:Y:S02]  /*ce80*/  FSEL R121, R58, -INF , P4 ;  /* 0xff8000003a797808 */ /* 0x002fe40002000000 */
[----:B------:R-:W-:Y:S01]  /*ce90*/  FMNMX.FTZ R66, R119, R66, !PT ;  /* 0x0000004277427209 */ /* 0x000fe20007810000 */
[----:B------:R-:W-:Y:S01]  /*cea0*/  FFMA.FTZ R34, R75, R42, -R62 ;  /* 0x0000002a4b227223 */ /* 0x000fe2000001083e */
[----:B------:R-:W-:Y:S02]  /*ceb0*/  ISETP.GT.AND P4, PT, R30, 0x78, PT ;  /* 0x000000781e00780c */ /* 0x000fe40003f84270 */
[----:B---3--:R-:W-:Y:S02]  /*cec0*/  FSEL R75, R60, -INF , P3 ;  /* 0xff8000003c4b7808 */ /* 0x008fe40001800000 */
[----:B------:R-:W-:-:S02]  /*ced0*/  FMNMX.FTZ R66, R121, R66, !PT ;  /* 0x0000004279427209 */ /* 0x000fc40007810000 */
[----:B------:R-:W-:Y:S02]  /*cee0*/  ISETP.GT.AND P3, PT, R30, 0x79, PT ;  /* 0x000000791e00780c */ /* 0x000fe40003f64270 */
[----:B--2---:R-:W-:Y:S02]  /*cef0*/  FSEL R123, R64, -INF , P4 ;  /* 0xff800000407b7808 */ /* 0x004fe40002000000 */
[----:B------:R-:W-:Y:S02]  /*cf00*/  FMNMX.FTZ R66, R75, R66, !PT ;  /* 0x000000424b427209 */ /* 0x000fe40007810000 */
[----:B0-----:R-:W-:Y:S02]  /*cf10*/  FSEL R125, R65, -INF , P3 ;  /* 0xff800000417d7808 */ /* 0x001fe40001800000 */
[----:B------:R-:W-:-:S04]  /*cf20*/  FMNMX.FTZ R66, R123, R66, !PT ;  /* 0x000000427b427209 */ /* 0x000fc80007810000 */
[----:B------:R-:W-:-:S05]  /*cf30*/  FMNMX.FTZ R66, R125, R66, !PT ;  /* 0x000000427d427209 */ /* 0x000fca0007810000 */
[----:B------:R-:W0:Y:S02]  /*cf40*/  SHFL.BFLY PT, R65, R66, 0x2, 0x1f ;  /* 0x0c401f0042417f89 */ /* 0x000e2400000e0000 */
[----:B0-----:R-:W-:-:S05]  /*cf50*/  FMNMX.FTZ R48, R66, R65, !PT ;  /* 0x0000004142307209 */ /* 0x001fca0007810000 */
[----:B------:R-:W0:Y:S01]  /*cf60*/  SHFL.BFLY PT, R65, R48, 0x1, 0x1f ;  /* 0x0c201f0030417f89 */ /* 0x000e2200000e0000 */
[----:B------:R-:W-:-:S01]  /*cf70*/  FFMA.FTZ R35, R35, R42, -R62 ;  /* 0x0000002a23237223 */ /* 0x000fc2000001083e */
[----:B0-----:R-:W-:-:S04]  /*cf80*/  FMNMX.FTZ R65, R48, R65, !PT ;  /* 0x0000004130417209 */ /* 0x001fc80007810000 */
[C---:B------:R-:W-:Y:S01]  /*cf90*/  FSETP.NEU.FTZ.AND P3, PT, R65.reuse, -INF , PT ;  /* 0xff8000004100780b */ /* 0x040fe20003f7d000 */
[----:B------:R-:W-:-:S05]  /*cfa0*/  FFMA.FTZ R56, R65, R42, -8 ;  /* 0xc100000041387423 */ /* 0x000fca000001002a */
[----:B------:R-:W-:-:S05]  /*cfb0*/  FSEL R56, R56, RZ, P3 ;  /* 0x000000ff38387208 */ /* 0x000fca0001800000 */
[-CC-:B------:R-:W-:Y:S01]  /*cfc0*/  FFMA.FTZ R3, R3, R42.reuse, -R56.reuse ;  /* 0x0000002a03037223 */ /* 0x180fe20000010838 */
[----:B------:R-:W-:-:S01]  /*cfd0*/  FFMA.FTZ R8, R8, R42, -R56 ;  /* 0x0000002a08087223 */ /* 0x000fc20000010838 */
[-CC-:B------:R-:W-:Y:S01]  /*cfe0*/  FFMA.FTZ R54, R9, R42.reuse, -R56.reuse ;  /* 0x0000002a09367223 */ /* 0x180fe20000010838 */
[----:B------:R-:W0:Y:S01]  /*cff0*/  MUFU.EX2 R35, R35 ;  /* 0x0000002300237308 */ /* 0x000e220000000800 */
[----:B------:R-:W-:-:S01]  /*d000*/  FFMA.FTZ R31, R31, R42, -R56 ;  /* 0x0000002a1f1f7223 */ /* 0x000fc20000010838 */
[----:B------:R-:W-:-:S06]  /*d010*/  FFMA.FTZ R9, R11, R42, -R56 ;  /* 0x0000002a0b097223 */ /* 0x000fcc0000010838 */
[----:B------:R-:W-:Y:S08]  /*d020*/  MUFU.EX2 R3, R3 ;  /* 0x0000000300037308 */ /* 0x000ff00000000800 */
[----:B------:R-:W1:Y:S01]  /*d030*/  MUFU.EX2 R8, R8 ;  /* 0x0000000800087308 */ /* 0x000e620000000800 */
[----:B------:R-:W-:-:S07]  /*d040*/  FFMA.FTZ R50, R41, R42, -R56 ;  /* 0x0000002a29327223 */ /* 0x000fce0000010838 */
[----:B------:R-:W2:Y:S08]  /*d050*/  MUFU.EX2 R10, R68 ;  /* 0x00000044000a7308 */ /* 0x000eb00000000800 */
[----:B------:R-:W3:Y:S01]  /*d060*/  MUFU.EX2 R54, R54 ;  /* 0x0000003600367308 */ /* 0x000ee20000000800 */
[----:B------:R-:W-:-:S01]  /*d070*/  FADD.FTZ R66, R26, R27 ;  /* 0x0000001b1a427221 */ /* 0x000fc20000010000 */
[----:B------:R-:W-:-:S06]  /*d080*/  FFMA.FTZ R45, R45, R42, -R62 ;  /* 0x0000002a2d2d7223 */ /* 0x000fcc000001083e */
[----:B------:R3:W4:Y:S01]  /*d090*/  MUFU.EX2 R12, R70 ;  /* 0x00000046000c7308 */ /* 0x0007220000000800 */
[----:B------:R-:W-:-:S07]  /*d0a0*/  FFMA.FTZ R41, R13, R42, -R56 ;  /* 0x0000002a0d297223 */ /* 0x000fce0000010838 */
[----:B------:R-:W5:Y:S01]  /*d0b0*/  MUFU.EX2 R31, R31 ;  /* 0x0000001f001f7308 */ /* 0x000f620000000800 */
[----:B------:R-:W-:-:S01]  /*d0c0*/  FFMA.FTZ R36, R89, R42, -R62 ;  /* 0x0000002a59247223 */ /* 0x000fc2000001083e */
[-C--:B------:R-:W-:Y:S01]  /*d0d0*/  FFMA.FTZ R40, R91, R42.reuse, -R62 ;  /* 0x0000002a5b287223 */ /* 0x080fe2000001083e */
[----:B------:R-:W-:-:S05]  /*d0e0*/  FFMA.FTZ R52, R47, R42, -R56 ;  /* 0x0000002a2f347223 */ /* 0x000fca0000010838 */
[----:B------:R-:W5:Y:S01]  /*d0f0*/  MUFU.EX2 R69, R69 ;  /* 0x0000004500457308 */ /* 0x000f620000000800 */
[----:B------:R-:W-:-:S01]  /*d100*/  FFMA.FTZ R89, R79, R42, -R62 ;  /* 0x0000002a4f597223 */ /* 0x000fc2000001083e */
[-CC-:B------:R-:W-:Y:S01]  /*d110*/  FFMA.FTZ R91, R93, R42.reuse, -R62.reuse ;  /* 0x0000002a5d5b7223 */ /* 0x180fe2000001083e */
[----:B------:R-:W-:-:S01]  /*d120*/  FFMA.FTZ R30, R83, R42, -R62 ;  /* 0x0000002a531e7223 */ /* 0x000fc2000001083e */
[----:B------:R-:W-:-:S04]  /*d130*/  FFMA.FTZ R64, R49, R42, -R56 ;  /* 0x0000002a31407223 */ /* 0x000fc80000010838 */
[----:B------:R-:W5:Y:S01]  /*d140*/  MUFU.EX2 R9, R9 ;  /* 0x0000000900097308 */ /* 0x000f620000000800 */
[----:B0-----:R-:W-:-:S01]  /*d150*/  FADD.FTZ R47, R35, R66 ;  /* 0x00000042232f7221 */ /* 0x001fc20000010000 */
[-CC-:B------:R-:W-:Y:S01]  /*d160*/  FFMA.FTZ R59, R59, R42.reuse, -R62.reuse ;  /* 0x0000002a3b3b7223 */ /* 0x180fe2000001083e */
[----:B------:R-:W-:-:S01]  /*d170*/  FFMA.FTZ R63, R63, R42, -R62 ;  /* 0x0000002a3f3f7223 */ /* 0x000fc2000001083e */
[-CC-:B------:R-:W-:Y:S01]  /*d180*/  FFMA.FTZ R71, R71, R42.reuse, -R62.reuse ;  /* 0x0000002a47477223 */ /* 0x180fe2000001083e */
[----:B------:R-:W-:-:S01]  /*d190*/  FFMA.FTZ R79, R95, R42, -R62 ;  /* 0x0000002a5f4f7223 */ /* 0x000fc2000001083e */
[-CC-:B------:R-:W-:Y:S02]  /*d1a0*/  FFMA.FTZ R38, R99, R42.reuse, -R62.reuse ;  /* 0x0000002a63267223 */ /* 0x180fe4000001083e */
        /* <DEDUP_REMOVED lines=10> */
[-CC-:B------:R-:W-:Y:S01]  /*d250*/  FFMA.FTZ R60, R39, R42.reuse, -R56.reuse ;  /* 0x0000002a273c7223 */ /* 0x180fe20000010838 */
[----:B------:R-:W-:-:S01]  /*d260*/  FFMA.FTZ R62, R25, R42, -R56 ;  /* 0x0000002a193e7223 */ /* 0x000fc20000010838 */
[----:B------:R-:W-:Y:S01]  /*d270*/  FFMA.FTZ R25, R51, R42, -R56 ;  /* 0x0000002a33197223 */ /* 0x000fe20000010838 */
[----:B--2---:R-:W-:-:S01]  /*d280*/  FADD.FTZ R51, R10, R47 ;  /* 0x0000002f0a337221 */ /* 0x004fc20000010000 */
[----:B---3--:R-:W-:-:S02]  /*d290*/  FADD.FTZ R70, R54, R49 ;  /* 0x0000003136467221 */ /* 0x008fc40000010000 */
[----:B------:R-:W1:Y:S01]  /*d2a0*/  MUFU.EX2 R45, R45 ;  /* 0x0000002d002d7308 */ /* 0x000e620000000800 */
[----:B------:R-:W-:-:S01]  /*d2b0*/  FFMA.FTZ R11, R15, R42, -R56 ;  /* 0x0000002a0f0b7223 */ /* 0x000fc20000010838 */
[----:B----4-:R-:W-:Y:S01]  /*d2c0*/  FADD.FTZ R72, R12, R51 ;  /* 0x000000330c487221 */ /* 0x010fe20000010000 */
[----:B-----5:R-:W-:-:S05]  /*d2d0*/  FADD.FTZ R70, R31, R70 ;  /* 0x000000461f467221 */ /* 0x020fca0000010000 */
[----:B------:R-:W2:Y:S01]  /*d2e0*/  MUFU.EX2 R41, R41 ;  /* 0x0000002900297308 */ /* 0x000ea20000000800 */
[----:B------:R-:W-:-:S01]  /*d2f0*/  FADD.FTZ R51, R69, R72 ;  /* 0x0000004845337221 */ /* 0x000fc20000010000 */
[----:B------:R-:W-:-:S06]  /*d300*/  FADD.FTZ R49, R9, R70 ;  /* 0x0000004609317221 */ /* 0x000fcc0000010000 */
[----:B------:R-:W3:Y:S01]  /*d310*/  MUFU.EX2 R20, R20 ;  /* 0x0000001400147308 */ /* 0x000ee20000000800 */
[----:B------:R-:W-:-:S07]  /*d320*/  FFMA.FTZ R39, R73, R42, -R56 ;  /* 0x0000002a49277223 */ /* 0x000fce0000010838 */
[----:B------:R-:W4:Y:S01]  /*d330*/  MUFU.EX2 R60, R60 ;  /* 0x0000003c003c7308 */ /* 0x000f220000000800 */
[----:B0-----:R-:W-:-:S01]  /*d340*/  FADD.FTZ R72, R14, R51 ;  /* 0x000000330e487221 */ /* 0x001fc20000010000 */
[----:B------:R-:W-:-:S06]  /*d350*/  FADD.FTZ R70, R50, R49 ;  /* 0x0000003132467221 */ /* 0x000fcc0000010000 */
[----:B------:R-:W0:Y:S01]  /*d360*/  MUFU.EX2 R11, R11 ;  /* 0x0000000b000b7308 */ /* 0x000e220000000800 */
[----:B-1----:R-:W-:-:S01]  /*d370*/  FADD.FTZ R51, R45, R72 ;  /* 0x000000482d337221 */ /* 0x002fc20000010000 */
[----:B--2---:R-:W-:-:S06]  /*d380*/  FADD.FTZ R49, R41, R70 ;  /* 0x0000004629317221 */ /* 0x004fcc0000010000 */
[----:B------:R-:W1:Y:S01]  /*d390*/  MUFU.EX2 R24, R24 ;  /* 0x0000001800187308 */ /* 0x000e620000000800 */
[----:B------:R-:W-:-:S07]  /*d3a0*/  FFMA.FTZ R146, R77, R42, -R56 ;  /* 0x0000002a4d927223 */ /* 0x000fce0000010838 */
[----:B------:R-:W2:Y:S01]  /*d3b0*/  MUFU.EX2 R52, R52 ;  /* 0x0000003400347308 */ /* 0x000ea20000000800 */
[----:B---3--:R-:W-:-:S01]  /*d3c0*/  FADD.FTZ R72, R20, R51 ;  /* 0x0000003314487221 */ /* 0x008fc20000010000 */
[----:B----4-:R-:W-:-:S06]  /*d3d0*/  FADD.FTZ R70, R60, R49 ;  /* 0x000000313c467221 */ /* 0x010fcc0000010000 */
[----:B------:R-:W3:Y:S01]  /*d3e0*/  MUFU.EX2 R85, R85 ;  /* 0x0000005500557308 */ /* 0x000ee20000000800 */
[----:B------:R-:W-:-:S07]  /*d3f0*/  FFMA.FTZ R13, R29, R42, -R56 ;  /* 0x0000002a1d0d7223 */ /* 0x000fce0000010838 */
[----:B------:R-:W4:Y:S01]  /*d400*/  MUFU.EX2 R39, R39 ;  /* 0x0000002700277308 */ /* 0x000f220000000800 */
[----:B------:R-:W-:-:S01]  /*d410*/  FADD.FTZ R51, R33, R72 ;  /* 0x0000004821337221 */ /* 0x000fc20000010000 */
[----:B0-----:R-:W-:-:S06]  /*d420*/  FADD.FTZ R49, R11, R70 ;  /* 0x000000460b317221 */ /* 0x001fcc0000010000 */
[----:B------:R-:W0:Y:S08]  /*d430*/  MUFU.EX2 R28, R28 ;  /* 0x0000001c001c7308 */ /* 0x000e300000000800 */
[----:B------:R-:W5:Y:S01]  /*d440*/  MUFU.EX2 R62, R62 ;  /* 0x0000003e003e7308 */ /* 0x000f620000000800 */
[----:B-1----:R-:W-:-:S01]  /*d450*/  FADD.FTZ R70, R24, R51 ;  /* 0x0000003318467221 */ /* 0x002fc20000010000 */
[----:B------:R-:W-:-:S06]  /*d460*/  F2FP.SATFINITE.E4M3.F32.PACK_AB_MERGE_C R149, R10, R35, RZ ;  /* 0x000000230a95723e */ /* 0x000fcc00048070ff */
[----:B------:R-:W1:Y:S01]  /*d470*/  MUFU.EX2 R59, R59 ;  /* 0x0000003b003b7308 */ /* 0x000e620000000800 */
[----:B--2---:R-:W-:-:S07]  /*d480*/  FADD.FTZ R10, R52, R49 ;  /* 0x00000031340a7221 */ /* 0x004fce0000010000 */
[----:B------:R-:W2:Y:S01]  /*d490*/  MUFU.EX2 R146, R146 ;  /* 0x0000009200927308 */ /* 0x000ea20000000800 */
[----:B------:R-:W-:Y:S01]  /*d4a0*/  F2FP.SATFINITE.E4M3.F32.PACK_AB_MERGE_C R151, R45, R14, RZ ;  /* 0x0000000e2d97723e */ /* 0x000fe200048070ff */
[----:B---3--:R-:W-:-:S06]  /*d4b0*/  FADD.FTZ R45, R85, R70 ;  /* 0x00000046552d7221 */ /* 0x008fcc0000010000 */
[----:B------:R-:W3:Y:S01]  /*d4c0*/  MUFU.EX2 R32, R32 ;  /* 0x0000002000207308 */ /* 0x000ee20000000800 */
[----:B----4-:R-:W-:-:S01]  /*d4d0*/  FADD.FTZ R35, R39, R10 ;  /* 0x0000000a27237221 */ /* 0x010fc20000010000 */
[----:B------:R-:W-:-:S06]  /*d4e0*/  FFMA.FTZ R15, R81, R42, -R56 ;  /* 0x0000002a510f7223 */ /* 0x000fcc0000010838 */
[----:B------:R-:W4:Y:S01]  /*d4f0*/  MUFU.EX2 R13, R13 ;  /* 0x0000000d000d7308 */ /* 0x000f220000000800 */
[----:B0-----:R-:W-:-:S07]  /*d500*/  FADD.FTZ R14, R28, R45 ;  /* 0x0000002d1c0e7221 */ /* 0x001fce0000010000 */
[----:B------:R-:W0:Y:S01]  /*d510*/  MUFU.EX2 R63, R63 ;  /* 0x0000003f003f7308 */ /* 0x000e220000000800 */
[----:B-----5:R-:W-:-:S01]  /*d520*/  FADD.FTZ R35, R62, R35 ;  /* 0x000000233e237221 */ /* 0x020fc20000010000 */
[----:B------:R-:W-:-:S06]  /*d530*/  FFMA.FTZ R58, R37, R42, -R56 ;  /* 0x0000002a253a7223 */ /* 0x000fcc0000010838 */
[----:B------:R-:W5:Y:S01]  /*d540*/  MUFU.EX2 R25, R25 ;  /* 0x0000001900197308 */ /* 0x000f620000000800 */
[----:B------:R-:W-:Y:S01]  /*d550*/  F2FP.SATFINITE.E4M3.F32.PACK_AB_MERGE_C R148, R31, R54, RZ ;  /* 0x000000361f94723e */ /* 0x000fe200048070ff */
[----:B------:R-:W-:Y:S02]  /*d560*/  @!P2 VIADD R29, R0, 0x19c40 ;  /* 0x00019c40001da836 */ /* 0x000fe40000000000 */
[----:B-1----:R-:W-:-:S04]  /*d570*/  FADD.FTZ R31, R59, R14 ;  /* 0x0000000e3b1f7221 */ /* 0x002fc80000010000 */
[----:B------:R-:W1:Y:S01]  /*d580*/  MUFU.EX2 R34, R34 ;  /* 0x0000002200227308 */ /* 0x000e620000000800 */
[----:B--2---:R-:W-:-:S07]  /*d590*/  FADD.FTZ R14, R146, R35 ;  /* 0x00000023920e7221 */ /* 0x004fce0000010000 */
[----:B------:R-:W2:Y:S01]  /*d5a0*/  MUFU.EX2 R64, R64 ;  /* 0x0000004000407308 */ /* 0x000ea20000000800 */
[----:B------:R-:W-:Y:S01]  /*d5b0*/  F2FP.SATFINITE.E4M3.F32.PACK_AB_MERGE_C R145, R85, R24, RZ ;  /* 0x000000185591723e */ /* 0x000fe200048070ff */
[----:B------:R-:W-:Y:S01]  /*d5c0*/  FFMA.FTZ R55, R55, R42, -R56 ;  /* 0x0000002a37377223 */ /* 0x000fe20000010838 */
[----:B---3--:R-:W-:-:S05]  /*d5d0*/  FADD.FTZ R24, R32, R31 ;  /* 0x0000001f20187221 */ /* 0x008fca0000010000 */
[----:B------:R-:W3:Y:S01]  /*d5e0*/  MUFU.EX2 R71, R71 ;  /* 0x0000004700477308 */ /* 0x000ee20000000800 */
[----:B------:R-:W-:Y:S01]  /*d5f0*/  @!P2 PRMT R29, RZ, 0x654, R29 ;  /* 0x00000654ff1da816 */ /* 0x000fe2000000001d */
[----:B----4-:R-:W-:-:S06]  /*d600*/  FADD.FTZ R14, R13, R14 ;  /* 0x0000000e0d0e7221 */ /* 0x010fcc0000010000 */
[----:B------:R-:W4:Y:S01]  /*d610*/  MUFU.EX2 R15, R15 ;  /* 0x0000000f000f7308 */ /* 0x000f220000000800 */
[----:B------:R-:W-:-:S01]  /*d620*/  FFMA.FTZ R37, R53, R42, -R56 ;  /* 0x0000002a35257223 */ /* 0x000fc20000010838 */
[C---:B0-----:R-:W-:Y:S01]  /*d630*/  F2FP.SATFINITE.E4M3.F32.PACK_AB_MERGE_C R147, R63.reuse, R32, RZ ;  /* 0x000000203f93723e */ /* 0x041fe200048070ff */
[----:B------:R-:W-:-:S05]  /*d640*/  FADD.FTZ R63, R63, R24 ;  /* 0x000000183f3f7221 */ /* 0x000fca0000010000 */
[----:B------:R-:W0:Y:S01]  /*d650*/  MUFU.EX2 R36, R36 ;  /* 0x0000002400247308 */ /* 0x000e220000000800 */
[----:B------:R-:W-:Y:S01]  /*d660*/  F2FP.SATFINITE.E4M3.F32.PACK_AB_MERGE_C R149, R27, R26, R149 ;  /* 0x0000001a1b95723e */ /* 0x000fe20004807095 */
[----:B------:R1:W-:Y:S01]  /*d670*/  @!P2 SYNCS.ARRIVE.TRANS64.RED.A1T0 RZ, [R29+URZ], RZ ;  /* 0x000000ff1dffa9a7 */ /* 0x0003e2000810043f */
[----:B-----5:R-:W-:-:S05]  /*d680*/  FADD.FTZ R27, R25, R14 ;  /* 0x0000000e191b7221 */ /* 0x020fca0000010000 */
[----:B------:R-:W5:Y:S01]  /*d690*/  MUFU.EX2 R58, R58 ;  /* 0x0000003a003a7308 */ /* 0x000f620000000800 */
[----:B------:R-:W-:Y:S01]  /*d6a0*/  F2FP.SATFINITE.E4M3.F32.PACK_AB_MERGE_C R151, R69, R12, R151 ;  /* 0x0000000c4597723e */ /* 0x000fe20004807097 */
[----:B-1----:R-:W-:-:S06]  /*d6b0*/  FFMA.FTZ R29, R109, R42, -R56 ;  /* 0x0000002a6d1d7223 */ /* 0x002fcc0000010838 */
[----:B------:R-:W1:Y:S01]  /*d6c0*/  MUFU.EX2 R89, R89 ;  /* 0x0000005900597308 */ /* 0x000e620000000800 */
[----:B------:R-:W-:-:S01]  /*d6d0*/  FADD.FTZ R12, R34, R63 ;  /* 0x0000003f220c7221 */ /* 0x000fc20000010000 */
[C---:B--2---:R-:W-:Y:S01]  /*d6e0*/  F2FP.SATFINITE.E4M3.F32.PACK_AB_MERGE_C R24, R64.reuse, R25, RZ ;  /* 0x000000194018723e */ /* 0x044fe200048070ff */
[----:B------:R-:W-:-:S05]  /*d6f0*/  FADD.FTZ R64, R64, R27 ;  /* 0x0000001b40407221 */ /* 0x000fca0000010000 */
[----:B------:R-:W2:Y:S01]  /*d700*/  MUFU.EX2 R0, R55 ;  /* 0x0000003700007308 */ /* 0x000ea20000000800 */
[----:B------:R-:W-:-:S01]  /*d710*/  FFMA.FTZ R66, R57, R42, -R56 ;  /* 0x0000002a39427223 */ /* 0x000fc20000010838 */
[----:B---3--:R-:W-:Y:S01]  /*d720*/  FADD.FTZ R27, R71, R12 ;  /* 0x0000000c471b7221 */ /* 0x008fe20000010000 */
[----:B------:R-:W-:-:S05]  /*d730*/  F2FP.SATFINITE.E4M3.F32.PACK_AB_MERGE_C R150, R60, R41, RZ ;  /* 0x000000293c96723e */ /* 0x000fca00048070ff */
[----:B------:R-:W3:Y:S01]  /*d740*/  MUFU.EX2 R37, R37 ;  /* 0x0000002500257308 */ /* 0x000ee20000000800 */
[----:B----4-:R-:W-:-:S01]  /*d750*/  FADD.FTZ R25, R15, R64 ;  /* 0x000000400f197221 */ /* 0x010fc20000010000 */
[----:B------:R-:W-:Y:S01]  /*d760*/  FFMA.FTZ R47, R111, R42, -R56 ;  /* 0x0000002a6f2f7223 */ /* 0x000fe20000010838 */
[----:B0-----:R-:W-:-:S05]  /*d770*/  FADD.FTZ R14, R36, R27 ;  /* 0x0000001b240e7221 */ /* 0x001fca0000010000 */
[----:B------:R-:W0:Y:S01]  /*d780*/  MUFU.EX2 R29, R29 ;  /* 0x0000001d001d7308 */ /* 0x000e220000000800 */
[----:B-----5:R-:W-:-:S01]  /*d790*/  FADD.FTZ R25, R58, R25 ;  /* 0x000000193a197221 */ /* 0x020fc20000010000 */
[----:B------:R-:W-:Y:S01]  /*d7a0*/  F2FP.SATFINITE.E4M3.F32.PACK_AB_MERGE_C R150, R50, R9, R150 ;  /* 0x000000093296723e */ /* 0x000fe20004807096 */
[----:B------:R-:W-:-:S01]  /*d7b0*/  FFMA.FTZ R68, R113, R42, -R56 ;  /* 0x0000002a71447223 */ /* 0x000fc20000010838 */
[--C-:B------:R-:W-:Y:S01]  /*d7c0*/  FFMA.FTZ R117, R117, R42, -R56.reuse ;  /* 0x0000002a75757223 */ /* 0x100fe20000010838 */
[----:B------:R-:W4:Y:S03]  /*d7d0*/  @P0 LDC R9, c[0x0][0x44c] ;  /* 0x00011300ff090b82 */ /* 0x000f260000000800 */
[----:B------:R-:W5:Y:S01]  /*d7e0*/  MUFU.EX2 R66, R66 ;  /* 0x0000004200427308 */ /* 0x000f620000000800 */
[----:B-1----:R-:W-:Y:S01]  /*d7f0*/  F2FP.SATFINITE.E4M3.F32.PACK_AB_MERGE_C R141, R89, R36, RZ ;  /* 0x00000024598d723e */ /* 0x002fe200048070ff */
[----:B------:R-:W-:Y:S01]  /*d800*/  FFMA.FTZ R119, R119, R42, -R56 ;  /* 0x0000002a77777223 */ /* 0x000fe20000010838 */
[----:B------:R-:W-:-:S01]  /*d810*/  FADD.FTZ R89, R89, R14 ;  /* 0x0000000e59597221 */ /* 0x000fc20000010000 */
[----:B--2---:R-:W-:Y:S01]  /*d820*/  FADD.FTZ R14, R0, R25 ;  /* 0x00000019000e7221 */ /* 0x004fe20000010000 */
[----:B------:R-:W-:-:S01]  /*d830*/  FFMA.FTZ R67, R67, R42, -R56 ;  /* 0x0000002a43437223 */ /* 0x000fc20000010838 */
[----:B------:R-:W-:-:S02]  /*d840*/  F2FP.SATFINITE.E4M3.F32.PACK_AB_MERGE_C R145, R33, R20, R145 ;  /* 0x000000142191723e */ /* 0x000fc40004807091 */
[----:B------:R-:W1:Y:S01]  /*d850*/  MUFU.EX2 R47, R47 ;  /* 0x0000002f002f7308 */ /* 0x000e620000000800 */
[----:B------:R-:W2:Y:S01]  /*d860*/  @P0 LDC R20, c[0x0][0x450] ;  /* 0x00011400ff140b82 */ /* 0x000ea20000000800 */
[----:B------:R-:W-:-:S01]  /*d870*/  FFMA.FTZ R115, R115, R42, -R56 ;  /* 0x0000002a73737223 */ /* 0x000fc20000010838 */
[----:B---3--:R-:W-:Y:S01]  /*d880*/  FADD.FTZ R14, R37, R14 ;  /* 0x0000000e250e7221 */ /* 0x008fe20000010000 */
[----:B------:R-:W-:-:S04]  /*d890*/  F2FP.SATFINITE.E4M3.F32.PACK_AB_MERGE_C R148, R8, R3, R148 ;  /* 0x000000030894723e */ /* 0x000fc80004807094 */
[----:B------:R-:W-:Y:S01]  /*d8a0*/  MUFU.EX2 R68, R68 ;  /* 0x0000004400447308 */ /* 0x000fe20000000800 */
[----:B0-----:R-:W-:-:S07]  /*d8b0*/  FADD.FTZ R3, R29, R14 ;  /* 0x0000000e1d037221 */ /* 0x001fce0000010000 */
[----:B------:R-:W-:Y:S08]  /*d8c0*/  MUFU.EX2 R117, R117 ;  /* 0x0000007500757308 */ /* 0x000ff00000000800 */
[----:B------:R-:W0:Y:S08]  /*d8d0*/  MUFU.EX2 R12, R119 ;  /* 0x00000077000c7308 */ /* 0x000e300000000800 */
[----:B------:R-:W-:Y:S08]  /*d8e0*/  MUFU.EX2 R79, R79 ;  /* 0x0000004f004f7308 */ /* 0x000ff00000000800 */
[----:B------:R-:W3:Y:S01]  /*d8f0*/  MUFU.EX2 R30, R30 ;  /* 0x0000001e001e7308 */ /* 0x000ee20000000800 */
[----:B-----5:R-:W-:-:S07]  /*d900*/  FADD.FTZ R8, R66, R3 ;  /* 0x0000000342087221 */ /* 0x020fce0000010000 */
[----:B------:R-:W5:Y:S08]  /*d910*/  MUFU.EX2 R10, R115 ;  /* 0x00000073000a7308 */ /* 0x000f700000000800 */
[----:B------:R-:W2:Y:S08]  /*d920*/  MUFU.EX2 R67, R67 ;  /* 0x0000004300437308 */ /* 0x000eb00000000800 */
[----:B------:R-:W-:Y:S08]  /*d930*/  MUFU.EX2 R40, R40 ;  /* 0x0000002800287308 */ /* 0x000ff00000000800 */
[----:B------:R-:W2:Y:S01]  /*d940*/  MUFU.EX2 R91, R91 ;  /* 0x0000005b005b7308 */ /* 0x000ea20000000800 */
[----:B------:R-:W-:Y:S01]  /*d950*/  F2FP.SATFINITE.E4M3.F32.PACK_AB_MERGE_C R144, R62, R39, RZ ;  /* 0x000000273e90723e */ /* 0x000fe200048070ff */
[----:B-1----:R-:W-:Y:S01]  /*d960*/  FADD.FTZ R3, R47, R8 ;  /* 0x000000082f037221 */ /* 0x002fe20000010000 */
[----:B0-----:R-:W-:-:S02]  /*d970*/  F2FP.SATFINITE.E4M3.F32.PACK_AB_MERGE_C R136, R12, R117, RZ ;  /* 0x000000750c88723e */ /* 0x001fc400048070ff */
[----:B------:R-:W-:Y:S01]  /*d980*/  F2FP.SATFINITE.E4M3.F32.PACK_AB_MERGE_C R144, R52, R11, R144 ;  /* 0x0000000b3490723e */ /* 0x000fe20004807090 */
[----:B------:R-:W-:-:S01]  /*d990*/  FADD.FTZ R3, R68, R3 ;  /* 0x0000000344037221 */ /* 0x000fc20000010000 */
[----:B---3--:R-:W-:Y:S01]  /*d9a0*/  F2FP.SATFINITE.E4M3.F32.PACK_AB_MERGE_C R143, R30, R79, RZ ;  /* 0x0000004f1e8f723e */ /* 0x008fe200048070ff */
[----:B----4-:R-:W-:-:S04]  /*d9b0*/  @P0 IMAD.HI.U32 R11, R94, R9, RZ ;  /* 0x000000095e0b0227 */ /* 0x010fc800078e00ff */
[----:B------:R-:W-:Y:S01]  /*d9c0*/  FFMA.FTZ R121, R121, R42, -R56 ;  /* 0x0000002a79797223 */ /* 0x000fe20000010838 */
[----:B------:R-:W-:Y:S01]  /*d9d0*/  MUFU.EX2 R44, R44 ;  /* 0x0000002c002c7308 */ /* 0x000fe20000000800 */
[----:B-----5:R-:W-:-:S01]  /*d9e0*/  FADD.FTZ R8, R10, R3 ;  /* 0x000000030a087221 */ /* 0x020fc20000010000 */
[----:B--2---:R-:W-:Y:S01]  /*d9f0*/  F2FP.SATFINITE.E4M3.F32.PACK_AB_MERGE_C R136, R67, R10, R136 ;  /* 0x0000000a4388723e */ /* 0x004fe20004807088 */
[----:B------:R-:W-:Y:S01]  /*da00*/  IMAD.MOV.U32 R10, RZ, RZ, R94 ;  /* 0x000000ffff0a7224 */ /* 0x000fe200078e005e */
[----:B------:R-:W-:Y:S02]  /*da10*/  @P0 SHF.R.U32.HI R10, RZ, R20, R11 ;  /* 0x00000014ff0a0219 */ /* 0x000fe4000001160b */
[----:B------:R-:W-:Y:S02]  /*da20*/  F2FP.SATFINITE.E4M3.F32.PACK_AB_MERGE_C R143, R91, R40, R143 ;  /* 0x000000285b8f723e */ /* 0x000fe4000480708f */
[----:B------:R-:W0:Y:S01]  /*da30*/  MUFU.EX2 R87, R87 ;  /* 0x0000005700577308 */ /* 0x000e220000000800 */
[----:B------:R-:W-:-:S01]  /*da40*/  FADD.FTZ R40, R40, R89 ;  /* 0x0000005928287221 */ /* 0x000fc20000010000 */
[----:B------:R-:W-:-:S06]  /*da50*/  IADD3 R10, R10, R90, -R92 ;  /* 0x0000005a0a0a7210 */ /* 0x000fcc0007ffe85c */
[----:B------:R-:W1:Y:S01]  /*da60*/  MUFU.EX2 R38, R38 ;  /* 0x0000002600267308 */ /* 0x000e620000000800 */
[----:B------:R-:W-:-:S01]  /*da70*/  FADD.FTZ R40, R91, R40 ;  /* 0x000000285b287221 */ /* 0x000fc20000010000 */
[----:B------:R-:W-:-:S06]  /*da80*/  FADD.FTZ R8, R67, R8 ;  /* 0x0000000843087221 */ /* 0x000fcc0000010000 */
[----:B------:R-:W-:Y:S01]  /*da90*/  MUFU.EX2 R83, R83 ;  /* 0x0000005300537308 */ /* 0x000fe20000000800 */
[----:B------:R-:W-:-:S01]  /*daa0*/  FADD.FTZ R79, R79, R40 ;  /* 0x000000284f4f7221 */ /* 0x000fc20000010000 */
[----:B------:R-:W-:-:S06]  /*dab0*/  SHF.R.S32.HI R11, RZ, 0x1f, R10 ;  /* 0x0000001fff0b7819 */ /* 0x000fcc000001140a */
[----:B------:R-:W2:Y:S01]  /*dac0*/  MUFU.EX2 R121, R121 ;  /* 0x0000007900797308 */ /* 0x000ea20000000800 */
[----:B------:R-:W-:-:S01]  /*dad0*/  FADD.FTZ R117, R117, R8 ;  /* 0x0000000875757221 */ /* 0x000fc20000010000 */
[----:B------:R-:W-:Y:S01]  /*dae0*/  FADD.FTZ R79, R30, R79 ;  /* 0x0000004f1e4f7221 */ /* 0x000fe20000010000 */
[----:B------:R-:W-:Y:S01]  /*daf0*/  LEA.HI R11, R11, R10, RZ, 0x7 ;  /* 0x0000000a0b0b7211 */ /* 0x000fe200078f38ff */
[--C-:B------:R-:W-:Y:S01]  /*db00*/  FFMA.FTZ R75, R75, R42, -R56.reuse ;  /* 0x0000002a4b4b7223 */ /* 0x100fe20000010838 */
[----:B0-----:R-:W-:Y:S01]  /*db10*/  F2FP.SATFINITE.E4M3.F32.PACK_AB_MERGE_C R137, R87, R44, RZ ;  /* 0x0000002c5789723e */ /* 0x001fe200048070ff */
[----:B------:R-:W-:Y:S02]  /*db20*/  FADD.FTZ R12, R12, R117 ;  /* 0x000000750c0c7221 */ /* 0x000fe40000010000 */
[----:B------:R-:W-:Y:S01]  /*db30*/  MUFU.EX2 R48, R48 ;  /* 0x0000003000307308 */ /* 0x000fe20000000800 */
[----:B------:R-:W-:-:S01]  /*db40*/  FFMA.FTZ R123, R123, R42, -R56 ;  /* 0x0000002a7b7b7223 */ /* 0x000fc20000010838 */
[----:B-1----:R-:W-:Y:S01]  /*db50*/  FADD.FTZ R14, R38, R79 ;  /* 0x0000004f260e7221 */ /* 0x002fe20000010000 */
[----:B------:R-:W-:Y:S01]  /*db60*/  SHF.R.S32.HI R11, RZ, 0x7, R11 ;  /* 0x00000007ff0b7819 */ /* 0x000fe2000001140b */
[----:B------:R-:W-:-:S04]  /*db70*/  FFMA.FTZ R56, R125, R42, -R56 ;  /* 0x0000002a7d387223 */ /* 0x000fc80000010838 */
[----:B------:R-:W0:Y:S01]  /*db80*/  MUFU.EX2 R61, R61 ;  /* 0x0000003d003d7308 */ /* 0x000e220000000800 */
[----:B------:R-:W-:Y:S01]  /*db90*/  F2FP.SATFINITE.E4M3.F32.PACK_AB_MERGE_C R140, R37, R0, RZ ;  /* 0x00000000258c723e */ /* 0x000fe200048070ff */
[----:B--2---:R-:W-:Y:S01]  /*dba0*/  FADD.FTZ R3, R121, R12 ;  /* 0x0000000c79037221 */ /* 0x004fe20000010000 */
[----:B------:R-:W-:-:S05]  /*dbb0*/  F2FP.SATFINITE.E4M3.F32.PACK_AB_MERGE_C R137, R83, R38, R137 ;  /* 0x000000265389723e */ /* 0x000fca0004807089 */
[----:B------:R-:W1:Y:S01]  /*dbc0*/  MUFU.EX2 R46, R46 ;  /* 0x0000002e002e7308 */ /* 0x000e620000000800 */
[----:B------:R-:W-:-:S01]  /*dbd0*/  FADD.FTZ R83, R83, R14 ;  /* 0x0000000e53537221 */ /* 0x000fc20000010000 */
[----:B------:R-:W-:-:S06]  /*dbe0*/  VIMNMX R12, RZ, R11, !PT ;  /* 0x0000000bff0c7248 */ /* 0x000fcc0007fe0100 */
[----:B------:R-:W2:Y:S01]  /*dbf0*/  MUFU.EX2 R93, R93 ;  /* 0x0000005d005d7308 */ /* 0x000ea20000000800 */
[----:B------:R-:W-:-:S01]  /*dc00*/  FADD.FTZ R44, R44, R83 ;  /* 0x000000532c2c7221 */ /* 0x000fc20000010000 */
[----:B------:R-:W-:Y:S01]  /*dc10*/  VIADD R14, R88, 0xfffffffe ;  /* 0xfffffffe580e7836 */ /* 0x000fe20000000000 */
[----:B------:R3:W-:Y:S05]  /*dc20*/  STL [R1+0x14], R12 ;  /* 0x0000140c01007387 */ /* 0x0007ea0000100800 */
[----:B------:R-:W4:Y:S01]  /*dc30*/  MUFU.EX2 R0, R75 ;  /* 0x0000004b00007308 */ /* 0x000f220000000800 */
[----:B------:R-:W-:-:S07]  /*dc40*/  FADD.FTZ R87, R87, R44 ;  /* 0x0000002c57577221 */ /* 0x000fce0000010000 */
[----:B------:R-:W5:Y:S01]  /*dc50*/  MUFU.EX2 R123, R123 ;  /* 0x0000007b007b7308 */ /* 0x000f620000000800 */
[----:B------:R-:W-:-:S07]  /*dc60*/  ISETP.GE.AND P2, PT, R14, R12, PT ;  /* 0x0000000c0e00720c */ /* 0x000fce0003f46270 */
[----:B------:R-:W3:Y:S01]  /*dc70*/  MUFU.EX2 R56, R56 ;  /* 0x0000003800387308 */ /* 0x000ee20000000800 */
[----:B0-----:R-:W-:Y:S01]  /*dc80*/  F2FP.SATFINITE.E4M3.F32.PACK_AB_MERGE_C R9, R61, R48, RZ ;  /* 0x000000303d09723e */ /* 0x001fe200048070ff */
[----:B-1----:R-:W-:-:S03]  /*dc90*/  FADD.FTZ R8, R46, R87 ;  /* 0x000000572e087221 */ /* 0x002fc60000010000 */
[C---:B--2---:R-:W-:Y:S01]  /*dca0*/  F2FP.SATFINITE.E4M3.F32.PACK_AB_MERGE_C R139, R93.reuse, R46, R9 ;  /* 0x0000002e5d8b723e */ /* 0x044fe20004807009 */
[----:B------:R-:W-:-:S01]  /*dcb0*/  FADD.FTZ R93, R93, R8 ;  /* 0x000000085d5d7221 */ /* 0x000fc20000010000 */
[----:B----4-:R-:W-:Y:S01]  /*dcc0*/  FADD.FTZ R8, R0, R3 ;  /* 0x0000000300087221 */ /* 0x010fe20000010000 */
[----:B------:R-:W-:Y:S01]  /*dcd0*/  F2FP.SATFINITE.E4M3.F32.PACK_AB_MERGE_C R142, R68, R47, RZ ;  /* 0x0000002f448e723e */ /* 0x000fe200048070ff */
[----:B------:R-:W-:Y:S01]  /*dce0*/  BSSY B0, `(.L_x_2026) ;  /* 0x000031a000007945 */ /* 0x000fe20003800000 */
[----:B------:R-:W-:-:S01]  /*dcf0*/  FADD.FTZ R48, R48, R93 ;  /* 0x0000005d30307221 */ /* 0x000fc20000010000 */
[----:B-----5:R-:W-:Y:S01]  /*dd00*/  FADD.FTZ R3, R123, R8 ;  /* 0x000000087b037221 */ /* 0x020fe20000010000 */
[----:B------:R-:W-:Y:S02]  /*dd10*/  F2FP.SATFINITE.E4M3.F32.PACK_AB_MERGE_C R147, R59, R28, R147 ;  /* 0x0000001c3b93723e */ /* 0x000fe40004807093 */
[C---:B---3--:R-:W-:Y:S01]  /*dd20*/  F2FP.SATFINITE.E4M3.F32.PACK_AB_MERGE_C R9, R56.reuse, R123, RZ ;  /* 0x0000007b3809723e */ /* 0x048fe200048070ff */
[----:B------:R-:W-:-:S01]  /*dd30*/  FADD.FTZ R3, R56, R3 ;  /* 0x0000000338037221 */ /* 0x000fc20000010000 */
[----:B------:R-:W-:-:S02]  /*dd40*/  F2FP.SATFINITE.E4M3.F32.PACK_AB_MERGE_C R141, R71, R34, R141 ;  /* 0x00000022478d723e */ /* 0x000fc4000480708d */
[----:B------:R-:W-:Y:S02]  /*dd50*/  CS2R R134, SRZ ;  /* 0x0000000000867805 */ /* 0x000fe4000001ff00 */
[----:B------:R-:W-:Y:S01]  /*dd60*/  F2FP.SATFINITE.E4M3.F32.PACK_AB_MERGE_C R138, R0, R121, R9 ;  /* 0x00000079008a723e */ /* 0x000fe20004807009 */
[----:B------:R-:W-:-:S01]  /*dd70*/  FADD.FTZ R0, R61, R48 ;  /* 0x000000303d007221 */ /* 0x000fc20000010000 */
[----:B------:R-:W-:Y:S02]  /*dd80*/  F2FP.SATFINITE.E4M3.F32.PACK_AB_MERGE_C R146, R13, R146, R24 ;  /* 0x000000920d92723e */ /* 0x000fe40004807018 */
[----:B------:R-:W-:Y:S02]  /*dd90*/  CS2R R132, SRZ ;  /* 0x0000000000847805 */ /* 0x000fe4000001ff00 */
[----:B------:R-:W-:Y:S02]  /*dda0*/  F2FP.SATFINITE.E4M3.F32.PACK_AB_MERGE_C R140, R58, R15, R140 ;  /* 0x0000000f3a8c723e */ /* 0x000fe4000480708c */
[----:B------:R-:W-:-:S02]  /*ddb0*/  CS2R R130, SRZ ;  /* 0x0000000000827805 */ /* 0x000fc4000001ff00 */
[----:B------:R-:W-:Y:S02]  /*ddc0*/  F2FP.SATFINITE.E4M3.F32.PACK_AB_MERGE_C R142, R66, R29, R142 ;  /* 0x0000001d428e723e */ /* 0x000fe4000480708e */
        /* <DEDUP_REMOVED lines=20> */
[----:B------:R-:W-:Y:S01]  /*df10*/  CS2R R88, SRZ ;  /* 0x0000000000587805 */ /* 0x000fe2000001ff00 */
[----:B------:R-:W-:Y:S06]  /*df20*/  @!P2 BRA `(.L_x_2027) ;  /* 0x0000002c00d4a947 */ /* 0x000fec0003800000 */
[----:B------:R-:W-:Y:S01]  /*df30*/  BSSY B1, `(.L_x_2027) ;  /* 0x00002f4000017945 */ /* 0x000fe20003800000 */
[----:B------:R-:W-:Y:S02]  /*df40*/  IMAD.MOV.U32 R10, RZ, RZ, R43 ;  /* 0x000000ffff0a7224 */ /* 0x000fe400078e002b */
[----:B------:R-:W-:Y:S02]  /*df50*/  IMAD.MOV.U32 R11, RZ, RZ, R65 ;  /* 0x000000ffff0b7224 */ /* 0x000fe400078e0041 */
[----:B------:R-:W-:Y:S02]  /*df60*/  IMAD.MOV.U32 R9, RZ, RZ, R152 ;  /* 0x000000ffff097224 */ /* 0x000fe400078e0098 */
[----:B------:R-:W-:Y:S02]  /*df70*/  IMAD.MOV.U32 R8, RZ, RZ, R18 ;  /* 0x000000ffff087224 */ /* 0x000fe400078e0012 */
[----:B------:R-:W-:-:S07]  /*df80*/  IMAD.MOV.U32 R135, RZ, RZ, RZ ;  /* 0x000000ffff877224 */ /* 0x000fce00078e00ff */
.L_x_2039:
[----:B------:R-:W-:-:S04]  /*df90*/  ISETP.NE.AND P2, PT, R8, 0x1, PT ;  /* 0x000000010800780c */ /* 0x000fc80003f45270 */
[----:B------:R-:W-:-:S04]  /*dfa0*/  SEL R152, RZ, 0x1, P2 ;  /* 0x00000001ff987807 */ /* 0x000fc80001000000 */
[----:B------:R-:W-:Y:S01]  /*dfb0*/  LOP3.LUT R152, R9, R152, RZ, 0x3c, !PT ;  /* 0x0000009809987212 */ /* 0x000fe200078e3cff */
[----:B------:R-:W-:Y:S06]  /*dfc0*/  @!P1 BRA `(.L_x_2028) ;  /* 0x0000000000049947 */ /* 0x000fec0003800000 */
[----:B------:R-:W-:Y:S01]  /*dfd0*/  BPT.TRAP 0x1 ;  /* 0x000000040000795c */ /* 0x000fe20000300000 */
.L_x_2028:
        /* <DEDUP_REMOVED lines=8> */
.L_x_2029:
[----:B------:R-:W-:Y:S01]  /*e060*/  BSSY B2, `(.L_x_2030) ;  /* 0x0000006000027945 */ /* 0x000fe20003800000 */
[----:B------:R-:W-:Y:S02]  /*e070*/  IMAD R24, R18, 0x300, R21 ;  /* 0x0000030012187824 */ /* 0x000fe400078e0215 */
[----:B------:R-:W-:Y:S01]  /*e080*/  IMAD.MOV.U32 R25, RZ, RZ, -0x3ffffff0 ;  /* 0xc0000010ff197424 */ /* 0x000fe200078e00ff */
[----:B-1----:R-:W-:Y:S06]  /*e090*/  @P2 BRA `(.L_x_2031) ;  /* 0x0000000000082947 */ /* 0x002fec0003800000 */
[----:B------:R-:W1:Y:S02]  /*e0a0*/  SYNCS.PHASECHK.TRANS64.TRYWAIT P2, [R15+URZ+0x19c30], R12 ;  /* 0x019c300c0f0075a7 */ /* 0x000e64000804017f */
[----:B-1----:R-:W-:Y:S05]  /*e0b0*/  @!P2 BRA `(.L_x_2032) ;  /* 0x000000f0007ca947 */ /* 0x002fea0003800000 */
.L_x_2031:
[----:B------:R-:W-:Y:S05]  /*e0c0*/  BSYNC B2 ;  /* 0x0000000000027941 */ /* 0x000fea0003800000 */
.L_x_2030:
[----:B------:R-:W-:Y:S01]  /*e0d0*/  R2UR UR6, R24 ;  /* 0x00000000180672ca */ /* 0x000fe200000e0000 */
[----:B------:R-:W-:Y:S01]  /*e0e0*/  IMAD.MOV.U32 R13, RZ, RZ, -0x3ffffff0 ;  /* 0xc0000010ff0d7424 */ /* 0x000fe200078e00ff */
[----:B------:R-:W-:Y:S01]  /*e0f0*/  R2UR UR7, R25 ;  /* 0x00000000190772ca */ /* 0x000fe200000e0000 */
[----:B------:R-:W-:Y:S01]  /*e100*/  IMAD.MOV.U32 R25, RZ, RZ, -0x3ffffff0 ;  /* 0xc0000010ff197424 */ /* 0x000fe200078e00ff */
[----:B------:R-:W-:Y:S02]  /*e110*/  R2UR UR4, R4 ;  /* 0x00000000040472ca */ /* 0x000fe400000e0000 */
[----:B------:R-:W-:Y:S02]  /*e120*/  R2UR UR5, R5 ;  /* 0x00000000050572ca */ /* 0x000fe400000e0000 */
[C---:B01----:R-:W-:Y:S01]  /*e130*/  IADD3 R12, R24.reuse, 0x100, RZ ;  /* 0x00000100180c7810 */ /* 0x043fe20007ffe0ff */
[----:B------:R-:W-:Y:S01]  /*e140*/  VIADD R24, R24, 0x200 ;  /* 0x0000020018187836 */ /* 0x000fe20000000000 */
[----:B------:R-:W-:-:S02]  /*e150*/  R2UR UR15, R25 ;  /* 0x00000000190f72ca */ /* 0x000fc400000e0000 */
[----:B------:R-:W-:Y:S02]  /*e160*/  R2UR UR10, R12 ;  /* 0x000000000c0a72ca */ /* 0x000fe400000e0000 */
[----:B------:R-:W-:Y:S02]  /*e170*/  R2UR UR14, R24 ;  /* 0x00000000180e72ca */ /* 0x000fe400000e0000 */
[----:B------:R-:W-:Y:S01]  /*e180*/  WARPGROUP.ARRIVE ;  /* 0x00000000000079c5 */ /* 0x000fe20000000000 */
[----:B------:R-:W-:Y:S02]  /*e190*/  R2UR UR11, R13 ;  /* 0x000000000d0b72ca */ /* 0x000fe400000e0000 */
[----:B------:R-:W-:Y:S02]  /*e1a0*/  R2UR UR8, R156 ;  /* 0x000000009c0872ca */ /* 0x000fe400000e0000 */
[----:B------:R-:W-:Y:S01]  /*e1b0*/  R2UR UR9, R157 ;  /* 0x000000009d0972ca */ /* 0x000fe200000e0000 */
[----:B------:R-:W-:Y:S01]  /*e1c0*/  QGMMA.64x128x32.F32.E4M3.E4M3 R24, gdesc[UR4], RZ, !UPT, gsb0 ;  /* 0x01e00000041879f3 */ /* 0x000fe2000c0008ff */
[----:B------:R-:W-:-:S02]  /*e1d0*/  R2UR UR12, R6 ;  /* 0x00000000060c72ca */ /* 0x000fc400000e0000 */
[----:B------:R-:W-:Y:S01]  /*e1e0*/  R2UR UR13, R7 ;  /* 0x00000000070d72ca */ /* 0x000fe200000e0000 */
        /* <DEDUP_REMOVED lines=9> */
.L_x_2033:
[----:B------:R-:W-:Y:S01]  /*e280*/  SHF.L.U32 R9, R9, 0x1f, RZ ;  /* 0x0000001f09097819 */ /* 0x000fe200000006ff */
[----:B------:R-:W-:-:S04]  /*e290*/  IMAD R20, R8, 0x8, R16 ;  /* 0x0000000808147824 */ /* 0x000fc800078e0210 */
[----:B------:R0:W1:Y:S01]  /*e2a0*/  SYNCS.PHASECHK.TRANS64.TRYWAIT P2, [R20+URZ+0x19c50], R9 ;  /* 0x019c5009140075a7 */ /* 0x000062000804017f */
[----:B------:R-:W-:Y:S05]  /*e2b0*/  @!P1 BRA `(.L_x_2034) ;  /* 0x0000000000049947 */ /* 0x000fea0003800000 */
[----:B------:R-:W-:Y:S01]  /*e2c0*/  BPT.TRAP 0x1 ;  /* 0x000000040000795c */ /* 0x000fe20000300000 */
.L_x_2034:
[----:B------:R-:W-:Y:S04]  /*e2d0*/  BSSY B2, `(.L_x_2035) ;  /* 0x0000004000027945 */ /* 0x000fe80003800000 */
[----:B-1----:R-:W-:Y:S05]  /*e2e0*/  @P2 BRA `(.L_x_2036) ;  /* 0x0000000000082947 */ /* 0x002fea0003800000 */
[----:B------:R-:W1:Y:S02]  /*e2f0*/  SYNCS.PHASECHK.TRANS64.TRYWAIT P2, [R20+URZ+0x19c50], R9 ;  /* 0x019c5009140075a7 */ /* 0x000e64000804017f */
[----:B-1----:R-:W-:Y:S05]  /*e300*/  @!P2 BRA `(.L_x_2037) ;  /* 0x000000ec00fca947 */ /* 0x002fea0003800000 */
.L_x_2036:
[----:B------:R-:W-:Y:S05]  /*e310*/  BSYNC B2 ;  /* 0x0000000000027941 */ /* 0x000fea0003800000 */
.L_x_2035:
[----:B01----:R-:W-:Y:S01]  /*e320*/  VIADD R9, R16, 0x3000 ;  /* 0x0000300010097836 */ /* 0x003fe20000000000 */
[----:B------:R-:W-:-:S04]  /*e330*/  WARPGROUP.ARRIVE ;  /* 0x00000000000079c5 */ /* 0x000fc80000000000 */
[----:B------:R-:W-:-:S04]  /*e340*/  SHF.R.U32.HI R9, RZ, 0x4, R9 ;  /* 0x00000004ff097819 */ /* 0x000fc80000011609 */
[----:B------:R-:W-:-:S04]  /*e350*/  LOP3.LUT R9, R9, 0x3fff, RZ, 0xc0, !PT ;  /* 0x00003fff09097812 */ /* 0x000fc800078ec0ff */
[----:B------:R-:W-:-:S05]  /*e360*/  LOP3.LUT R9, R9, 0x10000, RZ, 0xfc, !PT ;  /* 0x0001000009097812 */ /* 0x000fca00078efcff */
[----:B------:R-:W-:Y:S02]  /*e370*/  IMAD R8, R8, 0x300, R9 ;  /* 0x0000030008087824 */ /* 0x000fe400078e0209 */
[----:B------:R-:W-:-:S03]  /*e380*/  IMAD.MOV.U32 R9, RZ, RZ, 0x40000040 ;  /* 0x40000040ff097424 */ /* 0x000fc600078e00ff */
[----:B------:R-:W-:Y:S02]  /*e390*/  R2UR UR6, R8 ;  /* 0x00000000080672ca */ /* 0x000fe400000e0000 */
[----:B------:R-:W-:-:S13]  /*e3a0*/  R2UR UR7, R9 ;  /* 0x00000000090772ca */ /* 0x000fda00000e0000 */
[----:B------:R-:W-:Y:S01]  /*e3b0*/  QGMMA.64x96x32.F32.E4M3.E4M3 R88, R148, gdesc[UR4], R88, gsb0 ;  /* 0x0160000494587df3 */ /* 0x000fe20008000858 */
[----:B------:R-:W-:Y:S02]  /*e3c0*/  VIADD R12, R8, 0x2 ;  /* 0x00000002080c7836 */ /* 0x000fe40000000000 */
[----:B------:R-:W-:-:S03]  /*e3d0*/  IMAD.MOV.U32 R13, RZ, RZ, 0x40000040 ;  /* 0x40000040ff0d7424 */ /* 0x000fc600078e00ff */
[----:B------:R-:W-:Y:S02]  /*e3e0*/  R2UR UR6, R12 ;  /* 0x000000000c0672ca */ /* 0x000fe400000e0000 */
[----:B------:R-:W-:Y:S01]  /*e3f0*/  R2UR UR7, R13 ;  /* 0x000000000d0772ca */ /* 0x000fe200000e0000 */
[----:B------:R-:W-:Y:S02]  /*e400*/  WARPGROUP.DEPBAR.LE gsb0, 0x0 ;  /* 0x00008000000079c5 */ /* 0x000fe40000010000 */
[----:B------:R-:W-:Y:S01]  /*e410*/  WARPGROUP.ARRIVE ;  /* 0x00000000000079c5 */ /* 0x000fe20000000000 */
[----:B------:R-:W2:Y:S04]  /*e420*/  LDL R148, [R1+0x38] ;  /* 0x0000380001947983 */ /* 0x000ea80000100800 */
[----:B------:R-:W3:Y:S05]  /*e430*/  LDL R149, [R1+0x34] ;  /* 0x0000340001957983 */ /* 0x000eea0000100800 */
[----:B------:R-:W-:Y:S01]  /*e440*/  QGMMA.64x96x32.F32.E4M3.E4M3 R88, R144, gdesc[UR4], R88, gsb0 ;  /* 0x0160000490587df3 */ /* 0x000fe20008000858 */
[----:B------:R-:W4:Y:S04]  /*e450*/  LDL R150, [R1+0x20] ;  /* 0x0000200001967983 */ /* 0x000f280000100800 */
[----:B------:R-:W4:Y:S01]  /*e460*/  LDL R151, [R1+0x1c] ;  /* 0x00001c0001977983 */ /* 0x000f220000100800 */
[----:B------:R-:W-:-:S03]  /*e470*/  WARPGROUP.DEPBAR.LE gsb0, 0x0 ;  /* 0x00008000000079c5 */ /* 0x000fc60000010000 */
[----:B------:R-:W2:Y:S01]  /*e480*/  LDL R147, [R1+0x18] ;  /* 0x0000180001937983 */ /* 0x000ea20000100800 */
[----:B------:R-:W-:Y:S01]  /*e490*/  VIADD R12, R8, 0x4 ;  /* 0x00000004080c7836 */ /* 0x000fe20000000000 */
[----:B------:R-:W-:Y:S01]  /*e4a0*/  WARPGROUP.ARRIVE ;  /* 0x00000000000079c5 */ /* 0x000fe20000000000 */
[----:B------:R-:W-:Y:S02]  /*e4b0*/  IMAD.MOV.U32 R13, RZ, RZ, 0x40000040 ;  /* 0x40000040ff0d7424 */ /* 0x000fe400078e00ff */
[----:B------:R-:W-:Y:S01]  /*e4c0*/  FMUL.FTZ R58, R2, R58 ;  /* 0x0000003a023a7220 */ /* 0x000fe20000410000 */
[----:B------:R-:W-:Y:S01]  /*e4d0*/  VIADD R8, R8, 0x6 ;  /* 0x0000000608087836 */ /* 0x000fe20000000000 */
        /* <DEDUP_REMOVED lines=15> */
[----:B------:R-:W-:Y:S01]  /*e5d0*/  QGMMA.64x96x32.F32.E4M3.E4M3 R88, R140, gdesc[UR4], R88, gsb0 ;  /* 0x016000048c587df3 */ /* 0x000fe20008000858 */
[----:B------:R-:W-:Y:S01]  /*e5e0*/  R2UR UR6, R8 ;  /* 0x00000000080672ca */ /* 0x000fe200000e0000 */
[----:B------:R-:W0:Y:S01]  /*e5f0*/  @P0 LDC R54, c[0x0][0x44c] ;  /* 0x00011300ff360b82 */ /* 0x000e220000000800 */
[----:B------:R-:W-:Y:S01]  /*e600*/  R2UR UR7, R9 ;  /* 0x00000000090772ca */ /* 0x000fe200000e0000 */
[C---:B------:R-:W-:Y:S01]  /*e610*/  FMUL.FTZ R39, R2.reuse, R41 ;  /* 0x0000002902277220 */ /* 0x040fe20000410000 */
[C---:B------:R-:W-:Y:S01]  /*e620*/  FMUL.FTZ R41, R2.reuse, R46 ;  /* 0x0000002e02297220 */ /* 0x040fe20000410000 */
[C---:B------:R-:W-:Y:S01]  /*e630*/  FMUL.FTZ R46, R2.reuse, R49 ;  /* 0x00000031022e7220 */ /* 0x040fe20000410000 */
[C---:B------:R-:W-:Y:S01]  /*e640*/  FMUL.FTZ R49, R2.reuse, R53 ;  /* 0x0000003502317220 */ /* 0x040fe20000410000 */
[C---:B------:R-:W-:Y:S01]  /*e650*/  FMUL.FTZ R8, R2.reuse, R24 ;  /* 0x0000001802087220 */ /* 0x040fe20000410000 */
[C---:B------:R-:W-:Y:S01]  /*e660*/  FMUL.FTZ R24, R2.reuse, R28 ;  /* 0x0000001c02187220 */ /* 0x040fe20000410000 */
[----:B------:R-:W1:Y:S01]  /*e670*/  @P0 LDC R53, c[0x0][0x450] ;  /* 0x00011400ff350b82 */ /* 0x000e620000000800 */
        /* <DEDUP_REMOVED lines=37> */
[----:B------:R-:W-:-:S02]  /*e8d0*/  FMUL.FTZ R78, R2, R78 ;  /* 0x0000004e024e7220 */ /* 0x000fc40000410000 */
        /* <DEDUP_REMOVED lines=11> */
[----:B------:R-:W-:Y:S07]  /*e990*/  QGMMA.64x96x32.F32.E4M3.E4M3 R88, R136, gdesc[UR4], R88, gsb0 ;  /* 0x0160000488587df3 */ /* 0x000fee0008000858 */
[----:B------:R-:W5:Y:S08]  /*e9a0*/  MUFU.TANH R46, R46 ;  /* 0x0000002e002e7308 */ /* 0x000f700000002400 */
[----:B------:R-:W5:Y:S08]  /*e9b0*/  MUFU.TANH R48, R48 ;  /* 0x0000003000307308 */ /* 0x000f700000002400 */
[----:B------:R-:W5:Y:S08]  /*e9c0*/  MUFU.TANH R49, R49 ;  /* 0x0000003100317308 */ /* 0x000f700000002400 */
[----:B------:R-:W5:Y:S08]  /*e9d0*/  MUFU.TANH R52, R52 ;  /* 0x0000003400347308 */ /* 0x000f700000002400 */
[----:B------:R-:W5:Y:S08]  /*e9e0*/  MUFU.TANH R55, R55 ;  /* 0x0000003700377308 */ /* 0x000f700000002400 */
        /* <DEDUP_REMOVED lines=9> */
[----:B------:R-:W-:-:S07]  /*ea80*/  WARPGROUP.DEPBAR.LE gsb0, 0x0 ;  /* 0x00008000000079c5 */ /* 0x000fce0000010000 */
[----:B------:R-:W-:Y:S08]  /*ea90*/  MUFU.TANH R84, R84 ;  /* 0x0000005400547308 */ /* 0x000ff00000002400 */
[----:B------:R-:W-:Y:S08]  /*eaa0*/  MUFU.TANH R12, R12 ;  /* 0x0000000c000c7308 */ /* 0x000ff00000002400 */
[----:B------:R-:W-:Y:S08]  /*eab0*/  MUFU.TANH R26, R26 ;  /* 0x0000001a001a7308 */ /* 0x000ff00000002400 */
[----:B------:R-:W-:Y:S08]  /*eac0*/  MUFU.TANH R33, R33 ;  /* 0x0000002100217308 */ /* 0x000ff00000002400 */
[----:B------:R-:W-:Y:S08]  /*ead0*/  MUFU.TANH R37, R37 ;  /* 0x0000002500257308 */ /* 0x000ff00000002400 */
[----:B------:R-:W-:Y:S01]  /*eae0*/  MUFU.TANH R43, R43 ;  /* 0x0000002b002b7308 */ /* 0x000fe20000002400 */
[----:B--2---:R-:W-:-:S07]  /*eaf0*/  IMAD.IADD R56, R148, 0x1, R147 ;  /* 0x0000000194387824 */ /* 0x004fce00078e0293 */
[----:B------:R-:W-:Y:S01]  /*eb00*/  MUFU.TANH R9, R9 ;  /* 0x0000000900097308 */ /* 0x000fe20000002400 */
[----:B0-----:R-:W-:-:S05]  /*eb10*/  @P0 IMAD.HI.U32 R54, R56, R54, RZ ;  /* 0x0000003638360227 */ /* 0x001fca00078e00ff */
[----:B-1----:R-:W-:Y:S01]  /*eb20*/  @P0 SHF.R.U32.HI R56, RZ, R53, R54 ;  /* 0x00000035ff380219 */ /* 0x002fe20000011636 */
[C---:B------:R-:W-:Y:S01]  /*eb30*/  FMUL.FTZ R54, R2.reuse, R59 ;  /* 0x0000003b02367220 */ /* 0x040fe20000410000 */
[----:B------:R0:W-:Y:S01]  /*eb40*/  MUFU.TANH R53, R58 ;  /* 0x0000003a00357308 */ /* 0x0001e20000002400 */
[C---:B------:R-:W-:Y:S02]  /*eb50*/  FMUL.FTZ R59, R2.reuse, R61 ;  /* 0x0000003d023b7220 */ /* 0x040fe40000410000 */
[----:B------:R-:W1:Y:S05]  /*eb60*/  SHFL.IDX PT, R136, R56, RZ, 0x1c1f ;  /* 0x001c1fff38887589 */ /* 0x000e6a00000e0000 */
[----:B------:R-:W-:Y:S01]  /*eb70*/  MUFU.TANH R59, R59 ;  /* 0x0000003b003b7308 */ /* 0x000fe20000002400 */
[----:B0-----:R-:W-:Y:S01]  /*eb80*/  FMUL.FTZ R58, R2, R60 ;  /* 0x0000003c023a7220 */ /* 0x001fe20000410000 */
[----:B------:R-:W-:-:S04]  /*eb90*/  IMAD.MOV.U32 R60, RZ, RZ, -0x80 ;  /* 0xffffff80ff3c7424 */ /* 0x000fc800078e00ff */
[----:B------:R-:W-:Y:S02]  /*eba0*/  IMAD R60, R14, R60, 0x1 ;  /* 0x000000010e3c7424 */ /* 0x000fe400078e023c */
[----:B------:R-:W0:Y:S02]  /*ebb0*/  MUFU.TANH R58, R58 ;  /* 0x0000003a003a7308 */ /* 0x000e240000002400 */
[----:B---3--:R-:W-:-:S05]  /*ebc0*/  IMAD R60, R149, -0x2, R60 ;  /* 0xfffffffe953c7824 */ /* 0x008fca00078e023c */
[----:B----4-:R-:W-:Y:S01]  /*ebd0*/  IADD3 R60, -R151, R60, R150 ;  /* 0x0000003c973c7210 */ /* 0x010fe20007ffe196 */
[----:B------:R-:W-:Y:S01]  /*ebe0*/  MUFU.TANH R47, R47 ;  /* 0x0000002f002f7308 */ /* 0x000fe20000002400 */
[----:B------:R-:W2:Y:S03]  /*ebf0*/  S2R R151, SR_TID.X ;  /* 0x0000000000977919 */ /* 0x000ea60000002100 */
[----:B-1----:R-:W-:-:S04]  /*ec00*/  IMAD.IADD R61, R60, 0x1, R136 ;  /* 0x000000013c3d7824 */ /* 0x002fc800078e0288 */
[----:B------:R-:W-:Y:S01]  /*ec10*/  MUFU.TANH R25, R25 ;  /* 0x0000001900197308 */ /* 0x000fe20000002400 */
[C---:B------:R-:W-:Y:S02]  /*ec20*/  ISETP.GT.AND P2, PT, R61.reuse, RZ, PT ;  /* 0x000000ff3d00720c */ /* 0x040fe40003f44270 */
[C---:B------:R-:W-:Y:S02]  /*ec30*/  ISETP.GT.AND P3, PT, R61.reuse, 0x1, PT ;  /* 0x000000013d00780c */ /* 0x040fe40003f64270 */
[----:B-----5:R-:W-:Y:S02]  /*ec40*/  FSEL R8, R8, -INF , P2 ;  /* 0xff80000008087808 */ /* 0x020fe40001000000 */
[----:B------:R-:W-:Y:S01]  /*ec50*/  ISETP.GT.AND P2, PT, R61, 0x8, PT ;  /* 0x000000083d00780c */ /* 0x000fe20003f44270 */
[----:B------:R-:W-:Y:S01]  /*ec60*/  MUFU.TANH R29, R29 ;  /* 0x0000001d001d7308 */ /* 0x000fe20000002400 */
[----:B------:R-:W-:Y:S02]  /*ec70*/  FSEL R13, R13, -INF , P3 ;  /* 0xff8000000d0d7808 */ /* 0x000fe40001800000 */
[----:B------:R-:W-:-:S02]  /*ec80*/  FMNMX.FTZ R65, R8, R11, !PT ;  /* 0x0000000b08417209 */ /* 0x000fc40007810000 */
[----:B------:R-:W-:Y:S02]  /*ec90*/  ISETP.GT.AND P3, PT, R61, 0x9, PT ;  /* 0x000000093d00780c */ /* 0x000fe40003f64270 */
[----:B------:R-:W-:Y:S01]  /*eca0*/  FSEL R24, R24, -INF , P2 ;  /* 0xff80000018187808 */ /* 0x000fe20001000000 */
[----:B------:R-:W-:Y:S01]  /*ecb0*/  MUFU.TANH R30, R30 ;  /* 0x0000001e001e7308 */ /* 0x000fe20000002400 */
[----:B------:R-:W-:Y:S02]  /*ecc0*/  FMNMX.FTZ R65, R13, R65, !PT ;  /* 0x000000410d417209 */ /* 0x000fe40007810000 */
[----:B------:R-:W-:Y:S02]  /*ecd0*/  ISETP.GT.AND P2, PT, R61, 0x10, PT ;  /* 0x000000103d00780c */ /* 0x000fe40003f44270 */
[----:B------:R-:W-:Y:S02]  /*ece0*/  FSEL R27, R27, -INF , P3 ;  /* 0xff8000001b1b7808 */ /* 0x000fe40001800000 */
[----:B------:R-:W-:Y:S01]  /*ecf0*/  FMNMX.FTZ R65, R24, R65, !PT ;  /* 0x0000004118417209 */ /* 0x000fe20007810000 */
[----:B------:R-:W-:Y:S01]  /*ed00*/  MUFU.TANH R34, R34 ;  /* 0x0000002200227308 */ /* 0x000fe20000002400 */
[----:B------:R-:W-:-:S02]  /*ed10*/  ISETP.GT.AND P3, PT, R61, 0x11, PT ;  /* 0x000000113d00780c */ /* 0x000fc40003f64270 */
[----:B------:R-:W-:Y:S02]  /*ed20*/  FSEL R28, R28, -INF , P2 ;  /* 0xff8000001c1c7808 */ /* 0x000fe40001000000 */
[----:B------:R-:W-:Y:S02]  /*ed30*/  FMNMX.FTZ R65, R27, R65, !PT ;  /* 0x000000411b417209 */ /* 0x000fe40007810000 */
[----:B------:R-:W-:Y:S01]  /*ed40*/  ISETP.GT.AND P2, PT, R61, 0x18, PT ;  /* 0x000000183d00780c */ /* 0x000fe20003f44270 */
[----:B------:R-:W-:Y:S01]  /*ed50*/  MUFU.TANH R38, R38 ;  /* 0x0000002600267308 */ /* 0x000fe20000002400 */
[----:B------:R-:W-:Y:S02]  /*ed60*/  FSEL R31, R31, -INF , P3 ;  /* 0xff8000001f1f7808 */ /* 0x000fe40001800000 */
[----:B------:R-:W-:Y:S02]  /*ed70*/  FMNMX.FTZ R65, R28, R65, !PT ;  /* 0x000000411c417209 */ /* 0x000fe40007810000 */
[----:B------:R-:W-:-:S02]  /*ed80*/  ISETP.GT.AND P3, PT, R61, 0x19, PT ;  /* 0x000000193d00780c */ /* 0x000fc40003f64270 */
        /* <DEDUP_REMOVED lines=17> */
[----:B------:R-:W-:Y:S01]  /*eea0*/  FMNMX.FTZ R136, R39, R65, !PT ;  /* 0x0000004127887209 */ /* 0x000fe20007810000 */
[----:B------:R-:W-:Y:S01]  /*eeb0*/  FMUL.FTZ R65, R2, R77 ;  /* 0x0000004d02417220 */ /* 0x000fe20000410000 */
[C---:B------:R-:W-:Y:S02]  /*eec0*/  ISETP.GT.AND P2, PT, R61.reuse, 0x30, PT ;  /* 0x000000303d00780c */ /* 0x040fe40003f44270 */
[----:B------:R-:W-:Y:S02]  /*eed0*/  FSEL R77, R42, -INF , P3 ;  /* 0xff8000002a4d7808 */ /* 0x000fe40001800000 */
[----:B------:R-:W-:Y:S01]  /*eee0*/  FMNMX.FTZ R136, R40, R136, !PT ;  /* 0x0000008828887209 */ /* 0x000fe20007810000 */
[----:B------:R-:W1:Y:S01]  /*eef0*/  MUFU.TANH R65, R65 ;  /* 0x0000004100417308 */ /* 0x000e620000002400 */
[----:B------:R-:W-:-:S02]  /*ef00*/  ISETP.GT.AND P3, PT, R61, 0x31, PT ;  /* 0x000000313d00780c */ /* 0x000fc40003f64270 */
[----:B------:R-:W-:Y:S02]  /*ef10*/  FSEL R44, R44, -INF , P2 ;  /* 0xff8000002c2c7808 */ /* 0x000fe40001000000 */
[----:B------:R-:W-:Y:S02]  /*ef20*/  FMNMX.FTZ R136, R77, R136, !PT ;  /* 0x000000884d887209 */ /* 0x000fe40007810000 */
[C---:B------:R-:W-:Y:S01]  /*ef30*/  ISETP.GT.AND P2, PT, R61.reuse, 0x38, PT ;  /* 0x000000383d00780c */ /* 0x040fe20003f44270 */
        /* <DEDUP_REMOVED lines=19> */
[----:B0-----:R-:W-:Y:S01]  /*f070*/  FSEL R58, R58, -INF , P2 ;  /* 0xff8000003a3a7808 */ /* 0x001fe20001000000 */
        /* <DEDUP_REMOVED lines=9> */
[C---:B------:R-:W-:Y:S01]  /*f110*/  ISETP.GT.AND P2, PT, R61.reuse, 0x58, PT ;  /* 0x000000583d00780c */ /* 0x040fe20003f44270 */
[----:B------:R-:W-:Y:S01]  /*f120*/  MUFU.TANH R74, R74 ;  /* 0x0000004a004a7308 */ /* 0x000fe20000002400 */
[----:B------:R-:W-:Y:S02]  /*f130*/  FSEL R64, R64, -INF , P3 ;  /* 0xff80000040407808 */ /* 0x000fe40001800000 */
[----:B------:R-:W-:Y:S02]  /*f140*/  FMNMX.FTZ R42, R62, R136, !PT ;  /* 0x000000883e2a7209 */ /* 0x000fe40007810000 */
[----:B------:R-:W-:Y:S01]  /*f150*/  ISETP.GT.AND P6, PT, R61, 0x59, PT ;  /* 0x000000593d00780c */ /* 0x000fe20003fc4270 */
[----:B------:R0:W3:Y:S01]  /*f160*/  SHFL.IDX PT, R136, R56, 0x1, 0x1c1f ;  /* 0x003c1f0038887f89 */ /* 0x0000e200000e0000 */
[----:B------:R-:W-:Y:S01]  /*f170*/  FSEL R68, R68, -INF , P2 ;  /* 0xff80000044447808 */ /* 0x000fe20001000000 */
[----:B------:R-:W-:Y:S01]  /*f180*/  MUFU.TANH R75, R75 ;  /* 0x0000004b004b7308 */ /* 0x000fe20000002400 */
[----:B------:R-:W-:-:S02]  /*f190*/  FMNMX.FTZ R42, R64, R42, !PT ;  /* 0x0000002a402a7209 */ /* 0x000fc40007810000 */
[----:B------:R-:W-:Y:S02]  /*f1a0*/  ISETP.GT.AND P5, PT, R61, 0x60, PT ;  /* 0x000000603d00780c */ /* 0x000fe40003fa4270 */
[----:B------:R-:W-:Y:S01]  /*f1b0*/  FSEL R69, R69, -INF , P6 ;  /* 0xff80000045457808 */ /* 0x000fe20003000000 */
[----:B0-----:R-:W-:Y:S01]  /*f1c0*/  FMUL.FTZ R56, R2, R79 ;  /* 0x0000004f02387220 */ /* 0x001fe20000410000 */
[----:B------:R-:W-:Y:S01]  /*f1d0*/  FMNMX.FTZ R42, R68, R42, !PT ;  /* 0x0000002a442a7209 */ /* 0x000fe20007810000 */
[C---:B------:R-:W-:Y:S01]  /*f1e0*/  FMUL.FTZ R79, R2.reuse, R82 ;  /* 0x00000052024f7220 */ /* 0x040fe20000410000 */
[C---:B------:R-:W-:Y:S01]  /*f1f0*/  ISETP.GT.AND P4, PT, R61.reuse, 0x61, PT ;  /* 0x000000613d00780c */ /* 0x040fe20003f84270 */
[C---:B------:R-:W-:Y:S01]  /*f200*/  FMUL.FTZ R82, R2.reuse, R83 ;  /* 0x0000005302527220 */ /* 0x040fe20000410000 */
[----:B------:R-:W-:Y:S01]  /*f210*/  ISETP.GT.AND P3, PT, R61, 0x68, PT ;  /* 0x000000683d00780c */ /* 0x000fe20003f64270 */
[----:B------:R-:W-:Y:S01]  /*f220*/  FMUL.FTZ R83, R2, R86 ;  /* 0x0000005602537220 */ /* 0x000fe20000410000 */
[----:B------:R-:W-:Y:S01]  /*f230*/  FSEL R72, R72, -INF , P5 ;  /* 0xff80000048487808 */ /* 0x000fe20002800000 */
[----:B------:R-:W-:Y:S01]  /*f240*/  MUFU.TANH R78, R78 ;  /* 0x0000004e004e7308 */ /* 0x000fe20000002400 */
[----:B------:R-:W-:-:S02]  /*f250*/  FMNMX.FTZ R42, R69, R42, !PT ;  /* 0x0000002a452a7209 */ /* 0x000fc40007810000 */
[----:B------:R-:W-:Y:S02]  /*f260*/  FSEL R73, R73, -INF , P4 ;  /* 0xff80000049497808 */ /* 0x000fe40002000000 */
[----:B------:R-:W-:Y:S02]  /*f270*/  FSEL R76, R76, -INF , P3 ;  /* 0xff8000004c4c7808 */ /* 0x000fe40001800000 */
[----:B------:R-:W-:Y:S01]  /*f280*/  FMNMX.FTZ R42, R72, R42, !PT ;  /* 0x0000002a482a7209 */ /* 0x000fe20007810000 */
[----:B------:R-:W-:Y:S01]  /*f290*/  MUFU.TANH R56, R56 ;  /* 0x0000003800387308 */ /* 0x000fe20000002400 */
[C---:B------:R-:W-:Y:S02]  /*f2a0*/  ISETP.GT.AND P2, PT, R61.reuse, 0x69, PT ;  /* 0x000000693d00780c */ /* 0x040fe40003f44270 */
[C---:B------:R-:W-:Y:S02]  /*f2b0*/  ISETP.GT.AND P6, PT, R61.reuse, 0x70, PT ;  /* 0x000000703d00780c */ /* 0x040fe40003fc4270 */
[----:B------:R-:W-:-:S02]  /*f2c0*/  ISETP.GT.AND P5, PT, R61, 0x71, PT ;  /* 0x000000713d00780c */ /* 0x000fc40003fa4270 */
[C---:B------:R-:W-:Y:S01]  /*f2d0*/  ISETP.GT.AND P4, PT, R61.reuse, 0x78, PT ;  /* 0x000000783d00780c */ /* 0x040fe20003f84270 */
[----:B------:R-:W-:Y:S01]  /*f2e0*/  MUFU.TANH R79, R79 ;  /* 0x0000004f004f7308 */ /* 0x000fe20000002400 */
[----:B------:R-:W-:Y:S01]  /*f2f0*/  ISETP.GT.AND P3, PT, R61, 0x79, PT ;  /* 0x000000793d00780c */ /* 0x000fe20003f64270 */
[----:B------:R-:W-:Y:S01]  /*f300*/  FMUL.FTZ R61, R2, R85 ;  /* 0x00000055023d7220 */ /* 0x000fe20000410000 */
[----:B------:R-:W-:Y:S02]  /*f310*/  FMNMX.FTZ R85, R73, R42, !PT ;  /* 0x0000002a49557209 */ /* 0x000fe40007810000 */
[----:B------:R-:W-:Y:S02]  /*f320*/  FSEL R80, R80, -INF , P6 ;  /* 0xff80000050507808 */ /* 0x000fe40003000000 */
[----:B------:R-:W-:Y:S01]  /*f330*/  FSEL R81, R81, -INF , P5 ;  /* 0xff80000051517808 */ /* 0x000fe20002800000 */
[----:B------:R1:W0:Y:S01]  /*f340*/  MUFU.TANH R42, R61 ;  /* 0x0000003d002a7308 */ /* 0x0002220000002400 */
[----:B------:R-:W-:-:S02]  /*f350*/  FSEL R84, R84, -INF , P4 ;  /* 0xff80000054547808 */ /* 0x000fc40002000000 */
[----:B---3--:R-:W-:Y:S01]  /*f360*/  IADD3 R136, R60, R136, RZ ;  /* 0x000000883c887210 */ /* 0x008fe20007ffe0ff */
[----:B------:R-:W-:Y:S01]  /*f370*/  FMUL.FTZ R60, R2, R87 ;  /* 0x00000057023c7220 */ /* 0x000fe20000410000 */
[----:B--2---:R-:W-:Y:S02]  /*f380*/  LOP3.LUT R138, R151, 0x7f, RZ, 0xc0, !PT ;  /* 0x0000007f978a7812 */ /* 0x004fe400078ec0ff */
[----:B------:R-:W-:Y:S01]  /*f390*/  ISETP.GT.AND P4, PT, R136, 0x9, PT ;  /* 0x000000098800780c */ /* 0x000fe20003f84270 */
[----:B------:R-:W-:Y:S01]  /*f3a0*/  MUFU.TANH R82, R82 ;  /* 0x0000005200527308 */ /* 0x000fe20000002400 */
[----:B-1----:R-:W-:Y:S02]  /*f3b0*/  FSEL R61, R65, -INF , P2 ;  /* 0xff800000413d7808 */ /* 0x002fe40001000000 */
[----:B------:R-:W-:Y:S01]  /*f3c0*/  FMNMX.FTZ R65, R76, R85, !PT ;  /* 0x000000554c417209 */ /* 0x000fe20007810000 */
[----:B------:R-:W-:Y:S01]  /*f3d0*/  FMUL.FTZ R85, R2, R66 ;  /* 0x0000004202557220 */ /* 0x000fe20000410000 */
[----:B------:R-:W-:-:S02]  /*f3e0*/  ISETP.GT.AND P2, PT, R136, 0x1, PT ;  /* 0x000000018800780c */ /* 0x000fc40003f44270 */
[----:B------:R-:W-:Y:S01]  /*f3f0*/  FMNMX.FTZ R65, R61, R65, !PT ;  /* 0x000000413d417209 */ /* 0x000fe20007810000 */
[----:B------:R-:W-:Y:S01]  /*f400*/  MUFU.TANH R83, R83 ;  /* 0x0000005300537308 */ /* 0x000fe20000002400 */
[----:B0-----:R-:W-:Y:S02]  /*f410*/  FSEL R66, R42, -INF , P3 ;  /* 0xff8000002a427808 */ /* 0x001fe40001800000 */
[----:B------:R-:W-:Y:S02]  /*f420*/  FMNMX.FTZ R65, R80, R65, !PT ;  /* 0x0000004150417209 */ /* 0x000fe40007810000 */
[----:B------:R-:W-:Y:S02]  /*f430*/  FSEL R12, R12, -INF , P2 ;  /* 0xff8000000c0c7808 */ /* 0x000fe40001000000 */
[----:B------:R-:W-:Y:S01]  /*f440*/  FMNMX.FTZ R65, R81, R65, !PT ;  /* 0x0000004151417209 */ /* 0x000fe20007810000 */
[----:B------:R-:W0:Y:S01]  /*f450*/  MUFU.TANH R85, R85 ;  /* 0x0000005500557308 */ /* 0x000e220000002400 */
[----:B------:R-:W-:-:S02]  /*f460*/  ISETP.GT.AND P2, PT, R136, 0x18, PT ;  /* 0x000000188800780c */ /* 0x000fc40003f44270 */
[----:B------:R-:W-:Y:S02]  /*f470*/  FMNMX.FTZ R65, R84, R65, !PT ;  /* 0x0000004154417209 */ /* 0x000fe40007810000 */
[----:B------:R-:W-:Y:S02]  /*f480*/  FSEL R26, R26, -INF , P4 ;  /* 0xff8000001a1a7808 */ /* 0x000fe40002000000 */
[----:B------:R-:W-:Y:S01]  /*f490*/  FMNMX.FTZ R65, R66, R65, !PT ;  /* 0x0000004142417209 */ /* 0x000fe20007810000 */
[----:B------:R-:W1:Y:S01]  /*f4a0*/  MUFU.TANH R60, R60 ;  /* 0x0000003c003c7308 */ /* 0x000e620000002400 */
[----:B------:R-:W-:Y:S02]  /*f4b0*/  FSEL R33, R33, -INF , P2 ;  /* 0xff80000021217808 */ /* 0x000fe40001000000 */
[C---:B------:R-:W-:Y:S01]  /*f4c0*/  ISETP.GT.AND P4, PT, R136.reuse, 0x20, PT ;  /* 0x000000208800780c */ /* 0x040fe20003f84270 */
[----:B------:R-:W2:Y:S01]  /*f4d0*/  SHFL.BFLY PT, R42, R65, 0x2, 0x1f ;  /* 0x0c401f00412a7f89 */ /* 0x000ea200000e0000 */
[----:B------:R-:W-:-:S02]  /*f4e0*/  ISETP.GT.AND P2, PT, R136, 0x29, PT ;  /* 0x000000298800780c */ /* 0x000fc40003f44270 */
[C---:B------:R-:W-:Y:S02]  /*f4f0*/  ISETP.GT.AND P5, PT, R136.reuse, RZ, PT ;  /* 0x000000ff8800720c */ /* 0x040fe40003fa4270 */
[----:B------:R-:W-:Y:S02]  /*f500*/  FSEL R37, R37, -INF , P4 ;  /* 0xff80000025257808 */ /* 0x000fe40002000000 */
[----:B------:R-:W-:Y:S02]  /*f510*/  FSEL R86, R43, -INF , P2 ;  /* 0xff8000002b567808 */ /* 0x000fe40001000000 */
[----:B------:R-:W-:Y:S02]  /*f520*/  ISETP.GT.AND P4, PT, R136, 0x31, PT ;  /* 0x000000318800780c */ /* 0x000fe40003f84270 */
[----:B------:R-:W-:Y:S02]  /*f530*/  FSEL R9, R9, -INF , P5 ;  /* 0xff80000009097808 */ /* 0x000fe40002800000 */
[----:B------:R-:W-:-:S02]  /*f540*/  FSEL R87, R47, -INF , P4 ;  /* 0xff8000002f577808 */ /* 0x000fc40002000000 */
[C---:B------:R-:W-:Y:S02]  /*f550*/  ISETP.GT.AND P3, PT, R136.reuse, 0x8, PT ;  /* 0x000000088800780c */ /* 0x040fe40003f64270 */
[C---:B------:R-:W-:Y:S02]  /*f560*/  ISETP.GT.AND P6, PT, R136.reuse, 0x10, PT ;  /* 0x000000108800780c */ /* 0x040fe40003fc4270 */
[----:B------:R-:W-:Y:S02]  /*f570*/  FSEL R25, R25, -INF , P3 ;  /* 0xff80000019197808 */ /* 0x000fe40001800000 */
[----:B------:R-:W-:Y:S02]  /*f580*/  ISETP.GT.AND P5, PT, R136, 0x11, PT ;  /* 0x000000118800780c */ /* 0x000fe40003fa4270 */
[----:B------:R-:W-:Y:S02]  /*f590*/  FSEL R29, R29, -INF , P6 ;  /* 0xff8000001d1d7808 */ /* 0x000fe40003000000 */
[----:B--2---:R-:W-:-:S02]  /*f5a0*/  FMNMX.FTZ R42, R65, R42, !PT ;  /* 0x0000002a412a7209 */ /* 0x004fc40007810000 */
[----:B------:R-:W-:Y:S02]  /*f5b0*/  FSEL R30, R30, -INF , P5 ;  /* 0xff8000001e1e7808 */ /* 0x000fe40002800000 */
[C---:B------:R-:W-:Y:S01]  /*f5c0*/  ISETP.GT.AND P3, PT, R136.reuse, 0x19, PT ;  /* 0x000000198800780c */ /* 0x040fe20003f64270 */
[----:B------:R-:W2:Y:S01]  /*f5d0*/  SHFL.BFLY PT, R65, R42, 0x1, 0x1f ;  /* 0x0c201f002a417f89 */ /* 0x000ea200000e0000 */
[----:B------:R-:W-:Y:S02]  /*f5e0*/  ISETP.GT.AND P6, PT, R136, 0x21, PT ;  /* 0x000000218800780c */ /* 0x000fe40003fc4270 */
[----:B------:R-:W-:Y:S02]  /*f5f0*/  FSEL R34, R34, -INF , P3 ;  /* 0xff80000022227808 */ /* 0x000fe40001800000 */
[----:B------:R-:W-:Y:S02]  /*f600*/  ISETP.GT.AND P5, PT, R136, 0x28, PT ;  /* 0x000000288800780c */ /* 0x000fe40003fa4270 */
[----:B------:R-:W-:-:S02]  /*f610*/  FSEL R38, R38, -INF , P6 ;  /* 0xff80000026267808 */ /* 0x000fc40003000000 */
[----:B------:R-:W-:Y:S02]  /*f620*/  FSEL R41, R41, -INF , P5 ;  /* 0xff80000029297808 */ /* 0x000fe40002800000 */
[C---:B------:R-:W-:Y:S02]  /*f630*/  ISETP.GT.AND P3, PT, R136.reuse, 0x30, PT ;  /* 0x000000308800780c */ /* 0x040fe40003f64270 */
[C---:B------:R-:W-:Y:S02]  /*f640*/  ISETP.GT.AND P6, PT, R136.reuse, 0x38, PT ;  /* 0x000000388800780c */ /* 0x040fe40003fc4270 */
[----:B------:R-:W-:Y:S02]  /*f650*/  FSEL R45, R45, -INF , P3 ;  /* 0xff8000002d2d7808 */ /* 0x000fe40001800000 */
[----:B------:R-:W-:Y:S02]  /*f660*/  ISETP.GT.AND P5, PT, R136, 0x39, PT ;  /* 0x000000398800780c */ /* 0x000fe40003fa4270 */
[----:B------:R-:W-:-:S02]  /*f670*/  FSEL R50, R50, -INF , P6 ;  /* 0xff80000032327808 */ /* 0x000fc40003000000 */
[----:B------:R-:W-:Y:S02]  /*f680*/  ISETP.GT.AND P3, PT, R136, 0x40, PT ;  /* 0x000000408800780c */ /* 0x000fe40003f64270 */
[----:B------:R-:W-:Y:S02]  /*f690*/  FSEL R51, R51, -INF , P5 ;  /* 0xff80000033337808 */ /* 0x000fe40002800000 */
[----:B--2---:R-:W-:Y:S01]  /*f6a0*/  FMNMX.FTZ R65, R42, R65, !PT ;  /* 0x000000412a417209 */ /* 0x004fe20007810000 */
[----:B------:R-:W-:Y:S01]  /*f6b0*/  IMAD.U32 R42, RZ, RZ, UR39 ;  /* 0x00000027ff2a7e24 */ /* 0x000fe2000f8e00ff */
[----:B------:R-:W-:Y:S02]  /*f6c0*/  ISETP.GT.AND P4, PT, R136, 0x41, PT ;  /* 0x000000418800780c */ /* 0x000fe40003f84270 */
[C---:B------:R-:W-:Y:S01]  /*f6d0*/  FSETP.NEU.FTZ.AND P2, PT, R65.reuse, -INF , PT ;  /* 0xff8000004100780b */ /* 0x040fe20003f5d000 */
[----:B------:R-:W-:-:S01]  /*f6e0*/  FFMA.FTZ R43, R65, R42, -8 ;  /* 0xc1000000412b7423 */ /* 0x000fc2000001002a */
[----:B------:R-:W-:-:S02]  /*f6f0*/  FSEL R53, R53, -INF , P3 ;  /* 0xff80000035357808 */ /* 0x000fc40001800000 */
[----:B------:R-:W-:Y:S02]  /*f700*/  ISETP.GT.AND P6, PT, R136, 0x48, PT ;  /* 0x000000488800780c */ /* 0x000fe40003fc4270 */
[----:B------:R-:W-:Y:S02]  /*f710*/  FSEL R47, R43, RZ, P2 ;  /* 0x000000ff2b2f7208 */ /* 0x000fe40001000000 */
[----:B------:R-:W-:Y:S02]  /*f720*/  FMNMX.FTZ R43, R9, R10, !PT ;  /* 0x0000000a092b7209 */ /* 0x000fe40007810000 */
[----:B------:R-:W-:Y:S01]  /*f730*/  FSEL R54, R54, -INF , P4 ;  /* 0xff80000036367808 */ /* 0x000fe20002000000 */
[----:B------:R-:W-:-:S01]  /*f740*/  FFMA.FTZ R8, R8, R42, -R47 ;  /* 0x0000002a08087223 */ /* 0x000fc2000001082f */
[----:B------:R-:W-:Y:S01]  /*f750*/  FMNMX.FTZ R43, R12, R43, !PT ;  /* 0x0000002b0c2b7209 */ /* 0x000fe20007810000 */
[----:B------:R-:W-:-:S01]  /*f760*/  FFMA.FTZ R13, R13, R42, -R47 ;  /* 0x0000002a0d0d7223 */ /* 0x000fc2000001082f */
[----:B------:R-:W-:Y:S01]  /*f770*/  ISETP.GT.AND P5, PT, R136, 0x49, PT ;  /* 0x000000498800780c */ /* 0x000fe20003fa4270 */
[----:B------:R-:W-:-:S01]  /*f780*/  FFMA.FTZ R24, R24, R42, -R47 ;  /* 0x0000002a18187223 */ /* 0x000fc2000001082f */
[----:B------:R-:W-:Y:S01]  /*f790*/  FMNMX.FTZ R43, R25, R43, !PT ;  /* 0x0000002b192b7209 */ /* 0x000fe20007810000 */
[----:B------:R-:W-:-:S01]  /*f7a0*/  FFMA.FTZ R27, R27, R42, -R47 ;  /* 0x0000002a1b1b7223 */ /* 0x000fc2000001082f */
        /* <DEDUP_REMOVED lines=16> */
[----:B0-----:R-:W-:Y:S01]  /*f8b0*/  FSEL R85, R85, -INF , P3 ;  /* 0xff80000055557808 */ /* 0x001fe20001800000 */
        /* <DEDUP_REMOVED lines=40> */
[----:B------:R-:W-:Y:S01]  /*fb40*/  MUFU.EX2 R8, R8 ;  /* 0x0000000800087308 */ /* 0x000fe20000000800 */
[----:B------:R-:W-:-:S02]  /*fb50*/  FMNMX.FTZ R43, R54, R43, !PT ;  /* 0x0000002b362b7209 */ /* 0x000fc40007810000 */
[----:B------:R-:W-:Y:S02]  /*fb60*/  ISETP.GT.AND P5, PT, R136, 0x69, PT ;  /* 0x000000698800780c */ /* 0x000fe40003fa4270 */
[----:B------:R-:W-:Y:S02]  /*fb70*/  FMNMX.FTZ R43, R57, R43, !PT ;  /* 0x0000002b392b7209 */ /* 0x000fe40007810000 */
[----:B------:R-:W-:Y:S01]  /*fb80*/  FSEL R78, R78, -INF , P6 ;  /* 0xff8000004e4e7808 */ /* 0x000fe20003000000 */
[----:B------:R-:W-:Y:S01]  /*fb90*/  MUFU.EX2 R13, R13 ;  /* 0x0000000d000d7308 */ /* 0x000fe20000000800 */
[----:B------:R-:W-:Y:S02]  /*fba0*/  FMNMX.FTZ R43, R63, R43, !PT ;  /* 0x0000002b3f2b7209 */ /* 0x000fe40007810000 */
[----:B------:R-:W-:Y:S02]  /*fbb0*/  ISETP.GT.AND P3, PT, R136, 0x70, PT ;  /* 0x000000708800780c */ /* 0x000fe40003f64270 */
[----:B------:R-:W-:-:S02]  /*fbc0*/  FMNMX.FTZ R43, R85, R43, !PT ;  /* 0x0000002b552b7209 */ /* 0x000fc40007810000 */
[----:B------:R-:W-:Y:S01]  /*fbd0*/  FSEL R56, R56, -INF , P5 ;  /* 0xff80000038387808 */ /* 0x000fe20002800000 */
[----:B------:R-:W-:Y:S01]  /*fbe0*/  MUFU.EX2 R24, R24 ;  /* 0x0000001800187308 */ /* 0x000fe20000000800 */
[----:B------:R-:W-:Y:S02]  /*fbf0*/  FMNMX.FTZ R43, R67, R43, !PT ;  /* 0x0000002b432b7209 */ /* 0x000fe40007810000 */
[----:B------:R-:W-:Y:S02]  /*fc00*/  ISETP.GT.AND P4, PT, R136, 0x71, PT ;  /* 0x000000718800780c */ /* 0x000fe40003f84270 */
[----:B------:R-:W-:Y:S02]  /*fc10*/  FMNMX.FTZ R43, R70, R43, !PT ;  /* 0x0000002b462b7209 */ /* 0x000fe40007810000 */
        /* <DEDUP_REMOVED lines=13> */
[----:B-1----:R-:W-:Y:S02]  /*fcf0*/  FSEL R60, R60, -INF , P5 ;  /* 0xff8000003c3c7808 */ /* 0x002fe40002800000 */
[----:B------:R-:W-:-:S03]  /*fd00*/  FMNMX.FTZ R43, R79, R43, !PT ;  /* 0x0000002b4f2b7209 */ /* 0x000fc60007810000 */
[----:B------:R-:W-:Y:S01]  /*fd10*/  MUFU.EX2 R32, R32 ;  /* 0x0000002000207308 */ /* 0x000fe20000000800 */
[----:B------:R-:W-:-:S04]  /*fd20*/  FMNMX.FTZ R43, R82, R43, !PT ;  /* 0x0000002b522b7209 */ /* 0x000fc80007810000 */
[----:B------:R-:W-:-:S03]  /*fd30*/  FMNMX.FTZ R43, R83, R43, !PT ;  /* 0x0000002b532b7209 */ /* 0x000fc60007810000 */
[----:B------:R-:W-:Y:S01]  /*fd40*/  MUFU.EX2 R35, R35 ;  /* 0x0000002300237308 */ /* 0x000fe20000000800 */
[----:B------:R-:W-:-:S05]  /*fd50*/  FMNMX.FTZ R43, R60, R43, !PT ;  /* 0x0000002b3c2b7209 */ /* 0x000fca0007810000 */
[----:B------:R-:W0:Y:S02]  /*fd60*/  SHFL.BFLY PT, R136, R43, 0x2, 0x1f ;  /* 0x0c401f002b887f89 */ /* 0x000e2400000e0000 */
        /* <DEDUP_REMOVED lines=15> */
[----:B------:R-:W-:-:S01]  /*fe60*/  FFMA.FTZ R66, R86, R42, -R137 ;  /* 0x0000002a56427223 */ /* 0x000fc20000010889 */
[-CC-:B------:R-:W-:Y:S01]  /*fe70*/  FFMA.FTZ R86, R87, R42.reuse, -R137.reuse ;  /* 0x0000002a57567223 */ /* 0x180fe20000010889 */
[----:B------:R-:W-:Y:S01]  /*fe80*/  FSEL R87, R65, RZ, P2 ;  /* 0x000000ff41577208 */ /* 0x000fe20001000000 */
[-CC-:B------:R-:W-:Y:S01]  /*fe90*/  FFMA.FTZ R9, R9, R42.reuse, -R137.reuse ;  /* 0x0000002a09097223 */ /* 0x180fe20000010889 */
[----:B------:R-:W-:-:S01]  /*fea0*/  FFMA.FTZ R12, R12, R42, -R137 ;  /* 0x0000002a0c0c7223 */ /* 0x000fc20000010889 */
[-CC-:B------:R-:W-:Y:S01]  /*feb0*/  FFMA.FTZ R25, R25, R42.reuse, -R137.reuse ;  /* 0x0000002a19197223 */ /* 0x180fe20000010889 */
[----:B------:R-:W-:-:S01]  /*fec0*/  FFMA.FTZ R26, R26, R42, -R137 ;  /* 0x0000002a1a1a7223 */ /* 0x000fc20000010889 */
[----:B------:R-:W-:Y:S01]  /*fed0*/  FADD.FTZ R87, -R87, R11 ;  /* 0x0000000b57577221 */ /* 0x000fe20000010100 */
[----:B------:R-:W-:-:S01]  /*fee0*/  FFMA.FTZ R11, R50, R42, -R137 ;  /* 0x0000002a320b7223 */ /* 0x000fc20000010889 */
[----:B------:R-:W-:Y:S01]  /*fef0*/  FSEL R50, R43, RZ, P3 ;  /* 0x000000ff2b327208 */ /* 0x000fe20001800000 */
[----:B------:R-:W-:Y:S01]  /*ff00*/  MUFU.EX2 R9, R9 ;  /* 0x0000000900097308 */ /* 0x000fe20000000800 */
[----:B------:R-:W-:-:S01]  /*ff10*/  FFMA.FTZ R29, R29, R42, -R137 ;  /* 0x0000002a1d1d7223 */ /* 0x000fc20000010889 */
[-CC-:B------:R-:W-:Y:S01]  /*ff20*/  FFMA.FTZ R30, R30, R42.reuse, -R137.reuse ;  /* 0x0000002a1e1e7223 */ /* 0x180fe20000010889 */
[----:B------:R-:W-:-:S01]  /*ff30*/  FFMA.FTZ R33, R33, R42, -R137 ;  /* 0x0000002a21217223 */ /* 0x000fc20000010889 */
[----:B------:R-:W-:Y:S01]  /*ff40*/  FADD.FTZ R10, -R50, R10 ;  /* 0x0000000a320a7221 */ /* 0x000fe20000010100 */
[-C--:B------:R-:W-:Y:S01]  /*ff50*/  FMUL.FTZ R50, R87, R42.reuse ;  /* 0x0000002a57327220 */ /* 0x080fe20000410000 */
[-CC-:B------:R-:W-:Y:S01]  /*ff60*/  FFMA.FTZ R34, R34, R42.reuse, -R137.reuse ;  /* 0x0000002a22227223 */ /* 0x180fe20000010889 */
[----:B------:R-:W-:-:S01]  /*ff70*/  FFMA.FTZ R37, R37, R42, -R137 ;  /* 0x0000002a25257223 */ /* 0x000fc20000010889 */
[-C--:B------:R-:W-:Y:S01]  /*ff80*/  FMUL.FTZ R10, R10, R42.reuse ;  /* 0x0000002a0a0a7220 */ /* 0x080fe20000410000 */
        /* <DEDUP_REMOVED lines=22> */
[----:B------:R-:W-:Y:S01]  /*100f0*/  ISETP.NE.AND P2, PT, R138, RZ, PT ;  /* 0x000000ff8a00720c */ /* 0x000fe20003f45270 */
[----:B------:R-:W-:-:S01]  /*10100*/  FFMA.FTZ R60, R60, R42, -R137 ;  /* 0x0000002a3c3c7223 */ /* 0x000fc20000010889 */
[----:B------:R-:W2:Y:S01]  /*10110*/  MUFU.EX2 R25, R25 ;  /* 0x0000001900197308 */ /* 0x000ea20000000800 */
[----:B0-----:R-:W-:-:S04]  /*10120*/  FFMA.FTZ R3, R50, R3, R8 ;  /* 0x0000000332037223 */ /* 0x001fc80000010008 */
[----:B------:R-:W-:-:S03]  /*10130*/  FADD.FTZ R3, R13, R3 ;  /* 0x000000030d037221 */ /* 0x000fc60000010000 */
[----:B------:R-:W0:Y:S01]  /*10140*/  MUFU.EX2 R26, R26 ;  /* 0x0000001a001a7308 */ /* 0x000e220000000800 */
[----:B-1----:R-:W-:-:S01]  /*10150*/  FFMA.FTZ R0, R10, R0, R9 ;  /* 0x000000000a007223 */ /* 0x002fc20000010009 */
[----:B------:R-:W-:Y:S01]  /*10160*/  FADD.FTZ R3, R24, R3 ;  /* 0x0000000318037221 */ /* 0x000fe20000010000 */
[----:B------:R-:W-:Y:S02]  /*10170*/  @!P2 VIADD R15, R15, 0x19c40 ;  /* 0x00019c400f0fa836 */ /* 0x000fe40000000000 */
[----:B------:R-:W-:Y:S01]  /*10180*/  FADD.FTZ R0, R12, R0 ;  /* 0x000000000c007221 */ /* 0x000fe20000010000 */
[----:B------:R-:W-:-:S02]  /*10190*/  FADD.FTZ R3, R27, R3 ;  /* 0x000000031b037221 */ /* 0x000fc40000010000 */
[----:B------:R-:W1:Y:S01]  /*101a0*/  MUFU.EX2 R29, R29 ;  /* 0x0000001d001d7308 */ /* 0x000e620000000800 */
[----:B--2---:R-:W-:-:S01]  /*101b0*/  FADD.FTZ R0, R25, R0 ;  /* 0x0000000019007221 */ /* 0x004fc20000010000 */
[----:B------:R-:W-:Y:S01]  /*101c0*/  FADD.FTZ R3, R28, R3 ;  /* 0x000000031c037221 */ /* 0x000fe20000010000 */
[----:B------:R-:W-:-:S03]  /*101d0*/  @!P2 PRMT R15, RZ, 0x654, R15 ;  /* 0x00000654ff0fa816 */ /* 0x000fc6000000000f */
[----:B------:R-:W-:Y:S01]  /*101e0*/  FADD.FTZ R3, R31, R3 ;  /* 0x000000031f037221 */ /* 0x000fe20000010000 */
[----:B------:R2:W-:Y:S01]  /*101f0*/  @!P2 SYNCS.ARRIVE.TRANS64.RED.A1T0 RZ, [R15+URZ], RZ ;  /* 0x000000ff0fffa9a7 */ /* 0x0005e2000810043f */
[----:B------:R-:W3:Y:S01]  /*10200*/  MUFU.EX2 R30, R30 ;  /* 0x0000001e001e7308 */ /* 0x000ee20000000800 */
        /* <DEDUP_REMOVED lines=8> */
[----:B---3--:R-:W-:-:S01]  /*10290*/  FADD.FTZ R0, R30, R0 ;  /* 0x000000001e007221 */ /* 0x008fc20000010000 */
[----:B------:R-:W-:-:S04]  /*102a0*/  FADD.FTZ R3, R40, R3 ;  /* 0x0000000328037221 */ /* 0x000fc80000010000 */
[----:B------:R-:W-:Y:S02]  /*102b0*/  FADD.FTZ R3, R77, R3 ;  /* 0x000000034d037221 */ /* 0x000fe40000010000 */
        /* <DEDUP_REMOVED lines=10> */
[----:B------:R-:W-:-:S06]  /*10360*/  FADD.FTZ R3, R52, R3 ;  /* 0x0000000334037221 */ /* 0x000fcc0000010000 */
        /* <DEDUP_REMOVED lines=71> */
[----:B---3--:R-:W-:-:S01]  /*107e0*/  FADD.FTZ R0, R83, R0 ;  /* 0x0000000053007221 */ /* 0x008fc20000010000 */
[----:B0-----:R-:W-:-:S03]  /*107f0*/  FADD.FTZ R3, R47, R3 ;  /* 0x000000032f037221 */ /* 0x001fc60000010000 */
[----:B-1----:R-:W-:Y:S01]  /*10800*/  FADD.FTZ R0, R60, R0 ;  /* 0x000000003c007221 */ /* 0x002fe20000010000 */
[----:B--2---:R-:W-:Y:S06]  /*10810*/  @!P1 BRA `(.L_x_2038) ;  /* 0x0000000000049947 */ /* 0x004fec0003800000 */
[----:B------:R-:W-:Y:S01]  /*10820*/  BPT.TRAP 0x1 ;  /* 0x000000040000795c */ /* 0x000fe20000300000 */
.L_x_2038:
        /* <DEDUP_REMOVED lines=85> */
[----:B------:R-:W-:Y:S01]  /*10d80*/  IMAD.MOV.U32 R10, RZ, RZ, R43 ;  /* 0x000000ffff0a7224 */ /* 0x000fe200078e002b */
[----:B------:R-:W-:Y:S01]  /*10d90*/  MOV R147, R45 ;  /* 0x0000002d00937202 */ /* 0x000fe20000000f00 */
        /* <DEDUP_REMOVED lines=9> */
[----:B------:R-:W-:Y:S01]  /*10e30*/  IMAD.MOV.U32 R146, RZ, RZ, R48 ;  /* 0x000000ffff927224 */ /* 0x000fe200078e0030 */
[C---:B--2---:R-:W-:Y:S01]  /*10e40*/  ISETP.GT.AND P2, PT, R14.reuse, R15, PT ;  /* 0x0000000f0e00720c */ /* 0x044fe20003f44270 */
[----:B------:R-:W-:-:S12]  /*10e50*/  VIADD R14, R14, 0xffffffff ;  /* 0xffffffff0e0e7836 */ /* 0x000fd80000000000 */
[----:B0-----:R-:W-:Y:S05]  /*10e60*/  @P2 BRA `(.L_x_2039) ;  /* 0xffffffd000482947 */ /* 0x001fea000383ffff */
[----:B------:R-:W-:Y:S05]  /*10e70*/  BSYNC B1 ;  /* 0x0000000000017941 */ /* 0x000fea0003800000 */
.L_x_2027:
[----:B------:R-:W-:Y:S05]  /*10e80*/  BSYNC B0 ;  /* 0x0000000000007941 */ /* 0x000fea0003800000 */
.L_x_2026:
[----:B------:R-:W-:Y:S01]  /*10e90*/  ISETP.GE.AND P0, PT, R14, RZ, PT ;  /* 0x000000ff0e00720c */ /* 0x000fe20003f06270 */
[----:B------:R-:W-:-:S12]  /*10ea0*/  BSSY B0, `(.L_x_2040) ;  /* 0x0000258000007945 */ /* 0x000fd80003800000 */
[----:B------:R-:W-:Y:S05]  /*10eb0*/  @!P0 BRA `(.L_x_2041) ;  /* 0x0000002400588947 */ /* 0x000fea0003800000 */
[----:B------:R-:W-:Y:S02]  /*10ec0*/  IMAD.MOV.U32 R13, RZ, RZ, R43 ;  /* 0x000000ffff0d7224 */ /* 0x000fe400078e002b */
[----:B------:R-:W-:Y:S02]  /*10ed0*/  IMAD.MOV.U32 R12, RZ, RZ, R65 ;  /* 0x000000ffff0c7224 */ /* 0x000fe400078e0041 */
[----:B------:R-:W-:Y:S02]  /*10ee0*/  IMAD.MOV.U32 R9, RZ, RZ, R152 ;  /* 0x000000ffff097224 */ /* 0x000fe400078e0098 */
[----:B------:R-:W-:-:S07]  /*10ef0*/  IMAD.MOV.U32 R8, RZ, RZ, R18 ;  /* 0x000000ffff087224 */ /* 0x000fce00078e0012 */
.L_x_2053:
[----:B------:R-:W-:-:S05]  /*10f00*/  VIADD R18, R8, 0x1 ;  /* 0x0000000108127836 */ /* 0x000fca0000000000 */
[----:B------:R-:W-:-:S04]  /*10f10*/  ISETP.NE.AND P0, PT, R18, 0x2, PT ;  /* 0x000000021200780c */ /* 0x000fc80003f05270 */
[----:B------:R-:W-:Y:S02]  /*10f20*/  SEL R152, RZ, 0x1, P0 ;  /* 0x00000001ff987807 */ /* 0x000fe40000000000 */
[----:B------:R-:W-:Y:S02]  /*10f30*/  SEL R18, R18, RZ, P0 ;  /* 0x000000ff12127207 */ /* 0x000fe40000000000 */
[----:B------:R-:W-:Y:S01]  /*10f40*/  LOP3.LUT R152, R9, R152, RZ, 0x3c, !PT ;  /* 0x0000009809987212 */ /* 0x000fe200078e3cff */
[----:B0-----:R-:W-:Y:S06]  /*10f50*/  @!P1 BRA `(.L_x_2042) ;  /* 0x0000000000049947 */ /* 0x001fec0003800000 */
[----:B------:R-:W-:Y:S01]  /*10f60*/  BPT.TRAP 0x1 ;  /* 0x000000040000795c */ /* 0x000fe20000300000 */
.L_x_2042:
[----:B------:R-:W-:Y:S01]  /*10f70*/  IMAD R10, R18, 0x8, R16 ;  /* 0x00000008120a7824 */ /* 0x000fe200078e0210 */
[----:B------:R-:W-:-:S04]  /*10f80*/  SHF.L.U32 R11, R152, 0x1f, RZ ;  /* 0x0000001f980b7819 */ /* 0x000fc800000006ff */
[----:B------:R0:W1:Y:S01]  /*10f90*/  SYNCS.PHASECHK.TRANS64.TRYWAIT P0, [R10+URZ+0x19c30], R11 ;  /* 0x019c300b0a0075a7 */ /* 0x000062000800017f */
[----:B------:R-:W-:Y:S05]  /*10fa0*/  @!P1 BRA `(.L_x_2043) ;  /* 0x0000000000049947 */ /* 0x000fea0003800000 */
[----:B------:R-:W-:Y:S01]  /*10fb0*/  BPT.TRAP 0x1 ;  /* 0x000000040000795c */ /* 0x000fe20000300000 */
.L_x_2043:
[----:B------:R-:W-:Y:S01]  /*10fc0*/  BSSY B1, `(.L_x_2044) ;  /* 0x0000006000017945 */ /* 0x000fe20003800000 */
[----:B------:R-:W-:Y:S02]  /*10fd0*/  IMAD R24, R18, 0x300, R21 ;  /* 0x0000030012187824 */ /* 0x000fe400078e0215 */
[----:B------:R-:W-:Y:S01]  /*10fe0*/  IMAD.MOV.U32 R25, RZ, RZ, -0x3ffffff0 ;  /* 0xc0000010ff197424 */ /* 0x000fe200078e00ff */
[----:B-1----:R-:W-:Y:S06]  /*10ff0*/  @P0 BRA `(.L_x_2045) ;  /* 0x0000000000080947 */ /* 0x002fec0003800000 */
[----:B------:R-:W1:Y:S02]  /*11000*/  SYNCS.PHASECHK.TRANS64.TRYWAIT P0, [R10+URZ+0x19c30], R11 ;  /* 0x019c300b0a0075a7 */ /* 0x000e64000800017f */
[----:B-1----:R-:W-:Y:S05]  /*11010*/  @!P0 BRA `(.L_x_2046) ;  /* 0x000000c000cc8947 */ /* 0x002fea0003800000 */
.L_x_2045:
[----:B------:R-:W-:Y:S05]  /*11020*/  BSYNC B1 ;  /* 0x0000000000017941 */ /* 0x000fea0003800000 */
.L_x_2044:
        /* <DEDUP_REMOVED lines=8> */
[----:B------:R-:W-:Y:S02]  /*110b0*/  R2UR UR14, R24 ;  /* 0x00000000180e72ca */ /* 0x000fe400000e0000 */
        /* <DEDUP_REMOVED lines=18> */
.L_x_2047:
[----:B------:R-:W-:Y:S01]  /*111e0*/  SHF.L.U32 R9, R9, 0x1f, RZ ;  /* 0x0000001f09097819 */ /* 0x000fe200000006ff */
[----:B------:R-:W-:-:S04]  /*111f0*/  IMAD R15, R8, 0x8, R16 ;  /* 0x00000008080f7824 */ /* 0x000fc800078e0210 */
[----:B------:R0:W1:Y:S01]  /*11200*/  SYNCS.PHASECHK.TRANS64.TRYWAIT P0, [R15+URZ+0x19c50], R9 ;  /* 0x019c50090f0075a7 */ /* 0x000062000800017f */
[----:B------:R-:W-:Y:S05]  /*11210*/  @!P1 BRA `(.L_x_2048) ;  /* 0x0000000000049947 */ /* 0x000fea0003800000 */
[----:B------:R-:W-:Y:S01]  /*11220*/  BPT.TRAP 0x1 ;  /* 0x000000040000795c */ /* 0x000fe20000300000 */
.L_x_2048:
[----:B------:R-:W-:Y:S04]  /*11230*/  BSSY B1, `(.L_x_2049) ;  /* 0x0000004000017945 */ /* 0x000fe80003800000 */
[----:B-1----:R-:W-:Y:S05]  /*11240*/  @P0 BRA `(.L_x_2050) ;  /* 0x0000000000080947 */ /* 0x002fea0003800000 */
[----:B------:R-:W1:Y:S02]  /*11250*/  SYNCS.PHASECHK.TRANS64.TRYWAIT P0, [R15+URZ+0x19c50], R9 ;  /* 0x019c50090f0075a7 */ /* 0x000e64000800017f */
[----:B-1----:R-:W-:Y:S05]  /*11260*/  @!P0 BRA `(.L_x_2051) ;  /* 0x000000c0004c8947 */ /* 0x002fea0003800000 */
.L_x_2050:
[----:B------:R-:W-:Y:S05]  /*11270*/  BSYNC B1 ;  /* 0x0000000000017941 */ /* 0x000fea0003800000 */
.L_x_2049:
[----:B01----:R-:W-:Y:S01]  /*11280*/  VIADD R9, R16, 0x3000 ;  /* 0x0000300010097836 */ /* 0x003fe20000000000 */
[----:B------:R-:W-:Y:S01]  /*11290*/  WARPGROUP.ARRIVE ;  /* 0x00000000000079c5 */ /* 0x000fe20000000000 */
[----:B------:R-:W-:Y:S01]  /*112a0*/  MOV R11, 0x40000040 ;  /* 0x40000040000b7802 */ /* 0x000fe20000000f00 */
[C---:B------:R-:W-:Y:S01]  /*112b0*/  FMUL.FTZ R20, R2.reuse, R27 ;  /* 0x0000001b02147220 */ /* 0x040fe20000410000 */
[C---:B------:R-:W-:Y:S01]  /*112c0*/  FMUL.FTZ R27, R2.reuse, R31 ;  /* 0x0000001f021b7220 */ /* 0x040fe20000410000 */
[----:B------:R-:W-:Y:S01]  /*112d0*/  SHF.R.U32.HI R9, RZ, 0x4, R9 ;  /* 0x00000004ff097819 */ /* 0x000fe20000011609 */
[C---:B------:R-:W-:Y:S01]  /*112e0*/  FMUL.FTZ R31, R2.reuse, R35 ;  /* 0x00000023021f7220 */ /* 0x040fe20000410000 */
[C---:B------:R-:W-:Y:S01]  /*112f0*/  FMUL.FTZ R35, R2.reuse, R39 ;  /* 0x0000002702237220 */ /* 0x040fe20000410000 */
[----:B------:R-:W-:Y:S01]  /*11300*/  FMUL.FTZ R39, R2, R43 ;  /* 0x0000002b02277220 */ /* 0x000fe20000410000 */
[----:B------:R-:W-:Y:S01]  /*11310*/  LOP3.LUT R9, R9, 0x3fff, RZ, 0xc0, !PT ;  /* 0x00003fff09097812 */ /* 0x000fe200078ec0ff */
[----:B------:R-:W-:Y:S03]  /*11320*/  MUFU.TANH R20, R20 ;  /* 0x0000001400147308 */ /* 0x000fe60000002400 */
[----:B------:R-:W-:-:S05]  /*11330*/  LOP3.LUT R9, R9, 0x10000, RZ, 0xfc, !PT ;  /* 0x0001000009097812 */ /* 0x000fca00078efcff */
[----:B------:R-:W-:Y:S01]  /*11340*/  IMAD R8, R8, 0x300, R9 ;  /* 0x0000030008087824 */ /* 0x000fe200078e0209 */
[----:B------:R-:W-:Y:S01]  /*11350*/  MUFU.TANH R27, R27 ;  /* 0x0000001b001b7308 */ /* 0x000fe20000002400 */
[----:B------:R-:W-:Y:S02]  /*11360*/  IMAD.MOV.U32 R9, RZ, RZ, 0x40000040 ;  /* 0x40000040ff097424 */ /* 0x000fe400078e00ff */
[C---:B------:R-:W-:Y:S01]  /*11370*/  VIADD R10, R8.reuse, 0x2 ;  /* 0x00000002080a7836 */ /* 0x040fe20000000000 */
[----:B------:R-:W-:Y:S02]  /*11380*/  R2UR UR6, R8 ;  /* 0x00000000080672ca */ /* 0x000fe400000e0000 */
[----:B------:R-:W-:Y:S01]  /*11390*/  R2UR UR7, R9 ;  /* 0x00000000090772ca */ /* 0x000fe200000e0000 */
[C---:B------:R-:W-:Y:S01]  /*113a0*/  FMUL.FTZ R9, R2.reuse, R24 ;  /* 0x0000001802097220 */ /* 0x040fe20000410000 */
[C---:B------:R-:W-:Y:S01]  /*113b0*/  FMUL.FTZ R24, R2.reuse, R28 ;  /* 0x0000001c02187220 */ /* 0x040fe20000410000 */
[C---:B------:R-:W-:Y:S01]  /*113c0*/  FMUL.FTZ R28, R2.reuse, R32 ;  /* 0x00000020021c7220 */ /* 0x040fe20000410000 */
[C---:B------:R-:W-:Y:S01]  /*113d0*/  FMUL.FTZ R32, R2.reuse, R36 ;  /* 0x0000002402207220 */ /* 0x040fe20000410000 */
[----:B------:R-:W-:Y:S01]  /*113e0*/  MUFU.TANH R31, R31 ;  /* 0x0000001f001f7308 */ /* 0x000fe20000002400 */
        /* <DEDUP_REMOVED lines=9> */
[----:B------:R-:W-:Y:S01]  /*11480*/  VIADD R10, R8, 0x4 ;  /* 0x00000004080a7836 */ /* 0x000fe20000000000 */
[----:B------:R-:W-:Y:S01]  /*11490*/  R2UR UR7, R11 ;  /* 0x000000000b0772ca */ /* 0x000fe200000e0000 */
[----:B------:R-:W-:Y:S01]  /*114a0*/  IMAD.MOV.U32 R11, RZ, RZ, 0x40000040 ;  /* 0x40000040ff0b7424 */ /* 0x000fe200078e00ff */
        /* <DEDUP_REMOVED lines=17> */
[----:B0-----:R-:W-:Y:S01]  /*115c0*/  FMNMX.FTZ R43, R9, R12, !PT ;  /* 0x0000000c092b7209 */ /* 0x001fe20007810000 */
        /* <DEDUP_REMOVED lines=30> */
[----:B------:R-:W-:Y:S01]  /*117b0*/  FMUL.FTZ R11, R2, R26 ;  /* 0x0000001a020b7220 */ /* 0x000fe20000410000 */
        /* <DEDUP_REMOVED lines=22> */
[----:B-1----:R-:W-:Y:S01]  /*11920*/  FMNMX.FTZ R42, R11, R13, !PT ;  /* 0x0000000d0b2a7209 */ /* 0x002fe20007810000 */
[C---:B------:R-:W-:Y:S01]  /*11930*/  FMUL.FTZ R61, R2.reuse, R63 ;  /* 0x0000003f023d7220 */ /* 0x040fe20000410000 */
[----:B------:R-:W-:Y:S01]  /*11940*/  FMUL.FTZ R63, R2, R65 ;  /* 0x00000041023f7220 */ /* 0x000fe20000410000 */
[----:B0-----:R-:W-:-:S02]  /*11950*/  LOP3.LUT R151, R151, 0x7f, RZ, 0xc0, !PT ;  /* 0x0000007f97977812 */ /* 0x001fc400078ec0ff */
[----:B------:R-:W-:Y:S02]  /*11960*/  FMNMX.FTZ R42, R20, R42, !PT ;  /* 0x0000002a142a7209 */ /* 0x000fe40007810000 */
[----:B------:R-:W0:Y:S01]  /*11970*/  MUFU.TANH R25, R25 ;  /* 0x0000001900197308 */ /* 0x000e220000002400 */
[----:B--2---:R-:W-:Y:S02]  /*11980*/  FMNMX.FTZ R43, R10, R43, !PT ;  /* 0x0000002b0a2b7209 */ /* 0x004fe40007810000 */
[----:B------:R-:W-:Y:S02]  /*11990*/  ISETP.NE.AND P0, PT, R151, RZ, PT ;  /* 0x000000ff9700720c */ /* 0x000fe40003f05270 */
[----:B------:R-:W-:-:S03]  /*119a0*/  FMNMX.FTZ R43, R24, R43, !PT ;  /* 0x0000002b182b7209 */ /* 0x000fc60007810000 */
[----:B------:R-:W1:Y:S01]  /*119b0*/  MUFU.TANH R30, R30 ;  /* 0x0000001e001e7308 */ /* 0x000e620000002400 */
[----:B---3--:R-:W-:-:S04]  /*119c0*/  FMNMX.FTZ R42, R26, R42, !PT ;  /* 0x0000002a1a2a7209 */ /* 0x008fc80007810000 */
[----:B------:R-:W-:-:S03]  /*119d0*/  FMNMX.FTZ R42, R27, R42, !PT ;  /* 0x0000002a1b2a7209 */ /* 0x000fc60007810000 */
[----:B------:R-:W2:Y:S01]  /*119e0*/  MUFU.TANH R29, R29 ;  /* 0x0000001d001d7308 */ /* 0x000ea20000002400 */
[----:B0-----:R-:W-:-:S04]  /*119f0*/  FMNMX.FTZ R43, R25, R43, !PT ;  /* 0x0000002b192b7209 */ /* 0x001fc80007810000 */
[----:B------:R-:W-:-:S03]  /*11a00*/  FMNMX.FTZ R43, R28, R43, !PT ;  /* 0x0000002b1c2b7209 */ /* 0x000fc60007810000 */
[----:B------:R-:W0:Y:S01]  /*11a10*/  MUFU.TANH R34, R34 ;  /* 0x0000002200227308 */ /* 0x000e220000002400 */
[----:B-1----:R-:W-:-:S04]  /*11a20*/  FMNMX.FTZ R42, R30, R42, !PT ;  /* 0x0000002a1e2a7209 */ /* 0x002fc80007810000 */
[----:B------:R-:W-:-:S03]  /*11a30*/  FMNMX.FTZ R42, R31, R42, !PT ;  /* 0x0000002a1f2a7209 */ /* 0x000fc60007810000 */
[----:B------:R-:W1:Y:S01]  /*11a40*/  MUFU.TANH R33, R33 ;  /* 0x0000002100217308 */ /* 0x000e620000002400 */
[----:B--2---:R-:W-:-:S04]  /*11a50*/  FMNMX.FTZ R43, R29, R43, !PT ;  /* 0x0000002b1d2b7209 */ /* 0x004fc80007810000 */
        /* <DEDUP_REMOVED lines=11> */
[----:B0-----:R-:W-:Y:S02]  /*11b10*/  FMNMX.FTZ R43, R37, R43, !PT ;  /* 0x0000002b252b7209 */ /* 0x001fe40007810000 */
[----:B------:R-:W-:Y:S02]  /*11b20*/  FMNMX.FTZ R42, R44, R42, !PT ;  /* 0x0000002a2c2a7209 */ /* 0x000fe40007810000 */
[----:B------:R-:W-:-:S03]  /*11b30*/  FMNMX.FTZ R43, R40, R43, !PT ;  /* 0x0000002b282b7209 */ /* 0x000fc60007810000 */
[----:B------:R-:W0:Y:S01]  /*11b40*/  MUFU.TANH R49, R49 ;  /* 0x0000003100317308 */ /* 0x000e220000002400 */
[----:B-1----:R-:W-:-:S04]  /*11b50*/  FMNMX.FTZ R42, R45, R42, !PT ;  /* 0x0000002a2d2a7209 */ /* 0x002fc80007810000 */
[----:B------:R-:W-:Y:S01]  /*11b60*/  FMNMX.FTZ R42, R48, R42, !PT ;  /* 0x0000002a302a7209 */ /* 0x000fe20007810000 */
[----:B------:R-:W-:Y:S02]  /*11b70*/  WARPGROUP.DEPBAR.LE gsb0, 0x0 ;  /* 0x00008000000079c5 */ /* 0x000fe40000010000 */
[----:B------:R-:W1:Y:S01]  /*11b80*/  MUFU.TANH R47, R47 ;  /* 0x0000002f002f7308 */ /* 0x000e620000002400 */
[----:B--2---:R-:W-:Y:S01]  /*11b90*/  FMNMX.FTZ R43, R41, R43, !PT ;  /* 0x0000002b292b7209 */ /* 0x004fe20007810000 */
[----:B------:R-:W-:-:S03]  /*11ba0*/  WARPGROUP.ARRIVE ;  /* 0x00000000000079c5 */ /* 0x000fc60000000000 */
[----:B------:R-:W-:-:S03]  /*11bb0*/  FMNMX.FTZ R43, R46, R43, !PT ;  /* 0x0000002b2e2b7209 */ /* 0x000fc60007810000 */
[----:B------:R-:W2:Y:S01]  /*11bc0*/  MUFU.TANH R53, R53 ;  /* 0x0000003500357308 */ /* 0x000ea20000002400 */
[----:B0-----:R-:W-:Y:S01]  /*11bd0*/  FMNMX.FTZ R42, R49, R42, !PT ;  /* 0x0000002a312a7209 */ /* 0x001fe20007810000 */
[----:B------:R-:W-:Y:S03]  /*11be0*/  QGMMA.64x96x32.F32.E4M3.E4M3 R88, R140, gdesc[UR4], R88, gsb0 ;  /* 0x016000048c587df3 */ /* 0x000fe60008000858 */
        /* <DEDUP_REMOVED lines=72> */
[----:B-1----:R-:W-:Y:S01]  /*12070*/  FMNMX.FTZ R87, R87, R42, !PT ;  /* 0x0000002a57577209 */ /* 0x002fe20007810000 */
[----:B------:R-:W-:-:S04]  /*12080*/  VIADD R42, R8, 0x6 ;  /* 0x00000006082a7836 */ /* 0x000fc80000000000 */
[----:B------:R-:W1:Y:S01]  /*12090*/  SHFL.BFLY PT, R8, R87, 0x1, 0x1f ;  /* 0x0c201f0057087f89 */ /* 0x000e6200000e0000 */
[----:B------:R-:W-:Y:S01]  /*120a0*/  R2UR UR6, R42 ;  /* 0x000000002a0672ca */ /* 0x000fe200000e0000 */
[----:B------:R-:W-:Y:S01]  /*120b0*/  IMAD.U32 R42, RZ, RZ, UR38 ;  /* 0x00000026ff2a7e24 */ /* 0x000fe2000f8e00ff */
[----:B0-----:R-:W-:Y:S01]  /*120c0*/  FMNMX.FTZ R65, R65, R43, !PT ;  /* 0x0000002b41417209 */ /* 0x001fe20007810000 */
[----:B------:R-:W-:-:S04]  /*120d0*/  IMAD.MOV.U32 R43, RZ, RZ, 0x40000040 ;  /* 0x40000040ff2b7424 */ /* 0x000fc800078e00ff */
[----:B------:R-:W0:Y:S01]  /*120e0*/  SHFL.BFLY PT, R140, R65, 0x1, 0x1f ;  /* 0x0c201f00418c7f89 */ /* 0x000e2200000e0000 */
[----:B------:R-:W-:-:S13]  /*120f0*/  R2UR UR7, R43 ;  /* 0x000000002b0772ca */ /* 0x000fda00000e0000 */
[----:B------:R-:W-:Y:S01]  /*12100*/  QGMMA.64x96x32.F32.E4M3.E4M3 R88, R136, gdesc[UR4], R88, gsb0 ;  /* 0x0160000488587df3 */ /* 0x000fe20008000858 */
[----:B-1----:R-:W-:-:S05]  /*12110*/  FMNMX.FTZ R43, R87, R8, !PT ;  /* 0x00000008572b7209 */ /* 0x002fca0007810000 */
[C---:B------:R-:W-:Y:S01]  /*12120*/  FADD.FTZ R8, -R43.reuse, R13 ;  /* 0x0000000d2b087221 */ /* 0x040fe20000010100 */
[----:B------:R-:W-:-:S01]  /*12130*/  FFMA.FTZ R87, R43, R42, -8 ;  /* 0xc10000002b577423 */ /* 0x000fc2000001002a */
[----:B0-----:R-:W-:Y:S02]  /*12140*/  FMNMX.FTZ R65, R65, R140, !PT ;  /* 0x0000008c41417209 */ /* 0x001fe40007810000 */
[-C--:B------:R-:W-:Y:S01]  /*12150*/  FMUL.FTZ R8, R8, R42.reuse ;  /* 0x0000002a08087220 */ /* 0x080fe20000410000 */
[-CC-:B------:R-:W-:Y:S01]  /*12160*/  FFMA.FTZ R11, R11, R42.reuse, -R87.reuse ;  /* 0x0000002a0b0b7223 */ /* 0x180fe20000010857 */
[----:B------:R-:W-:-:S01]  /*12170*/  FFMA.FTZ R20, R20, R42, -R87 ;  /* 0x0000002a14147223 */ /* 0x000fc20000010857 */
[----:B------:R-:W-:Y:S01]  /*12180*/  FFMA.FTZ R26, R26, R42, -R87 ;  /* 0x0000002a1a1a7223 */ /* 0x000fe20000010857 */
[----:B------:R-:W-:-:S01]  /*12190*/  FADD.FTZ R12, -R65, R12 ;  /* 0x0000000c410c7221 */ /* 0x000fc20000010100 */
[-C--:B------:R-:W-:Y:S01]  /*121a0*/  FFMA.FTZ R13, R65, R42.reuse, -8 ;  /* 0xc1000000410d7423 */ /* 0x080fe2000001002a */
[----:B------:R-:W-:Y:S01]  /*121b0*/  MUFU.EX2 R8, R8 ;  /* 0x0000000800087308 */ /* 0x000fe20000000800 */
[----:B------:R-:W-:-:S01]  /*121c0*/  FFMA.FTZ R27, R27, R42, -R87 ;  /* 0x0000002a1b1b7223 */ /* 0x000fc20000010857 */
[-C--:B------:R-:W-:Y:S01]  /*121d0*/  FMUL.FTZ R12, R12, R42.reuse ;  /* 0x0000002a0c0c7220 */ /* 0x080fe20000410000 */
[----:B------:R-:W-:-:S01]  /*121e0*/  FFMA.FTZ R9, R9, R42, -R13 ;  /* 0x0000002a09097223 */ /* 0x000fc2000001080d */
[-CC-:B------:R-:W-:Y:S01]  /*121f0*/  FFMA.FTZ R10, R10, R42.reuse, -R13.reuse ;  /* 0x0000002a0a0a7223 */ /* 0x180fe2000001080d */
[----:B------:R-:W-:-:S01]  /*12200*/  FFMA.FTZ R24, R24, R42, -R13 ;  /* 0x0000002a18187223 */ /* 0x000fc2000001080d */
[-CC-:B------:R-:W-:Y:S01]  /*12210*/  FFMA.FTZ R25, R25, R42.reuse, -R13.reuse ;  /* 0x0000002a19197223 */ /* 0x180fe2000001080d */
[----:B------:R-:W-:-:S01]  /*12220*/  FFMA.FTZ R28, R28, R42, -R13 ;  /* 0x0000002a1c1c7223 */ /* 0x000fc2000001080d */
[----:B------:R-:W-:Y:S01]  /*12230*/  MUFU.EX2 R12, R12 ;  /* 0x0000000c000c7308 */ /* 0x000fe20000000800 */
[----:B------:R-:W-:-:S01]  /*12240*/  FFMA.FTZ R30, R30, R42, -R87 ;  /* 0x0000002a1e1e7223 */ /* 0x000fc20000010857 */
[-C--:B------:R-:W-:Y:S01]  /*12250*/  FFMA.FTZ R29, R29, R42.reuse, -R13 ;  /* 0x0000002a1d1d7223 */ /* 0x080fe2000001080d */
[----:B------:R-:W-:-:S01]  /*12260*/  FFMA.FTZ R31, R31, R42, -R87 ;  /* 0x0000002a1f1f7223 */ /* 0x000fc20000010857 */
[-C--:B------:R-:W-:Y:S01]  /*12270*/  FFMA.FTZ R32, R32, R42.reuse, -R13 ;  /* 0x0000002a20207223 */ /* 0x080fe2000001080d */
[----:B------:R-:W-:-:S01]  /*12280*/  FFMA.FTZ R34, R34, R42, -R87 ;  /* 0x0000002a22227223 */ /* 0x000fc20000010857 */
[-C--:B------:R-:W-:Y:S01]  /*12290*/  FFMA.FTZ R33, R33, R42.reuse, -R13 ;  /* 0x0000002a21217223 */ /* 0x080fe2000001080d */
[----:B------:R-:W-:-:S01]  /*122a0*/  FFMA.FTZ R35, R35, R42, -R87 ;  /* 0x0000002a23237223 */ /* 0x000fc20000010857 */
[----:B------:R-:W0:Y:S01]  /*122b0*/  MUFU.EX2 R9, R9 ;  /* 0x0000000900097308 */ /* 0x000e220000000800 */
[----:B------:R-:W-:-:S01]  /*122c0*/  FFMA.FTZ R36, R36, R42, -R13 ;  /* 0x0000002a24247223 */ /* 0x000fc2000001080d */
[-C--:B------:R-:W-:Y:S01]  /*122d0*/  FFMA.FTZ R38, R38, R42.reuse, -R87 ;  /* 0x0000002a26267223 */ /* 0x080fe20000010857 */
[----:B------:R-:W-:-:S01]  /*122e0*/  FFMA.FTZ R37, R37, R42, -R13 ;  /* 0x0000002a25257223 */ /* 0x000fc2000001080d */
[-C--:B------:R-:W-:Y:S01]  /*122f0*/  FFMA.FTZ R39, R39, R42.reuse, -R87 ;  /* 0x0000002a27277223 */ /* 0x080fe20000010857 */
[----:B------:R-:W-:-:S01]  /*12300*/  FFMA.FTZ R40, R40, R42, -R13 ;  /* 0x0000002a28287223 */ /* 0x000fc2000001080d */
[-C--:B------:R-:W-:Y:S01]  /*12310*/  FFMA.FTZ R44, R44, R42.reuse, -R87 ;  /* 0x0000002a2c2c7223 */ /* 0x080fe20000010857 */
[----:B------:R-:W-:-:S01]  /*12320*/  FFMA.FTZ R41, R41, R42, -R13 ;  /* 0x0000002a29297223 */ /* 0x000fc2000001080d */
[----:B------:R-:W1:Y:S01]  /*12330*/  MUFU.EX2 R11, R11 ;  /* 0x0000000b000b7308 */ /* 0x000e620000000800 */
[----:B------:R-:W-:-:S01]  /*12340*/  FFMA.FTZ R45, R45, R42, -R87 ;  /* 0x0000002a2d2d7223 */ /* 0x000fc20000010857 */
[-C--:B------:R-:W-:Y:S01]  /*12350*/  FFMA.FTZ R46, R46, R42.reuse, -R13 ;  /* 0x0000002a2e2e7223 */ /* 0x080fe2000001080d */
[----:B------:R-:W-:-:S01]  /*12360*/  FFMA.FTZ R48, R48, R42, -R87 ;  /* 0x0000002a30307223 */ /* 0x000fc20000010857 */
[-C--:B------:R-:W-:Y:S01]  /*12370*/  FFMA.FTZ R47, R47, R42.reuse, -R13 ;  /* 0x0000002a2f2f7223 */ /* 0x080fe2000001080d */
[----:B------:R-:W-:-:S01]  /*12380*/  FFMA.FTZ R49, R49, R42, -R87 ;  /* 0x0000002a31317223 */ /* 0x000fc20000010857 */
[-C--:B------:R-:W-:Y:S01]  /*12390*/  FFMA.FTZ R50, R50, R42.reuse, -R13 ;  /* 0x0000002a32327223 */ /* 0x080fe2000001080d */
[----:B------:R-:W-:-:S01]  /*123a0*/  FFMA.FTZ R52, R52, R42, -R87 ;  /* 0x0000002a34347223 */ /* 0x000fc20000010857 */
[----:B------:R-:W2:Y:S01]  /*123b0*/  MUFU.EX2 R10, R10 ;  /* 0x0000000a000a7308 */ /* 0x000ea20000000800 */
[----:B0-----:R-:W-:-:S01]  /*123c0*/  FFMA.FTZ R3, R12, R3, R9 ;  /* 0x000000030c037223 */ /* 0x001fc20000010009 */
[-C--:B------:R-:W-:Y:S01]  /*123d0*/  FFMA.FTZ R51, R51, R42.reuse, -R13 ;  /* 0x0000002a33337223 */ /* 0x080fe2000001080d */
[----:B------:R-:W-:-:S01]  /*123e0*/  FFMA.FTZ R53, R53, R42, -R87 ;  /* 0x0000002a35357223 */ /* 0x000fc20000010857 */
[-C--:B------:R-:W-:Y:S01]  /*123f0*/  FFMA.FTZ R54, R54, R42.reuse, -R13 ;  /* 0x0000002a36367223 */ /* 0x080fe2000001080d */
[----:B------:R-:W-:-:S01]  /*12400*/  FFMA.FTZ R56, R56, R42, -R87 ;  /* 0x0000002a38387223 */ /* 0x000fc20000010857 */
[-C--:B------:R-:W-:Y:S01]  /*12410*/  FFMA.FTZ R55, R55, R42.reuse, -R13 ;  /* 0x0000002a37377223 */ /* 0x080fe2000001080d */
[----:B------:R-:W-:-:S01]  /*12420*/  FFMA.FTZ R57, R57, R42, -R87 ;  /* 0x0000002a39397223 */ /* 0x000fc20000010857 */
[----:B------:R-:W0:Y:S01]  /*12430*/  MUFU.EX2 R20, R20 ;  /* 0x0000001400147308 */ /* 0x000e220000000800 */
[----:B-1----:R-:W-:-:S01]  /*12440*/  FFMA.FTZ R0, R8, R0, R11 ;  /* 0x0000000008007223 */ /* 0x002fc2000001000b */
[-C--:B------:R-:W-:Y:S01]  /*12450*/  FFMA.FTZ R58, R58, R42.reuse, -R13 ;  /* 0x0000002a3a3a7223 */ /* 0x080fe2000001080d */
[----:B------:R-:W-:-:S01]  /*12460*/  FFMA.FTZ R60, R60, R42, -R87 ;  /* 0x0000002a3c3c7223 */ /* 0x000fc20000010857 */
[-C--:B------:R-:W-:Y:S01]  /*12470*/  FFMA.FTZ R59, R59, R42.reuse, -R13 ;  /* 0x0000002a3b3b7223 */ /* 0x080fe2000001080d */
[----:B------:R-:W-:-:S01]  /*12480*/  FFMA.FTZ R61, R61, R42, -R87 ;  /* 0x0000002a3d3d7223 */ /* 0x000fc20000010857 */
[-C--:B------:R-:W-:Y:S01]  /*12490*/  FFMA.FTZ R62, R62, R42.reuse, -R13 ;  /* 0x0000002a3e3e7223 */ /* 0x080fe2000001080d */
[----:B------:R-:W-:-:S01]  /*124a0*/  FFMA.FTZ R64, R64, R42, -R87 ;  /* 0x0000002a40407223 */ /* 0x000fc20000010857 */
[----:B------:R-:W1:Y:S01]  /*124b0*/  MUFU.EX2 R24, R24 ;  /* 0x0000001800187308 */ /* 0x000e620000000800 */
[----:B--2---:R-:W-:-:S01]  /*124c0*/  FADD.FTZ R3, R10, R3 ;  /* 0x000000030a037221 */ /* 0x004fc20000010000 */
[-C--:B------:R-:W-:Y:S01]  /*124d0*/  FFMA.FTZ R63, R63, R42.reuse, -R13 ;  /* 0x0000002a3f3f7223 */ /* 0x080fe2000001080d */
[----:B------:R-:W-:-:S01]  /*124e0*/  FFMA.FTZ R66, R66, R42, -R87 ;  /* 0x0000002a42427223 */ /* 0x000fc20000010857 */
[-C--:B------:R-:W-:Y:S01]  /*124f0*/  FFMA.FTZ R67, R67, R42.reuse, -R13 ;  /* 0x0000002a43437223 */ /* 0x080fe2000001080d */
[----:B------:R-:W-:-:S01]  /*12500*/  FFMA.FTZ R69, R69, R42, -R87 ;  /* 0x0000002a45457223 */ /* 0x000fc20000010857 */
[-C--:B------:R-:W-:Y:S01]  /*12510*/  FFMA.FTZ R68, R68, R42.reuse, -R13 ;  /* 0x0000002a44447223 */ /* 0x080fe2000001080d */
[----:B------:R-:W-:-:S01]  /*12520*/  FFMA.FTZ R70, R70, R42, -R87 ;  /* 0x0000002a46467223 */ /* 0x000fc20000010857 */
[----:B------:R-:W2:Y:S01]  /*12530*/  MUFU.EX2 R26, R26 ;  /* 0x0000001a001a7308 */ /* 0x000ea20000000800 */
[----:B0-----:R-:W-:-:S01]  /*12540*/  FADD.FTZ R0, R20, R0 ;  /* 0x0000000014007221 */ /* 0x001fc20000010000 */
[-C--:B------:R-:W-:Y:S01]  /*12550*/  FFMA.FTZ R71, R71, R42.reuse, -R13 ;  /* 0x0000002a47477223 */ /* 0x080fe2000001080d */
[----:B------:R-:W-:-:S01]  /*12560*/  FFMA.FTZ R73, R73, R42, -R87 ;  /* 0x0000002a49497223 */ /* 0x000fc20000010857 */
[-C--:B------:R-:W-:Y:S01]  /*12570*/  FFMA.FTZ R72, R72, R42.reuse, -R13 ;  /* 0x0000002a48487223 */ /* 0x080fe2000001080d */
[----:B------:R-:W-:-:S01]  /*12580*/  FFMA.FTZ R74, R74, R42, -R87 ;  /* 0x0000002a4a4a7223 */ /* 0x000fc20000010857 */
[-C--:B------:R-:W-:Y:S01]  /*12590*/  FFMA.FTZ R75, R75, R42.reuse, -R13 ;  /* 0x0000002a4b4b7223 */ /* 0x080fe2000001080d */
[----:B------:R-:W-:-:S01]  /*125a0*/  FFMA.FTZ R77, R77, R42, -R87 ;  /* 0x0000002a4d4d7223 */ /* 0x000fc20000010857 */
[----:B------:R-:W0:Y:S01]  /*125b0*/  MUFU.EX2 R25, R25 ;  /* 0x0000001900197308 */ /* 0x000e220000000800 */
[----:B-1----:R-:W-:-:S01]  /*125c0*/  FADD.FTZ R3, R24, R3 ;  /* 0x0000000318037221 */ /* 0x002fc20000010000 */
        /* <DEDUP_REMOVED lines=12> */
[----:B------:R-:W-:-:S02]  /*12690*/  @!P0 IMAD R84, R18, 0x8, R16 ;  /* 0x0000000812548824 */ /* 0x000fc400078e0210 */
[----:B------:R-:W2:Y:S01]  /*126a0*/  MUFU.EX2 R28, R28 ;  /* 0x0000001c001c7308 */ /* 0x000ea20000000800 */
[----:B0-----:R-:W-:-:S01]  /*126b0*/  FADD.FTZ R3, R25, R3 ;  /* 0x0000000319037221 */ /* 0x001fc20000010000 */
[----:B------:R-:W-:-:S05]  /*126c0*/  @!P0 VIADD R84, R84, 0x19c40 ;  /* 0x00019c4054548836 */ /* 0x000fca0000000000 */
[----:B------:R-:W-:Y:S01]  /*126d0*/  @!P0 PRMT R84, RZ, 0x654, R84 ;  /* 0x00000654ff548816 */ /* 0x000fe20000000054 */
[----:B------:R-:W0:Y:S01]  /*126e0*/  MUFU.EX2 R30, R30 ;  /* 0x0000001e001e7308 */ /* 0x000e220000000800 */
[----:B-1----:R-:W-:-:S01]  /*126f0*/  FADD.FTZ R0, R27, R0 ;  /* 0x000000001b007221 */ /* 0x002fc20000010000 */
[----:B------:R-:W-:Y:S02]  /*12700*/  WARPGROUP.DEPBAR.LE gsb0, 0x0 ;  /* 0x00008000000079c5 */ /* 0x000fe40000010000 */
[----:B------:R1:W-:Y:S04]  /*12710*/  @!P0 SYNCS.ARRIVE.TRANS64.RED.A1T0 RZ, [R84+URZ], RZ ;  /* 0x000000ff54ff89a7 */ /* 0x0003e8000810043f */
[----:B------:R-:W3:Y:S01]  /*12720*/  MUFU.EX2 R29, R29 ;  /* 0x0000001d001d7308 */ /* 0x000ee20000000800 */
[----:B--2---:R-:W-:-:S07]  /*12730*/  FADD.FTZ R3, R28, R3 ;  /* 0x000000031c037221 */ /* 0x004fce0000010000 */
[----:B------:R-:W2:Y:S01]  /*12740*/  MUFU.EX2 R31, R31 ;  /* 0x0000001f001f7308 */ /* 0x000ea20000000800 */
[----:B0-----:R-:W-:-:S07]  /*12750*/  FADD.FTZ R0, R30, R0 ;  /* 0x000000001e007221 */ /* 0x001fce0000010000 */
[----:B------:R-:W0:Y:S01]  /*12760*/  MUFU.EX2 R32, R32 ;  /* 0x0000002000207308 */ /* 0x000e220000000800 */
[----:B---3--:R-:W-:-:S07]  /*12770*/  FADD.FTZ R3, R29, R3 ;  /* 0x000000031d037221 */ /* 0x008fce0000010000 */
        /* <DEDUP_REMOVED lines=101> */
[----:B---3--:R-:W-:-:S01]  /*12dd0*/  FADD.FTZ R0, R85, R0 ;  /* 0x0000000055007221 */ /* 0x008fc20000010000 */
[----:B--2---:R-:W-:-:S03]  /*12de0*/  FADD.FTZ R3, R13, R3 ;  /* 0x000000030d037221 */ /* 0x004fc60000010000 */
[----:B0-----:R-:W-:Y:S01]  /*12df0*/  FADD.FTZ R0, R86, R0 ;  /* 0x0000000056007221 */ /* 0x001fe20000010000 */
[----:B-1----:R-:W-:Y:S06]  /*12e00*/  @!P1 BRA `(.L_x_2052) ;  /* 0x0000000000049947 */ /* 0x002fec0003800000 */
[----:B------:R-:W-:Y:S01]  /*12e10*/  BPT.TRAP 0x1 ;  /* 0x000000040000795c */ /* 0x000fe20000300000 */
.L_x_2052:
[----:B------:R-:W2:Y:S01]  /*12e20*/  LDL R84, [R1+0x10] ;  /* 0x0000100001547983 */ /* 0x000ea20000100800 */
[----:B------:R-:W-:Y:S01]  /*12e30*/  ISETP.GT.AND P0, PT, R14, RZ, PT ;  /* 0x000000ff0e00720c */ /* 0x000fe20003f04270 */
        /* <DEDUP_REMOVED lines=41> */
[----:B------:R-:W-:Y:S01]  /*130d0*/  F2FP.SATFINITE.E4M3.F32.PACK_AB_MERGE_C R32, R29, R28, R32 ;  /* 0x0000001c1d20723e */ /* 0x000fe20004807020 */
[-C--:B------:R-:W-:Y:S01]  /*130e0*/  FMUL.FTZ R128, R128, R12.reuse ;  /* 0x0000000c80807220 */ /* 0x080fe20000410000 */
[----:B------:R-:W-:Y:S01]  /*130f0*/  F2FP.SATFINITE.E4M3.F32.PACK_AB_MERGE_C R138, R80, R79, R13 ;  /* 0x0000004f508a723e */ /* 0x000fe2000480700d */
        /* <DEDUP_REMOVED lines=46> */
[----:B------:R-:W-:Y:S02]  /*133e0*/  MOV R150, R32 ;  /* 0x0000002000967202 */ /* 0x000fe40000000f00 */
[----:B--2---:R-:W-:-:S04]  /*133f0*/  PRMT R15, R84, 0x654, R15 ;  /* 0x00000654540f7816 */ /* 0x004fc8000000000f */
[----:B------:R0:W-:Y:S01]  /*13400*/  SYNCS.ARRIVE.TRANS64.RED.A1T0 RZ, [R15+URZ], RZ ;  /* 0x000000ff0fff79a7 */ /* 0x0001e2000810043f */
[----:B------:R-:W-:Y:S05]  /*13410*/  @P0 BRA `(.L_x_2053) ;  /* 0xffffffd800b80947 */ /* 0x000fea000383ffff */
.L_x_2041:
[----:B------:R-:W-:Y:S05]  /*13420*/  BSYNC B0 ;  /* 0x0000000000007941 */ /* 0x000fea0003800000 */
.L_x_2040:
[----:B------:R-:W-:Y:S06]  /*13430*/  BAR.ARV 0x8, 0x200 ;  /* 0x0208000000007b1d */ /* 0x000fec0000002000 */
[----:B------:R-:W-:Y:S05]  /*13440*/  @!P1 BRA `(.L_x_2054) ;  /* 0x0000000000049947 */ /* 0x000fea0003800000 */
[----:B------:R-:W-:Y:S01]  /*13450*/  BPT.TRAP 0x1 ;  /* 0x000000040000795c */ /* 0x000fe20000300000 */
.L_x_2054:
[----:B------:R-:W-:Y:S01]  /*13460*/  IMAD R10, R18, 0x8, R16 ;  /* 0x00000008120a7824 */ /* 0x000fe200078e0210 */
[----:B------:R-:W-:-:S04]  /*13470*/  SHF.L.U32 R5, R152, 0x1f, RZ ;  /* 0x0000001f98057819 */ /* 0x000fc800000006ff */
[----:B------:R1:W2:Y:S01]  /*13480*/  SYNCS.PHASECHK.TRANS64.TRYWAIT P0, [R10+URZ+0x19c50], R5 ;  /* 0x019c50050a0075a7 */ /* 0x0002a2000800017f */
[----:B------:R-:W-:Y:S05]  /*13490*/  @!P1 BRA `(.L_x_2055) ;  /* 0x0000000000049947 */ /* 0x000fea0003800000 */
[----:B------:R-:W-:Y:S01]  /*134a0*/  BPT.TRAP 0x1 ;  /* 0x000000040000795c */ /* 0x000fe20000300000 */
.L_x_2055:
[----:B------:R-:W-:Y:S04]  /*134b0*/  BSSY B0, `(.L_x_2056) ;  /* 0x0000004000007945 */ /* 0x000fe80003800000 */
[----:B--2---:R-:W-:Y:S05]  /*134c0*/  @P0 BRA `(.L_x_2057) ;  /* 0x0000000000080947 */ /* 0x004fea0003800000 */
[----:B------:R-:W2:Y:S02]  /*134d0*/  SYNCS.PHASECHK.TRANS64.TRYWAIT P0, [R10+URZ+0x19c50], R5 ;  /* 0x019c50050a0075a7 */ /* 0x000ea4000800017f */
[----:B--2---:R-:W-:Y:S05]  /*134e0*/  @!P0 BRA `(.L_x_2058) ;  /* 0x0000009c00c08947 */ /* 0x004fea0003800000 */
.L_x_2057:
[----:B------:R-:W-:Y:S05]  /*134f0*/  BSYNC B0 ;  /* 0x0000000000007941 */ /* 0x000fea0003800000 */
.L_x_2056:
        /* <DEDUP_REMOVED lines=40> */
[----:B------:R-:W-:Y:S01]  /*13780*/  IMAD.MOV.U32 R7, RZ, RZ, 0x40000040 ;  /* 0x40000040ff077424 */ /* 0x000fe200078e00ff */
[----:B-1----:R-:W-:Y:S01]  /*13790*/  MOV R8, RZ ;  /* 0x000000ff00087202 */ /* 0x002fe20000000f00 */
[----:B------:R-:W-:-:S10]  /*137a0*/  VIADD R4, R4, 0x6 ;  /* 0x0000000604047836 */ /* 0x000fd40000000000 */
[----:B------:R-:W-:Y:S01]  /*137b0*/  QGMMA.64x96x32.F32.E4M3.E4M3 R88, R144, gdesc[UR4], R88, gsb0 ;  /* 0x0160000490587df3 */ /* 0x000fe20008000858 */
[----:B------:R-:W-:Y:S02]  /*137c0*/  R2UR UR6, R6 ;  /* 0x00000000060672ca */ /* 0x000fe400000e0000 */
[----:B------:R-:W-:Y:S02]  /*137d0*/  R2UR UR7, R7 ;  /* 0x00000000070772ca */ /* 0x000fe400000e0000 */
[----:B------:R-:W1:Y:S01]  /*137e0*/  SHFL.BFLY PT, R7, R0, 0x2, 0x1f ;  /* 0x0c401f0000077f89 */ /* 0x000e6200000e0000 */
[----:B---3--:R-:W-:-:S01]  /*137f0*/  FADD.FTZ R2, R2, R3 ;  /* 0x0000000302027221 */ /* 0x008fc20000010000 */
[----:B-1----:R-:W-:Y:S01]  /*13800*/  FADD.FTZ R7, R7, R0 ;  /* 0x0000000007077221 */ /* 0x002fe20000010000 */
[----:B------:R-:W-:Y:S01]  /*13810*/  IMAD.MOV.U32 R0, RZ, RZ, -0x800000 ;  /* 0xff800000ff007424 */ /* 0x000fe200078e00ff */
[----:B------:R-:W-:Y:S02]  /*13820*/  WARPGROUP.DEPBAR.LE gsb0, 0x0 ;  /* 0x00008000000079c5 */ /* 0x000fe40000010000 */
[----:B------:R-:W-:-:S06]  /*13830*/  WARPGROUP.ARRIVE ;  /* 0x00000000000079c5 */ /* 0x000fcc0000000000 */
[----:B------:R-:W-:Y:S01]  /*13840*/  QGMMA.64x96x32.F32.E4M3.E4M3 R88, R140, gdesc[UR4], R88, gsb0 ;  /* 0x016000048c587df3 */ /* 0x000fe20008000858 */
[----:B------:R-:W-:Y:S02]  /*13850*/  R2UR UR6, R4 ;  /* 0x00000000040672ca */ /* 0x000fe400000e0000 */
[----:B------:R-:W-:Y:S01]  /*13860*/  R2UR UR7, R5 ;  /* 0x00000000050772ca */ /* 0x000fe200000e0000 */
[----:B------:R-:W1:Y:S04]  /*13870*/  SHFL.BFLY PT, R4, R7, 0x1, 0x1f ;  /* 0x0c201f0007047f89 */ /* 0x000e6800000e0000 */
[----:B------:R-:W3:Y:S01]  /*13880*/  SHFL.BFLY PT, R5, R2, 0x1, 0x1f ;  /* 0x0c201f0002057f89 */ /* 0x000ee200000e0000 */
[----:B-1----:R-:W-:-:S01]  /*13890*/  FADD.FTZ R13, R7, R4 ;  /* 0x00000004070d7221 */ /* 0x002fc20000010000 */
[----:B------:R-:W-:-:S02]  /*138a0*/  IMAD.MOV.U32 R4, RZ, RZ, RZ ;  /* 0x000000ffff047224 */ /* 0x000fc400078e00ff */
[----:B---3--:R-:W-:-:S01]  /*138b0*/  FADD.FTZ R9, R2, R5 ;  /* 0x0000000502097221 */ /* 0x008fc20000010000 */
[----:B------:R-:W-:Y:S01]  /*138c0*/  FMUL.FTZ R5, R13, 0.00390625 ;  /* 0x3b8000000d057820 */ /* 0x000fe20000410000 */
[----:B------:R-:W-:Y:S02]  /*138d0*/  IMAD.MOV.U32 R2, RZ, RZ, -0x800000 ;  /* 0xff800000ff027424 */ /* 0x000fe400078e00ff */
[C---:B------:R-:W-:Y:S01]  /*138e0*/  FMUL.FTZ R14, R9.reuse, 0.00390625 ;  /* 0x3b800000090e7820 */ /* 0x040fe20000410000 */
[----:B------:R-:W-:Y:S02]  /*138f0*/  FSETP.NE.FTZ.AND P0, PT, R9, RZ, PT ;  /* 0x000000ff0900720b */ /* 0x000fe40003f15000 */
[----:B------:R-:W-:Y:S02]  /*13900*/  FSETP.NE.FTZ.AND P3, PT, R5, RZ, PT ;  /* 0x000000ff0500720b */ /* 0x000fe40003f75000 */
[----:B------:R-:W-:-:S09]  /*13910*/  FSETP.NE.FTZ.AND P2, PT, R14, RZ, PT ;  /* 0x000000ff0e00720b */ /* 0x000fd20003f55000 */
[----:B------:R-:W-:Y:S01]  /*13920*/  @P0 MUFU.RCP R4, R9 ;  /* 0x0000000900040308 */ /* 0x000fe20000001000 */
[----:B------:R-:W-:Y:S01]  /*13930*/  FSETP.NE.FTZ.AND P0, PT, R13, RZ, PT ;  /* 0x000000ff0d00720b */ /* 0x000fe20003f15000 */
[C---:B------:R-:W-:Y:S02]  /*13940*/  @P3 FMUL.FTZ R7, R42.reuse, 0.69314718246459960938 ;  /* 0x3f3172182a073820 */ /* 0x040fe40000410000 */
[----:B------:R-:W-:-:S04]  /*13950*/  @P2 FMUL.FTZ R6, R42, 0.69314718246459960938 ;  /* 0x3f3172182a062820 */ /* 0x000fc80000410000 */
[----:B------:R-:W1:Y:S08]  /*13960*/  @P3 MUFU.LG2 R5, R5 ;  /* 0x0000000500053308 */ /* 0x000e700000000c00 */
[----:B------:R-:W3:Y:S08]  /*13970*/  @P2 MUFU.LG2 R3, R14 ;  /* 0x0000000e00032308 */ /* 0x000ef00000000c00 */
[----:B------:R-:W4:Y:S01]  /*13980*/  @P0 MUFU.RCP R8, R13 ;  /* 0x0000000d00080308 */ /* 0x000f220000001000 */
[----:B-1----:R-:W-:-:S04]  /*13990*/  @P3 FMUL.FTZ R12, R5, 0.69314718246459960938 ;  /* 0x3f317218050c3820 */ /* 0x002fc80000410000 */
[----:B------:R-:W-:Y:S01]  /*139a0*/  @P3 FFMA.FTZ R0, R7, R43, R12 ;  /* 0x0000002b07003223 */ /* 0x000fe2000001000c */
[----:B---3--:R-:W-:-:S04]  /*139b0*/  @P2 FMUL.FTZ R3, R3, 0.69314718246459960938 ;  /* 0x3f31721803032820 */ /* 0x008fc80000410000 */
[----:B------:R-:W-:Y:S01]  /*139c0*/  @P2 FFMA.FTZ R2, R6, R65, R3 ;  /* 0x0000004106022223 */ /* 0x000fe20000010003 */
[----:B------:R-:W-:Y:S02]  /*139d0*/  WARPGROUP.DEPBAR.LE gsb0, 0x0 ;  /* 0x00008000000079c5 */ /* 0x000fe40000010000 */
[----:B------:R-:W-:-:S06]  /*139e0*/  WARPGROUP.ARRIVE ;  /* 0x00000000000079c5 */ /* 0x000fcc0000000000 */
[----:B------:R-:W-:Y:S01]  /*139f0*/  QGMMA.64x96x32.F32.E4M3.E4M3 R88, R136, gdesc[UR4], R88, gsb0 ;  /* 0x0160000488587df3 */ /* 0x000fe20008000858 */
[-C--:B--2---:R-:W-:Y:S01]  /*13a00*/  FMUL.FTZ R12, R4, R11.reuse ;  /* 0x0000000b040c7220 */ /* 0x084fe20000410000 */
[----:B----4-:R-:W-:Y:S01]  /*13a10*/  FMUL.FTZ R16, R8, R11 ;  /* 0x0000000b08107220 */ /* 0x010fe20000410000 */
[----:B------:R-:W-:Y:S02]  /*13a20*/  WARPGROUP.DEPBAR.LE gsb0, 0x0 ;  /* 0x00008000000079c5 */ /* 0x000fe40000010000 */
[----:B------:R-:W-:Y:S05]  /*13a30*/  @!P1 BRA `(.L_x_2059) ;  /* 0x0000000000049947 */ /* 0x000fea0003800000 */
[----:B------:R-:W-:Y:S01]  /*13a40*/  BPT.TRAP 0x1 ;  /* 0x000000040000795c */ /* 0x000fe20000300000 */
.L_x_2059:
[----:B------:R-:W2:Y:S01]  /*13a50*/  LDL.LU R4, [R1+0x10] ;  /* 0x0000100001047983 */ /* 0x000ea20000300800 */
[----:B------:R-:W-:Y:S02]  /*13a60*/  VIADD R10, R10, 0x19c60 ;  /* 0x00019c600a0a7836 */ /* 0x000fe40000000000 */
[-C--:B------:R-:W-:Y:S01]  /*13a70*/  FMUL.FTZ R3, R88, R12.reuse ;  /* 0x0000000c58037220 */ /* 0x080fe20000410000 */
[----:B------:R-:W-:Y:S01]  /*13a80*/  FMUL.FTZ R89, R89, R12 ;  /* 0x0000000c59597220 */ /* 0x000fe20000410000 */
[----:B------:R-:W3:Y:S01]  /*13a90*/  LDL.LU R24, [R1+0x50] ;  /* 0x0000500001187983 */ /* 0x000ee20000300800 */
[----:B------:R-:W-:-:S05]  /*13aa0*/  VIADD R18, R18, 0x1 ;  /* 0x0000000112127836 */ /* 0x000fca0000000000 */
[----:B------:R-:W-:Y:S01]  /*13ab0*/  ISETP.NE.AND P1, PT, R18, 0x2, PT ;  /* 0x000000021200780c */ /* 0x000fe20003f25270 */
[----:B------:R-:W-:-:S03]  /*13ac0*/  FMUL.FTZ R92, R92, R12 ;  /* 0x0000000c5c5c7220 */ /* 0x000fc60000410000 */
[----:B------:R-:W-:Y:S01]  /*13ad0*/  SEL R5, RZ, 0x1, P1 ;  /* 0x00000001ff057807 */ /* 0x000fe20000800000 */
        /* <DEDUP_REMOVED lines=44> */
[----:B------:R-:W-:-:S02]  /*13da0*/  LOP3.LUT R152, R152, R5, RZ, 0x3c, !PT ;  /* 0x0000000598987212 */ /* 0x000fc400078e3cff */
[----:B------:R-:W-:Y:S02]  /*13db0*/  SEL R18, R18, RZ, P1 ;  /* 0x000000ff12127207 */ /* 0x000fe40000800000 */
[----:B--2---:R-:W-:Y:S01]  /*13dc0*/  PRMT R4, R4, 0x654, R10 ;  /* 0x0000065404047816 */ /* 0x004fe2000000000a */
[----:B---3--:R-:W-:-:S03]  /*13dd0*/  VIADD R24, R24, 0x1 ;  /* 0x0000000118187836 */ /* 0x008fc60000000000 */
[----:B------:R0:W-:Y:S02]  /*13de0*/  SYNCS.ARRIVE.TRANS64.RED.A1T0 RZ, [R4+URZ], RZ ;  /* 0x000000ff04ff79a7 */ /* 0x0001e4000810043f */
[----:B------:R0:W-:Y:S01]  /*13df0*/  STL [R1+0x50], R24 ;  /* 0x0000501801007387 */ /* 0x0001e20000100800 */
[-C--:B------:R-:W-:Y:S01]  /*13e00*/  FMUL.FTZ R10, R109, R12.reuse ;  /* 0x0000000c6d0a7220 */ /* 0x080fe20000410000 */
[----:B------:R-:W-:-:S07]  /*13e10*/  FMUL.FTZ R12, R133, R12 ;  /* 0x0000000c850c7220 */ /* 0x000fce0000410000 */
.L_x_1993:
[----:B------:R-:W0:Y:S08]  /*13e20*/  S2UR UR4, SR_CgaCtaId ;  /* 0x00000000000479c3 */ /* 0x000e300000008800 */
[----:B------:R-:W-:Y:S01]  /*13e30*/  BAR.SYNC.DEFER_BLOCKING 0x5, 0x200 ;  /* 0x0148000000007b1d */ /* 0x000fe20000010000 */
[----:B------:R-:W-:-:S05]  /*13e40*/  MOV R16, 0x400 ;  /* 0x0000040000107802 */ /* 0x000fca0000000f00 */
[----:B------:R-:W-:Y:S01]  /*13e50*/  BSSY B0, `(.L_x_2060) ;  /* 0x0000221000007945 */ /* 0x000fe20003800000 */
[----:B0-----:R-:W-:-:S05]  /*13e60*/  IMAD.U32 R4, RZ, RZ, UR4 ;  /* 0x00000004ff047e24 */ /* 0x001fca000f8e00ff */
[----:B------:R-:W-:Y:S01]  /*13e70*/  LEA R16, R4, R16, 0x18 ;  /* 0x0000001004107211 */ /* 0x000fe200078ec0ff */
[----:B------:R-:W-:Y:S04]  /*13e80*/  STL [R1+0x10], R4 ;  /* 0x0000100401007387 */ /* 0x000fe80000100800 */
[----:B------:R-:W0:Y:S04]  /*13e90*/  LDS.128 R40, [R16+0x19cd0] ;  /* 0x019cd00010287984 */ /* 0x000e280000000c00 */
[----:B0-----:R0:W-:Y:S04]  /*13ea0*/  STL.64 [R1+0x20], R40 ;  /* 0x0000202801007387 */ /* 0x0011e80000100a00 */
[----:B------:R0:W-:Y:S01]  /*13eb0*/  STL.64 [R1+0x28], R42 ;  /* 0x0000282a01007387 */ /* 0x0001e20000100a00 */
[----:B------:R-:W-:Y:S06]  /*13ec0*/  BAR.ARV 0x4, 0x200 ;  /* 0x0108000000007b1d */ /* 0x000fec0000002000 */
[----:B------:R-:W-:Y:S05]  /*13ed0*/  @P0 BRA `(.L_x_2061) ;  /* 0x0000001400d00947 */ /* 0x000fea0003800000 */
[----:B-----5:R-:W1:Y:S01]  /*13ee0*/  S2R R24, SR_TID.X ;  /* 0x0000000000187919 */ /* 0x020e620000002100 */
[----:B------:R-:W-:Y:S01]  /*13ef0*/  ULDC.64 UR4, c[0x4][0x38] ;  /* 0x01000e0000047ab9 */ /* 0x000fe20000000a00 */
[----:B------:R-:W2:Y:S04]  /*13f00*/  LDL R37, [R1+0x78] ;  /* 0x0000780001257983 */ /* 0x000ea80000100800 */
[----:B------:R-:W3:Y:S04]  /*13f10*/  LDL.LU R59, [R1+0x48] ;  /* 0x00004800013b7983 */ /* 0x000ee80000300800 */
[----:B------:R-:W4:Y:S01]  /*13f20*/  LDL.LU R57, [R1+0x4c] ;  /* 0x00004c0001397983 */ /* 0x000f220000300800 */
[----:B------:R-:W0:Y:S01]  /*13f30*/  S2R R35, SR_SWINHI ;  /* 0x0000000000237919 */ /* 0x000e220000002f00 */
        /* <DEDUP_REMOVED lines=12> */
[----:B------:R1:W3:Y:S01]  /*14000*/  LDG.E.CONSTANT R5, desc[UR42][R4.64] ;  /* 0x0000002a04057981 */ /* 0x0002e2000c1e9900 */
        /* <DEDUP_REMOVED lines=11> */
[----:B------:R-:W-:-:S02]  /*140c0*/  SEL R52, R8, R9, P0 ;  /* 0x0000000908347207 */ /* 0x000fc40000000000 */
[----:B------:R-:W-:Y:S02]  /*140d0*/  SEL R4, R3, R20, P0 ;  /* 0x0000001403047207 */ /* 0x000fe40000000000 */
[----:B------:R-:W-:Y:S02]  /*140e0*/  SEL R28, R20, R3, P0 ;  /* 0x00000003141c7207 */ /* 0x000fe40000000000 */
[----:B------:R-:W-:Y:S02]  /*140f0*/  SEL R42, R15, R10, P0 ;  /* 0x0000000a0f2a7207 */ /* 0x000fe40000000000 */
[----:B------:R-:W-:Y:S02]  /*14100*/  SEL R44, R10, R15, P0 ;  /* 0x0000000f0a2c7207 */ /* 0x000fe40000000000 */
[----:B------:R-:W-:Y:S02]  /*14110*/  F2FP.BF16.F32.PACK_AB R32, R111, R32 ;  /* 0x000000206f20723e */ /* 0x000fe400000010ff */
[----:B------:R-:W-:-:S02]  /*14120*/  F2FP.BF16.F32.PACK_AB R27, R118, R27 ;  /* 0x0000001b761b723e */ /* 0x000fc400000010ff */
        /* <DEDUP_REMOVED lines=28> */
[----:B------:R-:W-:Y:S01]  /*142f0*/  SEL R126, R127, R126, P0 ;  /* 0x0000007e7f7e7207 */ /* 0x000fe20000000000 */
[----:B--2---:R-:W-:-:S03]  /*14300*/  IMAD.WIDE R8, R37, 0x2, R24 ;  /* 0x0000000225087825 */ /* 0x004fc600078e0218 */
        /* <DEDUP_REMOVED lines=24> */
[----:B---3--:R-:W-:-:S02]  /*14490*/  LOP3.LUT R3, R5, 0x2, RZ, 0x3c, !PT ;  /* 0x0000000205037812 */ /* 0x008fc400078e3cff */
        /* <DEDUP_REMOVED lines=11> */
[----:B------:R-:W2:Y:S04]  /*14550*/  SHFL.IDX PT, R15, R36, R3, 0x1c1f ;  /* 0x001c1f03240f7589 */ /* 0x000ea800000e0000 */
[----:B------:R-:W-:Y:S04]  /*14560*/  SHFL.IDX PT, R42, R42, R5, 0x1c1f ;  /* 0x001c1f052a2a7589 */ /* 0x000fe800000e0000 */
[----:B------:R-:W3:Y:S04]  /*14570*/  SHFL.IDX PT, R13, R44, R3, 0x1c1f ;  /* 0x001c1f032c0d7589 */ /* 0x000ee800000e0000 */
        /* <DEDUP_REMOVED lines=19> */
[----:B0-----:R-:W-:Y:S02]  /*146b0*/  SEL R4, R8, R9, P0 ;  /* 0x0000000908047207 */ /* 0x001fe40000000000 */
[----:B------:R-:W-:Y:S02]  /*146c0*/  SEL R6, R9, R8, P0 ;  /* 0x0000000809067207 */ /* 0x000fe40000000000 */
[----:B-1----:R-:W-:Y:S02]  /*146d0*/  SEL R8, R38, R11, P0 ;  /* 0x0000000b26087207 */ /* 0x002fe40000000000 */
[----:B------:R-:W-:Y:S01]  /*146e0*/  SEL R10, R11, R38, P0 ;  /* 0x000000260b0a7207 */ /* 0x000fe20000000000 */
[----:B--2---:R-:W0:Y:S01]  /*146f0*/  LDC R3, c[0x0][0xbe8] ;  /* 0x0002fa00ff037b82 */ /* 0x004e220000000800 */
[----:B------:R-:W-:Y:S02]  /*14700*/  SEL R5, R58, R15, P0 ;  /* 0x0000000f3a057207 */ /* 0x000fe40000000000 */
[----:B------:R-:W-:-:S05]  /*14710*/  SEL R7, R15, R58, P0 ;  /* 0x0000003a0f077207 */ /* 0x000fca0000000000 */
[----:B------:R-:W-:Y:S01]  /*14720*/  BAR.SYNC.DEFER_BLOCKING 0x1, 0x180 ;  /* 0x0046000000007b1d */ /* 0x000fe20000010000 */
[----:B---3--:R-:W-:Y:S02]  /*14730*/  SEL R12, R42, R13, P0 ;  /* 0x0000000d2a0c7207 */ /* 0x008fe40000000000 */
[----:B------:R-:W-:Y:S02]  /*14740*/  SEL R14, R13, R42, P0 ;  /* 0x0000002a0d0e7207 */ /* 0x000fe40000000000 */
[----:B----4-:R-:W-:Y:S02]  /*14750*/  SEL R9, R60, R33, P0 ;  /* 0x000000213c097207 */ /* 0x010fe40000000000 */
[----:B------:R-:W-:Y:S02]  /*14760*/  SEL R11, R33, R60, P0 ;  /* 0x0000003c210b7207 */ /* 0x000fe40000000000 */
[----:B------:R-:W-:Y:S02]  /*14770*/  SEL R13, R62, R35, P0 ;  /* 0x000000233e0d7207 */ /* 0x000fe40000000000 */
[----:B------:R-:W-:-:S02]  /*14780*/  SEL R15, R35, R62, P0 ;  /* 0x0000003e230f7207 */ /* 0x000fc40000000000 */
[----:B------:R-:W-:Y:S02]  /*14790*/  ISETP.NE.U32.AND P2, PT, RZ, UR4, PT ;  /* 0x00000004ff007c0c */ /* 0x000fe4000bf45070 */
[----:B------:R-:W-:Y:S02]  /*147a0*/  IADD3 R26, P1, R59, UR4, RZ ;  /* 0x000000043b1a7c10 */ /* 0x000fe4000ff3e0ff */
        /* <DEDUP_REMOVED lines=9> */
[----:B--2---:R-:W-:Y:S02]  /*14840*/  SEL R8, R50, R29, P0 ;  /* 0x0000001d32087207 */ /* 0x004fe40000000000 */
[----:B------:R-:W-:Y:S02]  /*14850*/  SEL R10, R29, R50, P0 ;  /* 0x000000321d0a7207 */ /* 0x000fe40000000000 */
[----:B------:R-:W-:-:S02]  /*14860*/  SEL R9, R66, R39, P0 ;  /* 0x0000002742097207 */ /* 0x000fc40000000000 */
[----:B------:R-:W-:Y:S02]  /*14870*/  SEL R11, R39, R66, P0 ;  /* 0x00000042270b7207 */ /* 0x000fe40000000000 */
[----:B---3--:R-:W-:Y:S02]  /*14880*/  SEL R12, R54, R31, P0 ;  /* 0x0000001f360c7207 */ /* 0x008fe40000000000 */
[----:B------:R-:W-:Y:S02]  /*14890*/  SEL R14, R31, R54, P0 ;  /* 0x000000361f0e7207 */ /* 0x000fe40000000000 */
[----:B------:R-:W-:Y:S02]  /*148a0*/  SEL R13, R68, R41, P0 ;  /* 0x00000029440d7207 */ /* 0x000fe40000000000 */
[----:B------:R-:W-:Y:S02]  /*148b0*/  SEL R15, R41, R68, P0 ;  /* 0x00000044290f7207 */ /* 0x000fe40000000000 */
[----:B------:R-:W-:Y:S01]  /*148c0*/  IADD3.X R27, R57, UR5, RZ, P1, !PT ;  /* 0x00000005391b7c10 */ /* 0x000fe20008ffe4ff */
[----:B------:R-:W-:Y:S01]  /*148d0*/  ULDC.64 UR4, c[0x0][0xc08] ;  /* 0x0003020000047ab9 */ /* 0x000fe20000000a00 */
[----:B------:R1:W-:Y:S01]  /*148e0*/  STSM.16.M88.4 [R45], R4 ;  /* 0x000000042d007844 */ /* 0x0003e20000000200 */
[----:B------:R-:W-:-:S03]  /*148f0*/  ISETP.NE.U32.AND P0, PT, RZ, UR4, PT ;  /* 0x00000004ff007c0c */ /* 0x000fc6000bf05070 */
[----:B------:R-:W-:Y:S01]  /*14900*/  STSM.16.M88.4 [R43], R8 ;  /* 0x000000082b007844 */ /* 0x000fe20000000200 */
[----:B------:R-:W-:-:S03]  /*14910*/  ISETP.NE.AND.EX P0, PT, RZ, UR5, PT, P0 ;  /* 0x00000005ff007c0c */ /* 0x000fc6000bf05300 */
[----:B------:R2:W-:Y:S01]  /*14920*/  STSM.16.M88.4 [R21], R12 ;  /* 0x0000000c15007844 */ /* 0x0005e20000000200 */
[----:B------:R-:W-:Y:S01]  /*14930*/  IMAD.MOV.U32 R20, RZ, RZ, RZ ;  /* 0x000000ffff147224 */ /* 0x000fe200078e00ff */
[----:B------:R-:W-:Y:S08]  /*14940*/  BAR.SYNC.DEFER_BLOCKING 0x1, 0x180 ;  /* 0x0046000000007b1d */ /* 0x000ff00000010000 */
[----:B-1----:R-:W-:Y:S01]  /*14950*/  @P0 IADD3 R4, P3, R59, UR4, RZ ;  /* 0x000000043b040c10 */ /* 0x002fe2000ff7e0ff */
[----:B------:R-:W-:-:S02]  /*14960*/  ULDC UR4, c[0x0][0xa88] ;  /* 0x0002a20000047ab9 */ /* 0x000fc40000000800 */
[----:B------:R-:W-:Y:S01]  /*14970*/  IMAD.U32 R38, RZ, RZ, UR4 ;  /* 0x00000004ff267e24 */ /* 0x000fe2000f8e00ff */
[----:B------:R-:W-:Y:S01]  /*14980*/  @P0 IADD3.X R5, R57, UR5, RZ, P3, !PT ;  /* 0x0000000539050c10 */ /* 0x000fe20009ffe4ff */
[----:B------:R1:W5:Y:S04]  /*14990*/  @P2 LDG.E R20, desc[UR42][R26.64] ;  /* 0x0000002a1a142981 */ /* 0x000368000c1e1900 */
[----:B------:R1:W5:Y:S01]  /*149a0*/  @P0 LDG.E R38, desc[UR42][R4.64] ;  /* 0x0000002a04260981 */ /* 0x000362000c1e1900 */
[----:B0-----:R-:W-:-:S13]  /*149b0*/  ISETP.NE.AND P1, PT, R3, 0x1, PT ;  /* 0x000000010300780c */ /* 0x001fda0003f25270 */
[----:B------:R-:W0:Y:S08]  /*149c0*/  @P1 LDC R6, c[0x0][0xbec] ;  /* 0x0002fb00ff061b82 */ /* 0x000e300000000800 */
[----:B------:R-:W3:Y:S01]  /*149d0*/  @P1 LDC R29, c[0x0][0xbf0] ;  /* 0x0002fc00ff1d1b82 */ /* 0x000ee20000000800 */
[----:B--2---:R-:W-:Y:S01]  /*149e0*/  IADD3 R13, R55, R53, RZ ;  /* 0x00000035370d7210 */ /* 0x004fe20007ffe0ff */
[----:B-1----:R-:W-:Y:S06]  /*149f0*/  @P0 BRA `(.L_x_2062) ;  /* 0x0000000000100947 */ /* 0x002fec0003800000 */
[----:B------:R-:W-:Y:S05]  /*14a00*/  @!P2 BRA `(.L_x_2062) ;  /* 0x00000000000ca947 */ /* 0x000fea0003800000 */
[----:B------:R-:W2:Y:S04]  /*14a10*/  LDG.E R5, desc[UR42][R26.64] ;  /* 0x0000002a1a057981 */ /* 0x000ea8000c1e1900 */
[----:B-----5:R-:W2:Y:S02]  /*14a20*/  LDG.E R38, desc[UR42][R26.64+0x4] ;  /* 0x0000042a1a267981 */ /* 0x020ea4000c1e1900 */
[----:B--2---:R-:W-:-:S07]  /*14a30*/  IMAD.IADD R38, R38, 0x1, -R5 ;  /* 0x0000000126267824 */ /* 0x004fce00078e0a05 */
.L_x_2062:
[----:B------:R-:W2:Y:S01]  /*14a40*/  LDL.LU R5, [R1+0x3c] ;  /* 0x00003c0001057983 */ /* 0x000ea20000300800 */
[----:B------:R-:W-:Y:S01]  /*14a50*/  ULDC.64 UR4, c[0x0][0xb90] ;  /* 0x0002e40000047ab9 */ /* 0x000fe20000000a00 */
[----:B------:R-:W1:Y:S01]  /*14a60*/  S2R R4, SR_TID.X ;  /* 0x0000000000047919 */ /* 0x000e620000002100 */
[----:B------:R-:W4:Y:S01]  /*14a70*/  S2R R14, SR_TID.X ;  /* 0x00000000000e7919 */ /* 0x000f220000002100 */
[----:B-----5:R-:W-:Y:S01]  /*14a80*/  SHF.R.S32.HI R21, RZ, 0x1f, R20 ;  /* 0x0000001fff157819 */ /* 0x020fe20000011414 */
[----:B------:R-:W-:Y:S01]  /*14a90*/  IMAD.MOV.U32 R7, RZ, RZ, R13 ;  /* 0x000000ffff077224 */ /* 0x000fe200078e000d */
[----:B------:R-:W2:Y:S01]  /*14aa0*/  @P1 LDC R45, c[0x0][0xbec] ;  /* 0x0002fb00ff2d1b82 */ /* 0x000ea20000000800 */
[----:B------:R-:W2:Y:S04]  /*14ab0*/  LDL.LU R10, [R1+0x54] ;  /* 0x00005400010a7983 */ /* 0x000ea80000300800 */
[----:B------:R-:W2:Y:S04]  /*14ac0*/  LDL.LU R44, [R1+0x44] ;  /* 0x00004400012c7983 */ /* 0x000ea80000300800 */
[----:B------:R-:W2:Y:S04]  /*14ad0*/  LDL R49, [R1+0x40] ;  /* 0x0000400001317983 */ /* 0x000ea80000100800 */
[----:B------:R-:W2:Y:S01]  /*14ae0*/  LDL R15, [R1+0x74] ;  /* 0x00007400010f7983 */ /* 0x000ea20000100800 */
[----:B------:R-:W-:-:S03]  /*14af0*/  IMAD R38, R38, R3, RZ ;  /* 0x0000000326267224 */ /* 0x000fc600078e02ff */
[----:B------:R0:W5:Y:S01]  /*14b00*/  LDL R48, [R1+0x80] ;  /* 0x0000800001307983 */ /* 0x0001620000100800 */
[----:B-1----:R-:W-:-:S05]  /*14b10*/  VIADD R47, R4, 0xffffff80 ;  /* 0xffffff80042f7836 */ /* 0x002fca0000000000 */
[----:B------:R-:W-:Y:S01]  /*14b20*/  SHF.R.S32.HI R50, RZ, 0x1f, R47 ;  /* 0x0000001fff327819 */ /* 0x000fe2000001142f */
[----:B0-----:R-:W-:-:S03]  /*14b30*/  @P1 IMAD.HI.U32 R4, R13, R6, RZ ;  /* 0x000000060d041227 */ /* 0x001fc600078e00ff */
[----:B------:R-:W-:Y:S02]  /*14b40*/  LEA.HI R50, R50, R47, RZ, 0x2 ;  /* 0x0000002f32327211 */ /* 0x000fe400078f10ff */
[----:B---3--:R-:W-:Y:S02]  /*14b50*/  @P1 SHF.R.U32.HI R7, RZ, R29, R4 ;  /* 0x0000001dff071219 */ /* 0x008fe40000011604 */
[----:B------:R-:W-:-:S03]  /*14b60*/  SHF.R.S32.HI R50, RZ, 0x2, R50 ;  /* 0x00000002ff327819 */ /* 0x000fc60000011432 */
[----:B------:R-:W-:Y:S02]  /*14b70*/  IMAD.MOV R6, RZ, RZ, -R7 ;  /* 0x000000ffff067224 */ /* 0x000fe400078e0a07 */
[----:B----4-:R-:W-:-:S05]  /*14b80*/  VIADD R30, R14, 0xffffff80 ;  /* 0xffffff800e1e7836 */ /* 0x010fca0000000000 */
        /* <DEDUP_REMOVED lines=10> */
[----:B------:R-:W-:-:S05]  /*14c30*/  SHF.R.S32.HI R39, RZ, 0x1f, R44 ;  /* 0x0000001fff277819 */ /* 0x000fca000001142c */
[----:B------:R-:W-:-:S04]  /*14c40*/  IMAD R5, R39, UR4, RZ ;  /* 0x0000000427057c24 */ /* 0x000fc8000f8e02ff */
[C---:B------:R-:W-:Y:S02]  /*14c50*/  IMAD R11, R44.reuse, UR5, R5 ;  /* 0x000000052c0b7c24 */ /* 0x040fe4000f8e0205 */
[----:B------:R-:W-:Y:S01]  /*14c60*/  IMAD.WIDE.U32 R4, R44, UR4, R20 ;  /* 0x000000042c047c25 */ /* 0x000fe2000f8e0014 */
[----:B------:R-:W-:Y:S01]  /*14c70*/  SEL R37, R10, RZ, !P2 ;  /* 0x000000ff0a257207 */ /* 0x000fe20005000000 */
        /* <DEDUP_REMOVED lines=34> */
[----:B------:R-:W-:Y:S01]  /*14ea0*/  IMAD.IADD R13, R15, 0x1, R53 ;  /* 0x000000010f0d7824 */ /* 0x000fe200078e0235 */
        /* <DEDUP_REMOVED lines=22> */
[----:B------:R-:W-:Y:S01]  /*15010*/  IMAD.IADD R40, R53, 0x1, R0 ;  /* 0x0000000135287824 */ /* 0x000fe200078e0200 */
        /* <DEDUP_REMOVED lines=76> */
.L_x_2064:
[----:B------:R-:W-:Y:S05]  /*154e0*/  BSYNC B1 ;  /* 0x0000000000017941 */ /* 0x000fea0003800000 */
.L_x_2063:
        /* <DEDUP_REMOVED lines=19> */
.L_x_2061:
        /* <DEDUP_REMOVED lines=16> */
[----:B------:R-:W-:Y:S02]  /*15720*/  @P1 IADD3.X R5, R0, UR5, RZ, P2, !PT ;  /* 0x0000000500051c10 */ /* 0x000fe400097fe4ff */
[----:B------:R-:W-:-:S06]  /*15730*/  MOV R0, UR4 ;  /* 0x0000000400007c02 */ /* 0x000fcc0008000f00 */
        /* <DEDUP_REMOVED lines=10> */
.L_x_2066:
        /* <DEDUP_REMOVED lines=11> */
[----:B------:R-:W-:Y:S01]  /*15890*/  IADD3 R8, R28, -0x80, R7 ;  /* 0xffffff801c087810 */ /* 0x000fe20007ffe007 */
        /* <DEDUP_REMOVED lines=12> */
[----:B------:R-:W-:-:S03]  /*15960*/  ULDC.64 UR4, c[0x0][0xb98] ;  /* 0x0002e60000047ab9 */ /* 0x000fc60000000a00 */
[----:B------:R-:W-:-:S03]  /*15970*/  IMAD.IADD R3, R3, 0x1, R7 ;  /* 0x0000000103037824 */ /* 0x000fc600078e0207 */
        /* <DEDUP_REMOVED lines=22> */
.L_x_2068:
[----:B------:R-:W-:Y:S05]  /*15ae0*/  BSYNC B1 ;  /* 0x0000000000017941 */ /* 0x000fea0003800000 */
.L_x_2067:
        /* <DEDUP_REMOVED lines=36> */
[----:B------:R-:W-:Y:S01]  /*15d30*/  IMAD R7, R25, R7, R8 ;  /* 0x0000000719077224 */ /* 0x000fe200078e0208 */
[----:B------:R-:W-:Y:S01]  /*15d40*/  IADD3 R3, R3, R9, RZ ;  /* 0x0000000903037210 */ /* 0x000fe20007ffe0ff */
[----:B------:R-:W-:Y:S02]  /*15d50*/  IMAD R6, R4, UR4, RZ ;  /* 0x0000000404067c24 */ /* 0x000fe4000f8e02ff */
[----:B------:R-:W-:Y:S01]  /*15d60*/  IMAD R25, R0, R25, RZ ;  /* 0x0000001900197224 */ /* 0x000fe200078e02ff */
[----:B------:R-:W-:Y:S01]  /*15d70*/  SHF.R.S32.HI R4, RZ, 0x1f, R7 ;  /* 0x0000001fff047819 */ /* 0x000fe20000011407 */
[C---:B------:R-:W-:Y:S02]  /*15d80*/  IMAD R9, R5.reuse, UR5, R6 ;  /* 0x0000000505097c24 */ /* 0x040fe4000f8e0206 */
[----:B------:R-:W-:Y:S01]  /*15d90*/  IMAD.WIDE.U32 R2, R5, UR4, R2 ;  /* 0x0000000405027c25 */ /* 0x000fe2000f8e0002 */
[----:B------:R-:W-:-:S03]  /*15da0*/  ULDC.64 UR4, c[0x0][0xad8] ;  /* 0x0002b60000047ab9 */ /* 0x000fc60000000a00 */
[----:B------:R-:W-:Y:S02]  /*15db0*/  IMAD R4, R4, UR4, RZ ;  /* 0x0000000404047c24 */ /* 0x000fe4000f8e02ff */
[----:B------:R-:W-:Y:S02]  /*15dc0*/  IMAD.IADD R3, R3, 0x1, R9 ;  /* 0x0000000103037824 */ /* 0x000fe400078e0209 */
        /* <DEDUP_REMOVED lines=23> */
.L_x_2070:
[----:B------:R-:W-:Y:S05]  /*15f40*/  BSYNC B1 ;  /* 0x0000000000017941 */ /* 0x000fea0003800000 */
.L_x_2069:
        /* <DEDUP_REMOVED lines=17> */
.L_x_2065:
[----:B------:R-:W-:Y:S05]  /*16060*/  BSYNC B0 ;  /* 0x0000000000007941 */ /* 0x000fea0003800000 */
.L_x_2060:
[----:B0-----:R-:W2:Y:S01]  /*16070*/  LDL R0, [R1+0x2c] ;  /* 0x00002c0001007983 */ /* 0x001ea20000100800 */
[----:B------:R-:W-:Y:S02]  /*16080*/  ULDC UR4, c[0x0][0xc3c] ;  /* 0x00030f0000047ab9 */ /* 0x000fe40000000800 */
[----:B--2---:R-:W-:-:S13]  /*16090*/  ISETP.GE.AND P0, PT, R0, UR4, PT ;  /* 0x0000000400007c0c */ /* 0x004fda000bf06270 */
[----:B------:R-:W-:Y:S05]  /*160a0*/  @!P0 BRA `(.L_x_2071) ;  /* 0xfffffeb000448947 */ /* 0x000fea000383ffff */
[----:B------:R-:W-:Y:S05]  /*160b0*/  BRA `(.L_x_1942) ;  /* 0x0000006c000c7947 */ /* 0x000fea0003800000 */
.L_x_1940:
        /* <DEDUP_REMOVED lines=16> */
.L_x_2072:
        /* <DEDUP_REMOVED lines=42> */
.L_x_2078:
[----:B------:R-:W-:Y:S01]  /*16460*/  UIADD3 UR4, UR4, 0x1f, URZ ;  /* 0x0000001f04047890 */ /* 0x000fe2000fffe03f */
[----:B------:R-:W-:-:S05]  /*16470*/  IMAD.U32 R19, RZ, RZ, UR7 ;  /* 0x00000007ff137e24 */ /* 0x000fca000f8e00ff */
[----:B0-----:R-:W-:-:S13]  /*16480*/  ISETP.LE.AND P6, PT, R7, UR4, PT ;  /* 0x0000000407007c0c */ /* 0x001fda000bfc3270 */
[----:B------:R-:W-:Y:S05]  /*16490*/  @P6 BRA `(.L_x_2075) ;  /* 0x0000000400a86947 */ /* 0x000fea0003800000 */
[----:B------:R-:W-:Y:S01]  /*164a0*/  VIADD R8, R5, UR4 ;  /* 0x0000000405087c36 */ /* 0x000fe20008000000 */
[----:B------:R-:W-:Y:S01]  /*164b0*/  BSSY B0, `(.L_x_2076) ;  /* 0x0000007000007945 */ /* 0x000fe20003800000 */
[----:B------:R-:W-:-:S03]  /*164c0*/  MOV R4, RZ ;  /* 0x000000ff00047202 */ /* 0x000fc60000000f00 */
[----:B------:R-:W-:-:S13]  /*164d0*/  ISETP.GE.OR P6, PT, R8, R7, !P0 ;  /* 0x000000070800720c */ /* 0x000fda00047c6670 */
[----:B------:R-:W-:Y:S05]  /*164e0*/  @P6 BRA `(.L_x_2077) ;  /* 0x00000000000c6947 */ /* 0x000fea0003800000 */
[----:B------:R-:W0:Y:S02]  /*164f0*/  LDC.64 R2, c[0x0][0xc80] ;  /* 0x00032000ff027b82 */ /* 0x000e240000000a00 */
[----:B0-----:R-:W-:-:S05]  /*16500*/  IMAD.WIDE R2, R8, 0x4, R2 ;  /* 0x0000000408027825 */ /* 0x001fca00078e0202 */
[----:B------:R0:W5:Y:S02]  /*16510*/  LDG.E R4, desc[UR42][R2.64] ;  /* 0x0000002a02047981 */ /* 0x000164000c1e1900 */
.L_x_2077:
[----:B------:R-:W-:Y:S05]  /*16520*/  BSYNC B0 ;  /* 0x0000000000007941 */ /* 0x000fea0003800000 */
.L_x_2076:
        /* <DEDUP_REMOVED lines=21> */
.L_x_2074:
        /* <DEDUP_REMOVED lines=21> */
.L_x_2079:
        /* <DEDUP_REMOVED lines=11> */
[----:B------:R-:W-:Y:S01]  /*16880*/  @!P1 IMAD.IADD R3, R3, 0x1, -R8 ;  /* 0x0000000103039824 */ /* 0x000fe200078e0a08 */
[----:B------:R-:W-:Y:S02]  /*16890*/  @!P1 IADD3 R2, R2, 0x1, RZ ;  /* 0x0000000102029810 */ /* 0x000fe40007ffe0ff */
        /* <DEDUP_REMOVED lines=42> */
.L_x_2075:
[----:B------:R-:W-:Y:S01]  /*16b40*/  MOV R17, RZ ;  /* 0x000000ff00117202 */ /* 0x000fe20000000f00 */
[----:B------:R-:W-:Y:S02]  /*16b50*/  IMAD.U32 R16, RZ, RZ, UR6 ;  /* 0x00000006ff107e24 */ /* 0x000fe4000f8e00ff */
[----:B------:R-:W-:-:S07]  /*16b60*/  IMAD.MOV.U32 R18, RZ, RZ, RZ ;  /* 0x000000ffff127224 */ /* 0x000fce00078e00ff */
.L_x_2080:
[----:B------:R-:W-:-:S13]  /*16b70*/  ISETP.NE.AND P0, PT, R5, RZ, PT ;  /* 0x000000ff0500720c */ /* 0x000fda0003f05270 */
[----:B------:R-:W0:Y:S01]  /*16b80*/  @!P0 S2R R3, SR_CgaCtaId ;  /* 0x0000000000038919 */ /* 0x000e220000008800 */
[----:B------:R-:W-:-:S04]  /*16b90*/  @!P0 MOV R2, 0x400 ;  /* 0x0000040000028802 */ /* 0x000fc80000000f00 */
[----:B0-----:R-:W-:-:S05]  /*16ba0*/  @!P0 LEA R2, R3, R2, 0x18 ;  /* 0x0000000203028211 */ /* 0x001fca00078ec0ff */
[----:B------:R1:W-:Y:S01]  /*16bb0*/  @!P0 STS.128 [R2+0x19cd0], R16 ;  /* 0x019cd01002008388 */ /* 0x0003e20000000c00 */
[----:B------:R-:W-:Y:S06]  /*16bc0*/  BAR.ARV 0x5, 0x200 ;  /* 0x0148000000007b1d */ /* 0x000fec0000002000 */
.L_x_2073:
        /* <DEDUP_REMOVED lines=46> */
[----:B------:R-:W-:Y:S01]  /*16eb0*/  SHF.R.U32.HI R4, RZ, 0x1, R10 ;  /* 0x00000001ff047819 */ /* 0x000fe2000001160a */
[----:B------:R0:W-:Y:S01]  /*16ec0*/  STL [R1+0x10], R3 ;  /* 0x0000100301007387 */ /* 0x0001e20000100800 */
[----:B------:R-:W-:Y:S02]  /*16ed0*/  LOP3.LUT R9, R9, R8, RZ, 0xfc, !PT ;  /* 0x0000000809097212 */ /* 0x000fe400078efcff */
[----:B------:R-:W-:Y:S01]  /*16ee0*/  LOP3.LUT R2, R2, 0x10, RZ, 0xc0, !PT ;  /* 0x0000001002027812 */ /* 0x000fe200078ec0ff */
[----:B------:R1:W-:Y:S04]  /*16ef0*/  STL [R1+0x8], R0 ;  /* 0x0000080001007387 */ /* 0x0003e80000100800 */
[----:B------:R-:W-:Y:S01]  /*16f00*/  STL [R1+0x38], RZ ;  /* 0x000038ff01007387 */ /* 0x000fe20000100800 */
[----:B0-----:R-:W-:-:S02]  /*16f10*/  IMAD.MOV.U32 R3, RZ, RZ, 0x40 ;  /* 0x00000040ff037424 */ /* 0x001fc400078e00ff */
[----:B-1----:R-:W-:-:S03]  /*16f20*/  IMAD.SHL.U32 R0, R12, 0x40, RZ ;  /* 0x000000400c007824 */ /* 0x002fc600078e00ff */
[----:B------:R-:W-:Y:S02]  /*16f30*/  SEL R5, R3, 0xffffffc0, !P0 ;  /* 0xffffffc003057807 */ /* 0x000fe40004000000 */
[----:B------:R-:W-:Y:S02]  /*16f40*/  LOP3.LUT R3, R4, 0x40, R0, 0xf8, !PT ;  /* 0x0000004004037812 */ /* 0x000fe400078ef800 */
[----:B------:R-:W-:Y:S02]  /*16f50*/  IADD3 R0, R22, R9, RZ ;  /* 0x0000000916007210 */ /* 0x000fe40007ffe0ff */
[----:B------:R-:W-:-:S03]  /*16f60*/  LOP3.LUT R3, R2, 0x20, RZ, 0xfc, !PT ;  /* 0x0000002002037812 */ /* 0x000fc600078efcff */
[----:B------:R0:W-:Y:S02]  /*16f70*/  STL [R1+0x18], R0 ;  /* 0x0000180001007387 */ /* 0x0001e40000100800 */
[----:B0-----:R-:W-:-:S07]  /*16f80*/  LOP3.LUT R0, R2, 0x40, RZ, 0xfc, !PT ;  /* 0x0000004002007812 */ /* 0x001fce00078efcff */
.L_x_2197:
[----:B0-----:R-:W0:Y:S02]  /*16f90*/  LDC.64 R2, c[0x0][0xc88] ;  /* 0x00032200ff027b82 */ /* 0x001e240000000a00 */
[----:B0-----:R-:W-:-:S05]  /*16fa0*/  IMAD.WIDE R2, R19, 0x4, R2 ;  /* 0x0000000413027825 */ /* 0x001fca00078e0202 */
[----:B--2---:R-:W2:Y:S01]  /*16fb0*/  LDG.E R15, desc[UR42][R2.64] ;  /* 0x0000002a020f7981 */ /* 0x004ea2000c1e1900 */
        /* <DEDUP_REMOVED lines=24> */
[C---:B------:R-:W-:Y:S01]  /*17140*/  IADD3 R6, P4, R23.reuse, UR4, RZ ;  /* 0x0000000417067c10 */ /* 0x040fe2000ff9e0ff */
[----:B------:R-:W-:Y:S03]  /*17150*/  STL [R1], R14 ;  /* 0x0000000e01007387 */ /* 0x000fe60000100800 */
[C---:B------:R-:W-:Y:S02]  /*17160*/  IADD3.X R7, R14.reuse, UR5, RZ, P4, !PT ;  /* 0x000000050e077c10 */ /* 0x040fe4000a7fe4ff */
        /* <DEDUP_REMOVED lines=9> */
[----:B------:R-:W-:Y:S02]  /*17200*/  IMAD.MOV.U32 R12, RZ, RZ, RZ ;  /* 0x000000ffff0c7224 */ /* 0x000fe400078e00ff */
[----:B0-----:R-:W-:-:S06]  /*17210*/  IMAD.MOV.U32 R0, RZ, RZ, RZ ;  /* 0x000000ffff007224 */ /* 0x001fcc00078e00ff */
        /* <DEDUP_REMOVED lines=14> */
[----:B--2---:R0:W-:Y:S01]  /*17300*/  STL [R1+0x24], R9 ;  /* 0x0000240901007387 */ /* 0x0041e20000100800 */
[----:B------:R-:W-:Y:S02]  /*17310*/  IMAD.MOV.U32 R13, RZ, RZ, R9 ;  /* 0x000000ffff0d7224 */ /* 0x000fe400078e0009 */
[----:B0-----:R-:W-:Y:S01]  /*17320*/  IMAD.U32 R9, RZ, RZ, UR5 ;  /* 0x00000005ff097e24 */ /* 0x001fe2000f8e00ff */
[----:B----4-:R-:W-:Y:S06]  /*17330*/  @P3 BRA `(.L_x_2082) ;  /* 0x0000000000143947 */ /* 0x010fec0003800000 */
[----:B------:R-:W-:Y:S05]  /*17340*/  @!P0 BRA `(.L_x_2082) ;  /* 0x0000000000108947 */ /* 0x000fea0003800000 */
[----:B------:R-:W2:Y:S04]  /*17350*/  LDG.E R11, desc[UR42][R2.64] ;  /* 0x0000002a020b7981 */ /* 0x000ea8000c1e1900 */
[----:B------:R-:W2:Y:S02]  /*17360*/  LDG.E R2, desc[UR42][R2.64+0x4] ;  /* 0x0000042a02027981 */ /* 0x000ea4000c1e1900 */
[----:B--2---:R-:W-:-:S05]  /*17370*/  IMAD.IADD R13, R2, 0x1, -R11 ;  /* 0x00000001020d7824 */ /* 0x004fca00078e0a0b */
[----:B------:R0:W-:Y:S02]  /*17380*/  STL [R1+0x24], R13 ;  /* 0x0000240d01007387 */ /* 0x0001e40000100800 */
.L_x_2082:
[----:B-----5:R-:W-:Y:S01]  /*17390*/  IMAD.IADD R2, R12, 0x1, R8 ;  /* 0x000000010c027824 */ /* 0x020fe200078e0208 */
[----:B------:R-:W-:Y:S01]  /*173a0*/  ULDC.64 UR4, c[0x0][0xa20] ;  /* 0x0002880000047ab9 */ /* 0x000fe20000000a00 */
[----:B------:R-:W-:Y:S01]  /*173b0*/  IMAD.MOV.U32 R28, RZ, RZ, R15 ;  /* 0x000000ffff1c7224 */ /* 0x000fe200078e000f */
[----:B------:R-:W-:Y:S02]  /*173c0*/  ISETP.NE.U32.AND P0, PT, RZ, UR4, PT ;  /* 0x00000004ff007c0c */ /* 0x000fe4000bf05070 */
[----:B------:R1:W-:Y:S02]  /*173d0*/  STL [R1+0x4], R2 ;  /* 0x0000040201007387 */ /* 0x0003e40000100800 */
[----:B------:R-:W-:-:S13]  /*173e0*/  ISETP.NE.AND.EX P0, PT, RZ, UR5, PT, P0 ;  /* 0x00000005ff007c0c */ /* 0x000fda000bf05300 */
[----:B-1----:R-:W-:Y:S05]  /*173f0*/  @!P0 BRA `(.L_x_2083) ;  /* 0x0000000000108947 */ /* 0x002fea0003800000 */
[----:B------:R-:W-:-:S04]  /*17400*/  IADD3 R10, P0, R23, UR4, RZ ;  /* 0x00000004170a7c10 */ /* 0x000fc8000ff1e0ff */
[----:B------:R-:W-:-:S05]  /*17410*/  IADD3.X R11, R14, UR5, RZ, P0, !PT ;  /* 0x000000050e0b7c10 */ /* 0x000fca00087fe4ff */
[----:B------:R1:W5:Y:S01]  /*17420*/  LDG.E R10, desc[UR42][R10.64] ;  /* 0x0000002a0a0a7981 */ /* 0x000362000c1e1900 */
[----:B------:R-:W-:Y:S05]  /*17430*/  BRA `(.L_x_2084) ;  /* 0x0000000000107947 */ /* 0x000fea0003800000 */
.L_x_2083:
[----:B------:R-:W-:Y:S05]  /*17440*/  @!P1 BRA `(.L_x_2084) ;  /* 0x00000000000c9947 */ /* 0x000fea0003800000 */
[----:B------:R-:W2:Y:S04]  /*17450*/  LDG.E R10, desc[UR42][R6.64] ;  /* 0x0000002a060a7981 */ /* 0x000ea8000c1e1900 */
[----:B------:R-:W2:Y:S02]  /*17460*/  LDG.E R6, desc[UR42][R6.64+0x4] ;  /* 0x0000042a06067981 */ /* 0x000ea4000c1e1900 */
[----:B--2---:R-:W-:-:S07]  /*17470*/  IMAD.IADD R10, R6, 0x1, -R10 ;  /* 0x00000001060a7824 */ /* 0x004fce00078e0a0a */
.L_x_2084:
[----:B------:R-:W2:Y:S01]  /*17480*/  @P2 LDG.E R2, desc[UR42][R4.64] ;  /* 0x0000002a04022981 */ /* 0x000ea2000c1e1900 */
[----:B------:R-:W3:Y:S01]  /*17490*/  LDC R3, c[0x0][0x448] ;  /* 0x00011200ff037b82 */ /* 0x000ee20000000800 */
[----:B-----5:R-:W-:Y:S02]  /*174a0*/  IMAD.IADD R10, R10, 0x1, -R8 ;  /* 0x000000010a0a7824 */ /* 0x020fe400078e0a08 */
[----:B------:R-:W2:Y:S01]  /*174b0*/  @P2 LDG.E R4, desc[UR42][R4.64+0x4] ;  /* 0x0000042a04042981 */ /* 0x000ea2000c1e1900 */
[----:B---3--:R-:W-:-:S13]  /*174c0*/  ISETP.NE.AND P0, PT, R3, 0x1, PT ;  /* 0x000000010300780c */ /* 0x008fda0003f05270 */
[----:B------:R-:W3:Y:S01]  /*174d0*/  @P0 LDC R3, c[0x0][0x44c] ;  /* 0x00011300ff030b82 */ /* 0x000ee20000000800 */
[----:B------:R-:W-:Y:S01]  /*174e0*/  BSSY B0, `(.L_x_2085) ;  /* 0x0000160000007945 */ /* 0x000fe20003800000 */
[----:B--2---:R-:W-:-:S06]  /*174f0*/  @P2 IMAD.IADD R9, R4, 0x1, -R2 ;  /* 0x0000000104092824 */ /* 0x004fcc00078e0a02 */
[----:B------:R-:W2:Y:S01]  /*17500*/  @P0 LDC R4, c[0x0][0x450] ;  /* 0x00011400ff040b82 */ /* 0x000ea20000000800 */
[----:B------:R-:W-:-:S04]  /*17510*/  IMAD R2, R17, 0xc0, RZ ;  /* 0x000000c011027824 */ /* 0x000fc800078e02ff */
[----:B------:R-:W-:-:S04]  /*17520*/  VIADD R2, R2, 0xbf ;  /* 0x000000bf02027836 */ /* 0x000fc80000000000 */
[----:B---3--:R-:W-:-:S05]  /*17530*/  @P0 IMAD.HI.U32 R3, R2, R3, RZ ;  /* 0x0000000302030227 */ /* 0x008fca00078e00ff */
[----:B--2---:R-:W-:Y:S02]  /*17540*/  @P0 SHF.R.U32.HI R2, RZ, R4, R3 ;  /* 0x00000004ff020219 */ /* 0x004fe40000011603 */
[----:B------:R-:W-:-:S04]  /*17550*/  IADD3 R3, R10, R9, RZ ;  /* 0x000000090a037210 */ /* 0x000fc80007ffe0ff */
[C---:B------:R-:W-:Y:S01]  /*17560*/  IADD3 R20, R3.reuse, 0x80, -R13 ;  /* 0x0000008003147810 */ /* 0x040fe20007ffe80d */
[----:B------:R-:W-:-:S04]  /*17570*/  VIADD R3, R3, 0x7f ;  /* 0x0000007f03037836 */ /* 0x000fc80000000000 */
[----:B------:R-:W-:Y:S01]  /*17580*/  IMAD.IADD R2, R20, 0x1, R2 ;  /* 0x0000000114027824 */ /* 0x000fe200078e0202 */
[----:B------:R-:W-:-:S04]  /*17590*/  SHF.R.S32.HI R4, RZ, 0x1f, R3 ;  /* 0x0000001fff047819 */ /* 0x000fc80000011403 */
[----:B------:R-:W-:Y:S02]  /*175a0*/  LEA.HI R4, R4, R3, RZ, 0x7 ;  /* 0x0000000304047211 */ /* 0x000fe400078f38ff */
[----:B------:R-:W-:-:S04]  /*175b0*/  SHF.R.S32.HI R3, RZ, 0x1f, R2 ;  /* 0x0000001fff037819 */ /* 0x000fc80000011402 */
[----:B------:R-:W-:Y:S02]  /*175c0*/  LEA.HI R3, R3, R2, RZ, 0x7 ;  /* 0x0000000203037211 */ /* 0x000fe400078f38ff */
[----:B------:R-:W-:Y:S02]  /*175d0*/  SHF.R.S32.HI R21, RZ, 0x7, R4 ;  /* 0x00000007ff157819 */ /* 0x000fe40000011404 */
[----:B------:R-:W-:-:S04]  /*175e0*/  SHF.R.S32.HI R3, RZ, 0x7, R3 ;  /* 0x00000007ff037819 */ /* 0x000fc80000011403 */
[----:B------:R-:W-:-:S05]  /*175f0*/  VIMNMX R3, R21, R3, PT ;  /* 0x0000000315037248 */ /* 0x000fca0003fe0100 */
[--C-:B------:R-:W-:Y:S02]  /*17600*/  IMAD R3, R3, 0x80, -R10.reuse ;  /* 0x0000008003037824 */ /* 0x100fe400078e0a0a */
[----:B------:R-:W-:-:S03]  /*17610*/  IMAD.MOV R10, RZ, RZ, -R10 ;  /* 0x000000ffff0a7224 */ /* 0x000fc600078e0a0a */
[----:B------:R-:W-:Y:S02]  /*17620*/  VIMNMX R2, R3, R9, PT ;  /* 0x0000000903027248 */ /* 0x000fe40003fe0100 */
[----:B------:R-:W-:-:S04]  /*17630*/  VIMNMX R3, RZ, R10, !PT ;  /* 0x0000000aff037248 */ /* 0x000fc80007fe0100 */
[----:B------:R-:W-:Y:S02]  /*17640*/  ISETP.GT.AND P0, PT, R2, R3, PT ;  /* 0x000000030200720c */ /* 0x000fe40003f04270 */
[----:B------:R-:W-:-:S11]  /*17650*/  SHF.R.U32.HI R3, RZ, 0x7, R3 ;  /* 0x00000007ff037819 */ /* 0x000fd60000011603 */
[----:B------:R-:W-:-:S05]  /*17660*/  @P0 VIADD R2, R2, 0x7f ;  /* 0x0000007f02020836 */ /* 0x000fca0000000000 */
[----:B------:R-:W-:-:S04]  /*17670*/  @P0 SHF.R.S32.HI R4, RZ, 0x1f, R2 ;  /* 0x0000001fff040819 */ /* 0x000fc80000011402 */
        /* <DEDUP_REMOVED lines=9> */
[----:B------:R-:W2:Y:S02]  /*17710*/  S2R R5, SR_TID.X ;  /* 0x0000000000057919 */ /* 0x000ea40000002100 */
[----:B--2---:R-:W-:-:S04]  /*17720*/  SHF.R.U32.HI R5, RZ, 0x5, R5 ;  /* 0x00000005ff057819 */ /* 0x004fc80000011605 */
[----:B------:R-:W-:-:S05]  /*17730*/  LOP3.LUT R5, R5, 0x3, RZ, 0xc0, !PT ;  /* 0x0000000305057812 */ /* 0x000fca00078ec0ff */
[----:B------:R2:W3:Y:S02]  /*17740*/  SHFL.IDX PT, R14, R5, RZ, 0x1f ;  /* 0x00001fff050e7589 */ /* 0x0004e400000e0000 */
.L_x_2232:
[----:B---3--:R-:W-:Y:S02]  /*17750*/  ISETP.NE.AND P0, PT, R14, RZ, PT ;  /* 0x000000ff0e00720c */ /* 0x008fe40003f05270 */
[----:B------:R-:W-:-:S11]  /*17760*/  PLOP3.LUT P6, PT, PT, PT, PT, 0x8, 0x0 ;  /* 0x000000000000781c */ /* 0x000fd60003fce170 */
[----:B------:R-:W-:Y:S05]  /*17770*/  @P0 BRA `(.L_x_2088) ;  /* 0x00000000000c0947 */ /* 0x000fea0003800000 */
[----:B------:R-:W-:-:S03]  /*17780*/  UMOV UR4, 0xffffffff ;  /* 0xffffffff00047882 */ /* 0x000fc60000000000 */
[----:B------:R-:W-:Y:S05]  /*17790*/  BRA.DIV UR4, `(.L_x_2089) ;  /* 0x0000005e045c7947 */ /* 0x000fea000b800000 */
[----:B------:R-:W-:-:S13]  /*177a0*/  ELECT P6, URZ, PT ;  /* 0x00000000003f782f */ /* 0x000fda00038c0000 */
.L_x_2088:
[----:B--2---:R-:W2:Y:S01]  /*177b0*/  LDL R5, [R1+0x38] ;  /* 0x0000380001057983 */ /* 0x004ea20000100800 */
[----:B------:R-:W-:Y:S01]  /*177c0*/  BSSY B1, `(.L_x_2090) ;  /* 0x0000008000017945 */ /* 0x000fe20003800000 */
[----:B--2---:R-:W-:-:S05]  /*177d0*/  VIADD R5, R5, 0x1 ;  /* 0x0000000105057836 */ /* 0x004fca0000000000 */
[----:B------:R-:W-:-:S04]  /*177e0*/  LEA.HI R6, R5, R5, RZ, 0x1 ;  /* 0x0000000505067211 */ /* 0x000fc800078f08ff */
[----:B------:R-:W-:-:S05]  /*177f0*/  LOP3.LUT R6, R6, 0xfffffffe, RZ, 0xc0, !PT ;  /* 0xfffffffe06067812 */ /* 0x000fca00078ec0ff */
[----:B------:R-:W-:-:S05]  /*17800*/  IMAD.IADD R5, R5, 0x1, -R6 ;  /* 0x0000000105057824 */ /* 0x000fca00078e0a06 */
[----:B------:R-:W-:-:S04]  /*17810*/  SHF.L.U32 R5, R5, 0x1f, RZ ;  /* 0x0000001f05057819 */ /* 0x000fc800000006ff */
[----:B------:R-:W2:Y:S02]  /*17820*/  SYNCS.PHASECHK.TRANS64.TRYWAIT P0, [R22+URZ+0x19c20], R5 ;  /* 0x019c2005160075a7 */ /* 0x000ea4000800017f */
[----:B--2---:R-:W-:Y:S05]  /*17830*/  @!P0 BRA `(.L_x_2091) ;  /* 0x0000005c00548947 */ /* 0x004fea0003800000 */
.L_x_2235:
[----:B------:R-:W-:Y:S05]  /*17840*/  BSYNC B1 ;  /* 0x0000000000017941 */ /* 0x000fea0003800000 */
.L_x_2090:
[----:B------:R-:W-:Y:S04]  /*17850*/  BSSY B1, `(.L_x_2092) ;  /* 0x000008b000017945 */ /* 0x000fe80003800000 */
[----:B------:R-:W-:Y:S05]  /*17860*/  @!P6 BRA `(.L_x_2093) ;  /* 0x000000080024e947 */ /* 0x000fea0003800000 */
[----:B------:R-:W-:Y:S01]  /*17870*/  IMAD R8, R25, 0x8, R22 ;  /* 0x0000000819087824 */ /* 0x000fe200078e0216 */
[----:B------:R-:W-:Y:S01]  /*17880*/  SHF.L.U32 R10, R27, 0x1f, RZ ;  /* 0x0000001f1b0a7819 */ /* 0x000fe200000006ff */
[----:B------:R-:W3:Y:S01]  /*17890*/  S2R R6, SR_TID.X ;  /* 0x0000000000067919 */ /* 0x000ee20000002100 */
[----:B------:R-:W-:Y:S02]  /*178a0*/  BSSY B2, `(.L_x_2094) ;  /* 0x0000005000027945 */ /* 0x000fe40003800000 */
[----:B------:R-:W4:Y:S01]  /*178b0*/  SYNCS.PHASECHK.TRANS64.TRYWAIT P0, [R8+URZ+0x19ca0], R10 ;  /* 0x019ca00a080075a7 */ /* 0x000f22000800017f */
[----:B---3--:R-:W-:-:S04]  /*178c0*/  LOP3.LUT R6, R6, 0x7f, RZ, 0xc0, !PT ;  /* 0x0000007f06067812 */ /* 0x008fc800078ec0ff */
[----:B------:R-:W-:Y:S01]  /*178d0*/  ISETP.NE.AND P1, PT, R6, RZ, PT ;  /* 0x000000ff0600720c */ /* 0x000fe20003f25270 */
[----:B----4-:R-:W-:-:S12]  /*178e0*/  @!P0 BRA `(.L_x_2095) ;  /* 0x0000005c003c8947 */ /* 0x010fd80003800000 */
.L_x_2236:
[----:B------:R-:W-:Y:S05]  /*178f0*/  BSYNC B2 ;  /* 0x0000000000027941 */ /* 0x000fea0003800000 */
.L_x_2094:
[----:B------:R-:W-:Y:S04]  /*17900*/  BSSY B2, `(.L_x_2096) ;  /* 0x0000009000027945 */ /* 0x000fe80003800000 */
[----:B------:R-:W-:Y:S05]  /*17910*/  @P1 BRA `(.L_x_2097) ;  /* 0x00000000001c1947 */ /* 0x000fea0003800000 */
[----:B--2---:R-:W2:Y:S02]  /*17920*/  S2R R5, SR_TID.X ;  /* 0x0000000000057919 */ /* 0x004ea40000002100 */
[----:B--2---:R-:W-:Y:S01]  /*17930*/  LOP3.LUT R6, R5, 0x1f, RZ, 0xc0, !PT ;  /* 0x0000001f05067812 */ /* 0x004fe200078ec0ff */
[----:B------:R-:W-:-:S03]  /*17940*/  IMAD.MOV.U32 R5, RZ, RZ, 0x3000 ;  /* 0x00003000ff057424 */ /* 0x000fc600078e00ff */
[----:B------:R-:W-:Y:S01]  /*17950*/  ISETP.NE.AND P0, PT, R6, RZ, PT ;  /* 0x000000ff0600720c */ /* 0x000fe20003f05270 */
[----:B------:R4:W-:-:S12]  /*17960*/  SYNCS.ARRIVE.TRANS64 RZ, [R8+URZ+0x19c90], R5 ;  /* 0x019c900508ff79a7 */ /* 0x0009d8000800003f */
[----:B----4-:R-:W-:Y:S05]  /*17970*/  @!P0 BRA `(.L_x_2097) ;  /* 0x0000000000048947 */ /* 0x010fea0003800000 */
[----:B------:R-:W-:Y:S01]  /*17980*/  BPT.TRAP 0x1 ;  /* 0x000000040000795c */ /* 0x000fe20000300000 */
.L_x_2097:
[----:B------:R-:W-:Y:S05]  /*17990*/  BSYNC B2 ;  /* 0x0000000000027941 */ /* 0x000fea0003800000 */
.L_x_2096:
        /* <DEDUP_REMOVED lines=8> */
[----:B--2---:R-:W-:Y:S01]  /*17a20*/  VIADD R5, R8, 0x19c90 ;  /* 0x00019c9008057836 */ /* 0x004fe20000000000 */
[----:B------:R-:W-:Y:S01]  /*17a30*/  UMOV UR6, 0x0 ;  /* 0x0000000000067882 */ /* 0x000fe20000000000 */
[----:B------:R-:W-:Y:S01]  /*17a40*/  VIADD R9, R7, 0x13800 ;  /* 0x0001380007097836 */ /* 0x000fe20000000000 */
[----:B------:R-:W-:-:S09]  /*17a50*/  UMOV UR7, 0x12f00000 ;  /* 0x12f0000000077882 */ /* 0x000fd20000000000 */
.L_x_2098:
        /* <DEDUP_REMOVED lines=10> */
[----:B0-----:R-:W-:Y:S01]  /*17b00*/  MOV R13, 0x20 ;  /* 0x00000020000d7802 */ /* 0x001fe20000000f00 */
[----:B------:R-:W-:Y:S01]  /*17b10*/  VIADD R9, R7, 0x14800 ;  /* 0x0001480007097836 */ /* 0x000fe20000000000 */
[----:B------:R-:W-:Y:S01]  /*17b20*/  PLOP3.LUT P0, PT, PT, PT, PT, 0x80, 0x0 ;  /* 0x000000000000781c */ /* 0x000fe20003f0f070 */
[----:B------:R-:W-:Y:S01]  /*17b30*/  UMOV UR6, 0x0 ;  /* 0x0000000000067882 */ /* 0x000fe20000000000 */
[----:B------:R-:W-:Y:S01]  /*17b40*/  R2UR UR10, R13 ;  /* 0x000000000d0a72ca */ /* 0x000fe200000e0000 */
[----:B------:R-:W-:-:S14]  /*17b50*/  UMOV UR7, 0x12f00000 ;  /* 0x12f0000000077882 */ /* 0x000fdc0000000000 */
.L_x_2099:
        /* <DEDUP_REMOVED lines=10> */
[----:B------:R-:W-:Y:S01]  /*17c00*/  IMAD.MOV.U32 R12, RZ, RZ, 0x40 ;  /* 0x00000040ff0c7424 */ /* 0x000fe200078e00ff */
[----:B------:R-:W-:Y:S01]  /*17c10*/  PLOP3.LUT P0, PT, PT, PT, PT, 0x80, 0x0 ;  /* 0x000000000000781c */ /* 0x000fe20003f0f070 */
[----:B------:R-:W-:Y:S01]  /*17c20*/  VIADD R9, R7, 0x15800 ;  /* 0x0001580007097836 */ /* 0x000fe20000000000 */
[----:B------:R-:W-:Y:S01]  /*17c30*/  UMOV UR6, 0x0 ;  /* 0x0000000000067882 */ /* 0x000fe20000000000 */
[----:B------:R-:W-:Y:S01]  /*17c40*/  UMOV UR7, 0x12f00000 ;  /* 0x12f0000000077882 */ /* 0x000fe20000000000 */
[----:B------:R-:W-:-:S15]  /*17c50*/  R2UR UR10, R12 ;  /* 0x000000000c0a72ca */ /* 0x000fde00000e0000 */
.L_x_2100:
        /* <DEDUP_REMOVED lines=10> */
[----:B------:R-:W0:Y:S01]  /*17d00*/  SYNCS.PHASECHK.TRANS64.TRYWAIT P0, [R8+URZ+0x19cc0], R10 ;  /* 0x019cc00a080075a7 */ /* 0x000e22000800017f */
[----:B------:R-:W-:Y:S04]  /*17d10*/  BSSY B2, `(.L_x_2101) ;  /* 0x0000002000027945 */ /* 0x000fe80003800000 */
[----:B0-----:R-:W-:Y:S05]  /*17d20*/  @!P0 BRA `(.L_x_2102) ;  /* 0x0000005800408947 */ /* 0x001fea0003800000 */
.L_x_2237:
[----:B------:R-:W-:Y:S05]  /*17d30*/  BSYNC B2 ;  /* 0x0000000000027941 */ /* 0x000fea0003800000 */
.L_x_2101:
[----:B------:R-:W-:Y:S01]  /*17d40*/  BSSY B2, `(.L_x_2103) ;  /* 0x000000b000027945 */ /* 0x000fe20003800000 */
[----:B0--3--:R-:W-:Y:S02]  /*17d50*/  IMAD.MOV.U32 R10, RZ, RZ, 0x0 ;  /* 0x00000000ff0a7424 */ /* 0x009fe400078e00ff */
[----:B-1----:R-:W-:Y:S01]  /*17d60*/  IMAD.MOV.U32 R11, RZ, RZ, 0x12f00000 ;  /* 0x12f00000ff0b7424 */ /* 0x002fe200078e00ff */
        /* <DEDUP_REMOVED lines=8> */
.L_x_2104:
[----:B------:R-:W-:Y:S05]  /*17df0*/  BSYNC B2 ;  /* 0x0000000000027941 */ /* 0x000fea0003800000 */
.L_x_2103:
        /* <DEDUP_REMOVED lines=8> */
.L_x_2105:
        /* <DEDUP_REMOVED lines=15> */
.L_x_2106:
        /* <DEDUP_REMOVED lines=15> */
.L_x_2107:
        /* <DEDUP_REMOVED lines=9> */
[----:B---3--:R-:W-:Y:S05]  /*180f0*/  @P0 BRA.U.ANY `(.L_x_2107) ;  /* 0xfffffffd00d80947 */ /* 0x008fea000393ffff */
.L_x_2093:
[----:B------:R-:W-:Y:S05]  /*18100*/  BSYNC B1 ;  /* 0x0000000000017941 */ /* 0x000fea0003800000 */
.L_x_2092:
        /* <DEDUP_REMOVED lines=9> */
.L_x_2124:
[----:B------:R-:W-:Y:S05]  /*181a0*/  YIELD ;  /* 0x0000000000007946 */ /* 0x000fea0003800000 */
        /* <DEDUP_REMOVED lines=10> */
.L_x_2238:
[----:B------:R-:W-:Y:S05]  /*18250*/  BSYNC B2 ;  /* 0x0000000000027941 */ /* 0x000fea0003800000 */
.L_x_2110:
[----:B------:R-:W-:Y:S04]  /*18260*/  BSSY B2, `(.L_x_2112) ;  /* 0x0000009000027945 */ /* 0x000fe80003800000 */
[----:B------:R-:W-:Y:S05]  /*18270*/  @P2 BRA `(.L_x_2113) ;  /* 0x00000000001c2947 */ /* 0x000fea0003800000 */
[----:B------:R-:W2:Y:S02]  /*18280*/  S2R R4, SR_TID.X ;  /* 0x0000000000047919 */ /* 0x000ea40000002100 */
[----:B--2---:R-:W-:Y:S01]  /*18290*/  LOP3.LUT R5, R4, 0x1f, RZ, 0xc0, !PT ;  /* 0x0000001f04057812 */ /* 0x004fe200078ec0ff */
[----:B------:R-:W-:-:S03]  /*182a0*/  IMAD.MOV.U32 R4, RZ, RZ, 0x3000 ;  /* 0x00003000ff047424 */ /* 0x000fc600078e00ff */
[----:B------:R-:W-:Y:S01]  /*182b0*/  ISETP.NE.AND P1, PT, R5, RZ, PT ;  /* 0x000000ff0500720c */ /* 0x000fe20003f25270 */
[----:B------:R4:W-:-:S12]  /*182c0*/  SYNCS.ARRIVE.TRANS64 RZ, [R8+URZ+0x19c90], R4 ;  /* 0x019c900408ff79a7 */ /* 0x0009d8000800003f */
[----:B----4-:R-:W-:Y:S05]  /*182d0*/  @!P1 BRA `(.L_x_2113) ;  /* 0x0000000000049947 */ /* 0x010fea0003800000 */
[----:B------:R-:W-:Y:S01]  /*182e0*/  BPT.TRAP 0x1 ;  /* 0x000000040000795c */ /* 0x000fe20000300000 */
.L_x_2113:
[----:B------:R-:W-:Y:S05]  /*182f0*/  BSYNC B2 ;  /* 0x0000000000027941 */ /* 0x000fea0003800000 */
.L_x_2112:
[----:B------:R-:W-:Y:S01]  /*18300*/  IMAD.MOV.U32 R12, RZ, RZ, RZ ;  /* 0x000000ffff0c7224 */ /* 0x000fe200078e00ff */
[----:B------:R-:W-:Y:S01]  /*18310*/  UIADD3 UR4, UP0, UR40, 0x570, URZ ;  /* 0x0000057028047890 */ /* 0x000fe2000ff1e03f */
[----:B------:R-:W-:Y:S01]  /*18320*/  IMAD R6, R25, 0x3000, R22 ;  /* 0x0000300019067824 */ /* 0x000fe200078e0216 */
[----:B------:R-:W-:Y:S01]  /*18330*/  PLOP3.LUT P1, PT, PT, PT, PT, 0x80, 0x0 ;  /* 0x000000000000781c */ /* 0x000fe20003f2f070 */
[----:B------:R-:W-:Y:S01]  /*18340*/  VIADD R4, R8, 0x19c90 ;  /* 0x00019c9008047836 */ /* 0x000fe20000000000 */
[----:B------:R-:W-:Y:S01]  /*18350*/  R2UR UR10, R12 ;  /* 0x000000000c0a72ca */ /* 0x000fe200000e0000 */
[----:B------:R-:W-:Y:S01]  /*18360*/  VIADD R10, R6, 0x13800 ;  /* 0x00013800060a7836 */ /* 0x000fe20000000000 */
[----:B--2---:R-:W-:Y:S01]  /*18370*/  LEA R5, R9, R0, 0x7 ;  /* 0x0000000009057211 */ /* 0x004fe200078e38ff */
[----:B------:R-:W-:Y:S01]  /*18380*/  UIADD3.X UR5, URZ, UR41, URZ, UP0, !UPT ;  /* 0x000000293f057290 */ /* 0x000fe200087fe43f */
[----:B------:R-:W-:Y:S01]  /*18390*/  UMOV UR6, 0x0 ;  /* 0x0000000000067882 */ /* 0x000fe20000000000 */
[----:B------:R-:W-:-:S10]  /*183a0*/  UMOV UR7, 0x12f00000 ;  /* 0x12f0000000077882 */ /* 0x000fd40000000000 */
.L_x_2114:
        /* <DEDUP_REMOVED lines=16> */
.L_x_2115:
        /* <DEDUP_REMOVED lines=10> */
[----:B0-----:R-:W-:Y:S01]  /*18550*/  IMAD.MOV.U32 R13, RZ, RZ, 0x40 ;  /* 0x00000040ff0d7424 */ /* 0x001fe200078e00ff */
[----:B------:R-:W-:Y:S01]  /*18560*/  PLOP3.LUT P1, PT, PT, PT, PT, 0x80, 0x0 ;  /* 0x000000000000781c */ /* 0x000fe20003f2f070 */
[----:B------:R-:W-:Y:S01]  /*18570*/  VIADD R10, R6, 0x15800 ;  /* 0x00015800060a7836 */ /* 0x000fe20000000000 */
[----:B------:R-:W-:Y:S01]  /*18580*/  UMOV UR6, 0x0 ;  /* 0x0000000000067882 */ /* 0x000fe20000000000 */
[----:B------:R-:W-:Y:S01]  /*18590*/  UMOV UR7, 0x12f00000 ;  /* 0x12f0000000077882 */ /* 0x000fe20000000000 */
[----:B------:R-:W-:-:S15]  /*185a0*/  R2UR UR10, R13 ;  /* 0x000000000d0a72ca */ /* 0x000fde00000e0000 */
.L_x_2116:
        /* <DEDUP_REMOVED lines=13> */
.L_x_2239:
[----:B------:R-:W-:Y:S05]  /*18680*/  BSYNC B2 ;  /* 0x0000000000027941 */ /* 0x000fea0003800000 */
.L_x_2117:
[----:B------:R-:W-:Y:S01]  /*18690*/  BSSY B2, `(.L_x_2119) ;  /* 0x000000b000027945 */ /* 0x000fe20003800000 */
[----:B------:R-:W-:Y:S02]  /*186a0*/  IMAD.MOV.U32 R10, RZ, RZ, 0x0 ;  /* 0x00000000ff0a7424 */ /* 0x000fe400078e00ff */
[----:B-1----:R-:W-:Y:S01]  /*186b0*/  IMAD.MOV.U32 R11, RZ, RZ, 0x12f00000 ;  /* 0x12f00000ff0b7424 */ /* 0x002fe200078e00ff */
        /* <DEDUP_REMOVED lines=8> */
.L_x_2120:
[----:B------:R-:W-:Y:S05]  /*18740*/  BSYNC B2 ;  /* 0x0000000000027941 */ /* 0x000fea0003800000 */
.L_x_2119:
[----:B------:R-:W-:Y:S01]  /*18750*/  R2UR UR10, R12 ;  /* 0x000000000c0a72ca */ /* 0x000fe200000e0000 */
[----:B------:R-:W-:Y:S01]  /*18760*/  UIADD3 UR4, UP0, UR40, 0x670, URZ ;  /* 0x0000067028047890 */ /* 0x000fe2000ff1e03f */
[----:B------:R-:W-:Y:S01]  /*18770*/  R2UR UR6, R10 ;  /* 0x000000000a0672ca */ /* 0x000fe200000e0000 */
[----:B0--3--:R-:W-:Y:S01]  /*18780*/  VIADD R8, R8, 0x19cb0 ;  /* 0x00019cb008087836 */ /* 0x009fe20000000000 */
[----:B------:R-:W-:Y:S01]  /*18790*/  R2UR UR7, R11 ;  /* 0x000000000b0772ca */ /* 0x000fe200000e0000 */
[----:B------:R-:W-:Y:S01]  /*187a0*/  VIADD R4, R6, 0x9000 ;  /* 0x0000900006047836 */ /* 0x000fe20000000000 */
[----:B------:R-:W-:Y:S01]  /*187b0*/  PLOP3.LUT P1, PT, PT, PT, PT, 0x80, 0x0 ;  /* 0x000000000000781c */ /* 0x000fe20003f2f070 */
[----:B------:R-:W-:-:S12]  /*187c0*/  UIADD3.X UR5, URZ, UR41, URZ, UP0, !UPT ;  /* 0x000000293f057290 */ /* 0x000fd800087fe43f */
.L_x_2121:
        /* <DEDUP_REMOVED lines=15> */
.L_x_2122:
        /* <DEDUP_REMOVED lines=15> */
.L_x_2123:
        /* <DEDUP_REMOVED lines=10> */
.L_x_2109:
[----:B------:R-:W-:Y:S05]  /*18a50*/  BSYNC B1 ;  /* 0x0000000000017941 */ /* 0x000fea0003800000 */
.L_x_2108:
[----:B------:R-:W-:Y:S01]  /*18a60*/  ISETP.GT.AND P2, PT, R9, R3, PT ;  /* 0x000000030900720c */ /* 0x000fe20003f44270 */
[----:B------:R-:W-:Y:S02]  /*18a70*/  VIADD R25, R25, 0x1 ;  /* 0x0000000119197836 */ /* 0x000fe40000000000 */
[----:B------:R-:W-:-:S03]  /*18a80*/  VIADD R9, R9, 0xffffffff ;  /* 0xffffffff09097836 */ /* 0x000fc60000000000 */
[----:B------:R-:W-:-:S04]  /*18a90*/  ISETP.NE.AND P1, PT, R25, 0x2, PT ;  /* 0x000000021900780c */ /* 0x000fc80003f25270 */
[----:B------:R-:W-:Y:S02]  /*18aa0*/  SEL R4, RZ, 0x1, P1 ;  /* 0x00000001ff047807 */ /* 0x000fe40000800000 */
[----:B------:R-:W-:Y:S02]  /*18ab0*/  SEL R25, R25, RZ, P1 ;  /* 0x000000ff19197207 */ /* 0x000fe40000800000 */
[----:B------:R-:W-:Y:S01]  /*18ac0*/  LOP3.LUT R27, R27, R4, RZ, 0x3c, !PT ;  /* 0x000000041b1b7212 */ /* 0x000fe200078e3cff */
[----:B------:R-:W-:Y:S06]  /*18ad0*/  @P2 BRA `(.L_x_2124) ;  /* 0xfffffff400b02947 */ /* 0x000fec000383ffff */
.L_x_2086:
[----:B------:R-:W-:Y:S05]  /*18ae0*/  BSYNC B0 ;  /* 0x0000000000007941 */ /* 0x000fea0003800000 */
.L_x_2085:
[----:B------:R-:W3:Y:S01]  /*18af0*/  LDC R0, c[0x0][0x448] ;  /* 0x00011200ff007b82 */ /* 0x000ee20000000800 */
[----:B------:R-:W-:Y:S01]  /*18b00*/  MOV R2, 0xc0 ;  /* 0x000000c000027802 */ /* 0x000fe20000000f00 */
[----:B------:R-:W-:Y:S05]  /*18b10*/  @!P0 WARPSYNC.ALL ;  /* 0x0000000000008948 */ /* 0x000fea0003800000 */
[----:B------:R-:W-:Y:S01]  /*18b20*/  IMAD R2, R17, R2, 0xbf ;  /* 0x000000bf11027424 */ /* 0x000fe200078e0202 */
[----:B------:R-:W-:Y:S01]  /*18b30*/  @!P0 BAR.SYNC.DEFER_BLOCKING 0xc, 0x200 ;  /* 0x0308000000008b1d */ /* 0x000fe20000010000 */
[----:B---3--:R-:W-:-:S13]  /*18b40*/  ISETP.NE.AND P1, PT, R0, 0x1, PT ;  /* 0x000000010000780c */ /* 0x008fda0003f25270 */
[----:B------:R-:W3:Y:S08]  /*18b50*/  @P1 LDC R3, c[0x0][0x44c] ;  /* 0x00011300ff031b82 */ /* 0x000ef00000000800 */
[----:B------:R-:W4:Y:S01]  /*18b60*/  @P1 LDC R0, c[0x0][0x450] ;  /* 0x00011400ff001b82 */ /* 0x000f220000000800 */
[----:B---3--:R-:W-:-:S05]  /*18b70*/  @P1 IMAD.HI.U32 R3, R2, R3, RZ ;  /* 0x0000000302031227 */ /* 0x008fca00078e00ff */
[----:B----4-:R-:W-:-:S05]  /*18b80*/  @P1 SHF.R.U32.HI R2, RZ, R0, R3 ;  /* 0x00000000ff021219 */ /* 0x010fca0000011603 */
[----:B------:R-:W-:-:S05]  /*18b90*/  IMAD.IADD R2, R20, 0x1, R2 ;  /* 0x0000000114027824 */ /* 0x000fca00078e0202 */
[----:B------:R-:W-:-:S04]  /*18ba0*/  SHF.R.S32.HI R0, RZ, 0x1f, R2 ;  /* 0x0000001fff007819 */ /* 0x000fc80000011402 */
[----:B------:R-:W-:-:S04]  /*18bb0*/  LEA.HI R0, R0, R2, RZ, 0x7 ;  /* 0x0000000200007211 */ /* 0x000fc800078f38ff */
[----:B------:R-:W-:-:S04]  /*18bc0*/  SHF.R.S32.HI R0, RZ, 0x7, R0 ;  /* 0x00000007ff007819 */ /* 0x000fc80000011400 */
[----:B------:R-:W-:-:S04]  /*18bd0*/  VIMNMX R4, R21, R0, PT ;  /* 0x0000000015047248 */ /* 0x000fc80003fe0100 */
[----:B------:R-:W-:Y:S01]  /*18be0*/  ISETP.GT.AND P0, PT, R4, RZ, PT ;  /* 0x000000ff0400720c */ /* 0x000fe20003f04270 */
[----:B------:R3:W-:-:S12]  /*18bf0*/  STL [R1+0x1c], R4 ;  /* 0x00001c0401007387 */ /* 0x0007d80000100800 */
[----:B---3--:R-:W-:Y:S05]  /*18c00*/  @P0 BRA `(.L_x_2125) ;  /* 0x0000000000440947 */ /* 0x008fea0003800000 */
[----:B------:R-:W3:Y:S02]  /*18c10*/  S2R R4, SR_TID.X ;  /* 0x0000000000047919 */ /* 0x000ee40000002100 */
[----:B---3--:R-:W-:-:S04]  /*18c20*/  LOP3.LUT R4, R4, 0x7f, RZ, 0xc0, !PT ;  /* 0x0000007f04047812 */ /* 0x008fc800078ec0ff */
[----:B------:R-:W-:-:S13]  /*18c30*/  ISETP.NE.AND P0, PT, R4, RZ, PT ;  /* 0x000000ff0400720c */ /* 0x000fda0003f05270 */
[----:B------:R-:W-:Y:S05]  /*18c40*/  @P0 BRA `(.L_x_2126) ;  /* 0x0000003000280947 */ /* 0x000fea0003800000 */
[----:B--2---:R-:W2:Y:S01]  /*18c50*/  S2R R5, SR_LANEID ;  /* 0x0000000000057919 */ /* 0x004ea20000000000 */
[----:B------:R-:W-:Y:S01]  /*18c60*/  VOTEU.ANY UR4, UPT, PT ;  /* 0x0000000000047886 */ /* 0x000fe200038e0100 */
[----:B------:R-:W3:Y:S01]  /*18c70*/  LDC.64 R2, c[0x0][0xc60] ;  /* 0x00031800ff027b82 */ /* 0x000ee20000000a00 */
[----:B------:R-:W2:Y:S02]  /*18c80*/  FLO.U32 R0, UR4 ;  /* 0x0000000400007d00 */ /* 0x000ea400080e0000 */
[----:B--2---:R-:W-:-:S06]  /*18c90*/  ISETP.EQ.U32.AND P0, PT, R0, R5, PT ;  /* 0x000000050000720c */ /* 0x004fcc0003f02070 */
[----:B------:R-:W3:Y:S07]  /*18ca0*/  POPC R5, UR4 ;  /* 0x0000000400057d09 */ /* 0x000eee0008000000 */
[----:B---3--:R-:W2:Y:S01]  /*18cb0*/  @P0 ATOMG.E.ADD.STRONG.GPU PT, R3, desc[UR42][R2.64], R5 ;  /* 0x00000005020309a8 */ /* 0x008ea200081ee1ea */
[----:B------:R-:W3:Y:S02]  /*18cc0*/  S2R R4, SR_LTMASK ;  /* 0x0000000000047919 */ /* 0x000ee40000003900 */
[----:B---3--:R-:W-:-:S04]  /*18cd0*/  LOP3.LUT R4, R4, UR4, RZ, 0xc0, !PT ;  /* 0x0000000404047c12 */ /* 0x008fc8000f8ec0ff */
[----:B------:R-:W3:Y:S01]  /*18ce0*/  POPC R7, R4 ;  /* 0x0000000400077309 */ /* 0x000ee20000000000 */
[----:B--2---:R-:W3:Y:S02]  /*18cf0*/  SHFL.IDX PT, R0, R3, R0, 0x1f ;  /* 0x00001f0003007589 */ /* 0x004ee400000e0000 */
[----:B---3--:R-:W-:Y:S01]  /*18d00*/  IADD3 R16, R0, UR38, R7 ;  /* 0x0000002600107c10 */ /* 0x008fe2000fffe007 */
[----:B------:R-:W-:Y:S06]  /*18d10*/  BRA `(.L_x_2126) ;  /* 0x0000002c00f47947 */ /* 0x000fec0003800000 */
.L_x_2125:
        /* <DEDUP_REMOVED lines=9> */
[----:B------:R-:W3:Y:S01]  /*18db0*/  LDC.64 R2, c[0x4][R2] ;  /* 0x0100000002027b82 */ /* 0x000ee20000000a00 */
[----:B--2---:R-:W-:Y:S02]  /*18dc0*/  IMAD.U32 R5, RZ, RZ, UR7 ;  /* 0x00000007ff057e24 */ /* 0x004fe4000f8e00ff */
[----:B------:R-:W-:Y:S02]  /*18dd0*/  IMAD.U32 R6, RZ, RZ, UR8 ;  /* 0x00000008ff067e24 */ /* 0x000fe4000f8e00ff */
[----:B------:R-:W-:-:S02]  /*18de0*/  IMAD.U32 R7, RZ, RZ, UR9 ;  /* 0x00000009ff077e24 */ /* 0x000fc4000f8e00ff */
[----:B------:R-:W-:Y:S02]  /*18df0*/  IMAD.U32 R10, RZ, RZ, UR4 ;  /* 0x00000004ff0a7e24 */ /* 0x000fe4000f8e00ff */
[----:B-1----:R-:W-:Y:S02]  /*18e00*/  IMAD.U32 R11, RZ, RZ, UR5 ;  /* 0x00000005ff0b7e24 */ /* 0x002fe4000f8e00ff */
[----:B------:R-:W-:Y:S02]  /*18e10*/  IMAD.MOV.U32 R8, RZ, RZ, 0x70 ;  /* 0x00000070ff087424 */ /* 0x000fe400078e00ff */
[----:B------:R-:W-:Y:S02]  /*18e20*/  IMAD.MOV.U32 R12, RZ, RZ, 0x1 ;  /* 0x00000001ff0c7424 */ /* 0x000fe400078e00ff */
[----:B0-----:R-:W-:-:S07]  /*18e30*/  IMAD.MOV.U32 R13, RZ, RZ, RZ ;  /* 0x000000ffff0d7224 */ /* 0x001fce00078e00ff */
[----:B------:R-:W-:-:S07]  /*18e40*/  LEPC R20, `(.L_x_2128) ;  /* 0x000000001014794e */ /* 0x000fce0000000000 */
[----:B---3--:R-:W-:Y:S05]  /*18e50*/  CALL.ABS.NOINC R2 ;  /* 0x0000000002007343 */ /* 0x008fea0003c00000 */
.L_x_2128:
[----:B------:R-:W-:Y:S05]  /*18e60*/  BSYNC B6 ;  /* 0x0000000000067941 */ /* 0x000fea0003800000 */
.L_x_2127:
        /* <DEDUP_REMOVED lines=10> */
[----:B------:R-:W-:Y:S01]  /*18f10*/  IMAD.U32 R4, RZ, RZ, UR6 ;  /* 0x00000006ff047e24 */ /* 0x000fe2000f8e00ff */
[----:B------:R-:W-:Y:S01]  /*18f20*/  MOV R7, UR9 ;  /* 0x0000000900077c02 */ /* 0x000fe20008000f00 */
[----:B------:R-:W3:Y:S01]  /*18f30*/  LDC.64 R2, c[0x4][R2] ;  /* 0x0100000002027b82 */ /* 0x000ee20000000a00 */
[----:B--2---:R-:W-:Y:S02]  /*18f40*/  IMAD.U32 R5, RZ, RZ, UR7 ;  /* 0x00000007ff057e24 */ /* 0x004fe4000f8e00ff */
[----:B------:R-:W-:Y:S02]  /*18f50*/  IMAD.U32 R6, RZ, RZ, UR8 ;  /* 0x00000008ff067e24 */ /* 0x000fe4000f8e00ff */
[----:B------:R-:W-:-:S02]  /*18f60*/  IMAD.U32 R10, RZ, RZ, UR4 ;  /* 0x00000004ff0a7e24 */ /* 0x000fc4000f8e00ff */
[----:B-1----:R-:W-:Y:S02]  /*18f70*/  IMAD.U32 R11, RZ, RZ, UR5 ;  /* 0x00000005ff0b7e24 */ /* 0x002fe4000f8e00ff */
[----:B------:R-:W-:Y:S02]  /*18f80*/  IMAD.MOV.U32 R8, RZ, RZ, 0x70 ;  /* 0x00000070ff087424 */ /* 0x000fe400078e00ff */
[----:B------:R-:W-:Y:S02]  /*18f90*/  IMAD.MOV.U32 R12, RZ, RZ, 0x1 ;  /* 0x00000001ff0c7424 */ /* 0x000fe400078e00ff */
[----:B0-----:R-:W-:-:S07]  /*18fa0*/  IMAD.MOV.U32 R13, RZ, RZ, RZ ;  /* 0x000000ffff0d7224 */ /* 0x001fce00078e00ff */
[----:B------:R-:W-:-:S07]  /*18fb0*/  LEPC R20, `(.L_x_2130) ;  /* 0x000000001014794e */ /* 0x000fce0000000000 */
[----:B---3--:R-:W-:Y:S05]  /*18fc0*/  CALL.ABS.NOINC R2 ;  /* 0x0000000002007343 */ /* 0x008fea0003c00000 */
.L_x_2130:
[----:B------:R-:W-:Y:S05]  /*18fd0*/  BSYNC B6 ;  /* 0x0000000000067941 */ /* 0x000fea0003800000 */
.L_x_2129:
        /* <DEDUP_REMOVED lines=20> */
.L_x_2132:
[----:B------:R-:W-:Y:S05]  /*19120*/  BSYNC B6 ;  /* 0x0000000000067941 */ /* 0x000fea0003800000 */
.L_x_2131:
[----:B------:R-:W-:Y:S01]  /*19130*/  LOP3.LUT P6, RZ, R29, 0x1, RZ, 0xc0, !PT ;  /* 0x000000011dff7812 */ /* 0x000fe200078cc0ff */
[----:B------:R-:W-:-:S12]  /*19140*/  BSSY B6, `(.L_x_2133) ;  /* 0x0000012000067945 */ /* 0x000fd80003800000 */
[----:B------:R-:W-:Y:S05]  /*19150*/  @!P6 BRA `(.L_x_2134) ;  /* 0x000000000040e947 */ /* 0x000fea0003800000 */
[----:B------:R-:W-:Y:S01]  /*19160*/  MOV R2, 0x0 ;  /* 0x0000000000027802 */ /* 0x000fe20000000f00 */
[----:B------:R-:W-:Y:S01]  /*19170*/  ULDC.64 UR4, c[0x4][0x98] ;  /* 0x0100260000047ab9 */ /* 0x000fe20000000a00 */
[----:B------:R-:W-:Y:S01]  /*19180*/  ULDC.64 UR6, c[0x4][0xa0] ;  /* 0x0100280000067ab9 */ /* 0x000fe20000000a00 */
[----:B------:R-:W-:Y:S01]  /*19190*/  ULDC.64 UR8, c[0x4][0x20] ;  /* 0x0100080000087ab9 */ /* 0x000fe20000000a00 */
[----:B------:R-:W-:Y:S01]  /*191a0*/  MOV R4, UR4 ;  /* 0x0000000400047c02 */ /* 0x000fe20008000f00 */
[----:B--2---:R-:W-:Y:S01]  /*191b0*/  IMAD.U32 R5, RZ, RZ, UR5 ;  /* 0x00000005ff057e24 */ /* 0x004fe2000f8e00ff */
[----:B------:R-:W2:Y:S01]  /*191c0*/  LDC.64 R2, c[0x4][R2] ;  /* 0x0100000002027b82 */ /* 0x000ea20000000a00 */
[----:B------:R-:W-:Y:S02]  /*191d0*/  IMAD.U32 R6, RZ, RZ, UR6 ;  /* 0x00000006ff067e24 */ /* 0x000fe4000f8e00ff */
[----:B------:R-:W-:Y:S02]  /*191e0*/  IMAD.U32 R7, RZ, RZ, UR7 ;  /* 0x00000007ff077e24 */ /* 0x000fe4000f8e00ff */
[----:B------:R-:W-:-:S02]  /*191f0*/  IMAD.U32 R10, RZ, RZ, UR8 ;  /* 0x00000008ff0a7e24 */ /* 0x000fc4000f8e00ff */
[----:B-1----:R-:W-:Y:S02]  /*19200*/  IMAD.U32 R11, RZ, RZ, UR9 ;  /* 0x00000009ff0b7e24 */ /* 0x002fe4000f8e00ff */
[----:B------:R-:W-:Y:S02]  /*19210*/  IMAD.MOV.U32 R8, RZ, RZ, 0x70 ;  /* 0x00000070ff087424 */ /* 0x000fe400078e00ff */
[----:B------:R-:W-:Y:S02]  /*19220*/  IMAD.MOV.U32 R12, RZ, RZ, 0x1 ;  /* 0x00000001ff0c7424 */ /* 0x000fe400078e00ff */
[----:B0-----:R-:W-:-:S07]  /*19230*/  IMAD.MOV.U32 R13, RZ, RZ, RZ ;  /* 0x000000ffff0d7224 */ /* 0x001fce00078e00ff */
[----:B------:R-:W-:-:S07]  /*19240*/  LEPC R20, `(.L_x_2134) ;  /* 0x000000001014794e */ /* 0x000fce0000000000 */
[----:B--2---:R-:W-:Y:S05]  /*19250*/  CALL.ABS.NOINC R2 ;  /* 0x0000000002007343 */ /* 0x004fea0003c00000 */
.L_x_2134:
[----:B------:R-:W-:Y:S05]  /*19260*/  BSYNC B6 ;  /* 0x0000000000067941 */ /* 0x000fea0003800000 */
.L_x_2133:
[----:B------:R-:W3:Y:S01]  /*19270*/  LDL.LU R20, [R1] ;  /* 0x0000000001147983 */ /* 0x000ee20000300800 */
[----:B------:R-:W-:Y:S02]  /*19280*/  ULDC.64 UR4, c[0x0][0x9f8] ;  /* 0x00027e0000047ab9 */ /* 0x000fe40000000a00 */
[----:B------:R-:W-:-:S04]  /*19290*/  ISETP.NE.U32.AND P0, PT, RZ, UR4, PT ;  /* 0x00000004ff007c0c */ /* 0x000fc8000bf05070 */
[----:B------:R-:W-:-:S13]  /*192a0*/  ISETP.NE.AND.EX P0, PT, RZ, UR5, PT, P0 ;  /* 0x00000005ff007c0c */ /* 0x000fda000bf05300 */
[----:B------:R-:W-:-:S04]  /*192b0*/  @P0 IADD3 R2, P1, R23, UR4, RZ ;  /* 0x0000000417020c10 */ /* 0x000fc8000ff3e0ff */
[----:B---3--:R-:W-:Y:S01]  /*192c0*/  @P0 IADD3.X R3, R20, UR5, RZ, P1, !PT ;  /* 0x0000000514030c10 */ /* 0x008fe20008ffe4ff */
[----:B------:R-:W-:-:S04]  /*192d0*/  ULDC.64 UR4, c[0x0][0xa08] ;  /* 0x0002820000047ab9 */ /* 0x000fc80000000a00 */
[----:B------:R3:W4:Y:S02]  /*192e0*/  @P0 LDG.E R28, desc[UR42][R2.64] ;  /* 0x0000002a021c0981 */ /* 0x000724000c1e1900 */
[----:B---3--:R-:W3:Y:S02]  /*192f0*/  LDC.64 R2, c[0x0][0x418] ;  /* 0x00010600ff027b82 */ /* 0x008ee40000000a00 */
[----:B---3--:R-:W-:Y:S01]  /*19300*/  LOP3.LUT P0, RZ, R2, UR4, RZ, 0xfc, !PT ;  /* 0x0000000402ff7c12 */ /* 0x008fe2000f80fcff */
[----:B------:R-:W-:-:S03]  /*19310*/  UMOV UR4, 0xffffffff ;  /* 0xffffffff00047882 */ /* 0x000fc60000000000 */
[----:B------:R-:W-:Y:S02]  /*19320*/  LOP3.LUT P0, RZ, R3, UR5, RZ, 0xfc, P0 ;  /* 0x0000000503ff7c12 */ /* 0x000fe4000800fcff */
[----:B----4-:R-:W-:Y:S02]  /*19330*/  SHF.R.S32.HI R8, RZ, 0x1f, R28 ;  /* 0x0000001fff087819 */ /* 0x010fe4000001141c */
[----:B------:R-:W-:-:S03]  /*19340*/  SEL R23, R28, RZ, !P0 ;  /* 0x000000ff1c177207 */ /* 0x000fc60004000000 */
[----:B------:R3:W-:Y:S01]  /*19350*/  STL [R1], R8 ;  /* 0x0000000801007387 */ /* 0x0007e20000100800 */
[----:B------:R-:W-:Y:S05]  /*19360*/  BRA.DIV UR4, `(.L_x_2135) ;  /* 0x0000004204ec7947 */ /* 0x000fea000b800000 */
[----:B------:R-:W4:Y:S02]  /*19370*/  S2R R0, SR_TID.X ;  /* 0x0000000000007919 */ /* 0x000f240000002100 */
[----:B----4-:R-:W-:-:S04]  /*19380*/  SHF.R.U32.HI R0, RZ, 0x5, R0 ;  /* 0x00000005ff007819 */ /* 0x010fc80000011600 */
[----:B------:R-:W-:-:S05]  /*19390*/  LOP3.LUT R0, R0, 0x3, RZ, 0xc0, !PT ;  /* 0x0000000300007812 */ /* 0x000fca00078ec0ff */
[----:B------:R4:W0:Y:S02]  /*193a0*/  SHFL.IDX PT, R14, R0, RZ, 0x1f ;  /* 0x00001fff000e7589 */ /* 0x00082400000e0000 */
.L_x_2242:
[----:B0-----:R-:W-:Y:S02]  /*193b0*/  ISETP.NE.AND P0, PT, R14, RZ, PT ;  /* 0x000000ff0e00720c */ /* 0x001fe40003f05270 */
[----:B------:R-:W-:Y:S02]  /*193c0*/  PLOP3.LUT P1, PT, PT, PT, PT, 0x8, 0x0 ;  /* 0x000000000000781c */ /* 0x000fe40003f2e170 */
[----:B------:R-:W-:-:S11]  /*193d0*/  LOP3.LUT R29, R29, 0xfffffffe, RZ, 0xc0, !PT ;  /* 0xfffffffe1d1d7812 */ /* 0x000fd600078ec0ff */
[----:B------:R-:W-:Y:S01]  /*193e0*/  @P1 LOP3.LUT R29, R29, 0x1, RZ, 0xfc, !PT ;  /* 0x000000011d1d1812 */ /* 0x000fe200078efcff */
[----:B------:R-:W-:Y:S06]  /*193f0*/  @P0 BRA `(.L_x_2136) ;  /* 0x0000000400a00947 */ /* 0x000fec0003800000 */
[----:B------:R-:W-:-:S03]  /*19400*/  UMOV UR4, 0xffffffff ;  /* 0xffffffff00047882 */ /* 0x000fc60000000000 */
[----:B------:R-:W-:Y:S05]  /*19410*/  BRA.DIV UR4, `(.L_x_2137) ;  /* 0x0000004204f47947 */ /* 0x000fea000b800000 */
[----:B------:R-:W-:-:S13]  /*19420*/  ELECT P6, URZ, PT ;  /* 0x00000000003f782f */ /* 0x000fda00038c0000 */
.L_x_2245:
[----:B------:R-:W-:Y:S05]  /*19430*/  @!P6 BRA `(.L_x_2136) ;  /* 0x000000040090e947 */ /* 0x000fea0003800000 */
[----:B----4-:R-:W4:Y:S01]  /*19440*/  LDL R0, [R1+0x1c] ;  /* 0x00001c0001007983 */ /* 0x010f220000100800 */
[----:B------:R-:W-:-:S04]  /*19450*/  ISETP.NE.U32.AND P0, PT, R2, RZ, PT ;  /* 0x000000ff0200720c */ /* 0x000fc80003f05070 */
[----:B------:R-:W-:Y:S01]  /*19460*/  ISETP.NE.AND.EX P0, PT, R3, RZ, PT, P0 ;  /* 0x000000ff0300720c */ /* 0x000fe20003f05300 */
[----:B----4-:R-:W-:-:S12]  /*19470*/  VIADD R0, R0, 0xffffffff ;  /* 0xffffffff00007836 */ /* 0x010fd80000000000 */
[----:B------:R-:W-:Y:S05]  /*19480*/  @!P0 BRA `(.L_x_2138) ;  /* 0x0000000000448947 */ /* 0x000fea0003800000 */
[----:B------:R-:W0:Y:S01]  /*19490*/  LDC R7, c[0x0][0x43c] ;  /* 0x00010f00ff077b82 */ /* 0x000e220000000800 */
[----:B------:R-:W-:Y:S01]  /*194a0*/  ULDC.64 UR4, c[0x0][0x428] ;  /* 0x00010a0000047ab9 */ /* 0x000fe20000000a00 */
[----:B0-----:R-:W-:-:S13]  /*194b0*/  ISETP.NE.AND P0, PT, R7, 0x1, PT ;  /* 0x000000010700780c */ /* 0x001fda0003f05270 */
[----:B--2---:R-:W0:Y:S02]  /*194c0*/  @P0 LDC.64 R4, c[0x0][0x440] ;  /* 0x00011000ff040b82 */ /* 0x004e240000000a00 */
        /* <DEDUP_REMOVED lines=13> */
.L_x_2138:
[----:B------:R-:W-:Y:S01]  /*195a0*/  IMAD R4, R24, 0x8, R22 ;  /* 0x0000000818047824 */ /* 0x000fe200078e0216 */
[----:B0-----:R-:W-:Y:S01]  /*195b0*/  SHF.L.U32 R3, R26, 0x1f, RZ ;  /* 0x0000001f1a037819 */ /* 0x001fe200000006ff */
[----:B------:R-:W0:Y:S03]  /*195c0*/  S2R R2, SR_TID.X ;  /* 0x0000000000027919 */ /* 0x000e260000002100 */
[----:B------:R-:W4:Y:S01]  /*195d0*/  SYNCS.PHASECHK.TRANS64.TRYWAIT P0, [R4+URZ+0x19c80], R3 ;  /* 0x019c8003040075a7 */ /* 0x000f22000800017f */
[----:B0-----:R-:W-:-:S04]  /*195e0*/  LOP3.LUT R2, R2, 0x7f, RZ, 0xc0, !PT ;  /* 0x0000007f02027812 */ /* 0x001fc800078ec0ff */
[----:B------:R-:W-:Y:S01]  /*195f0*/  ISETP.NE.AND P1, PT, R2, RZ, PT ;  /* 0x000000ff0200720c */ /* 0x000fe20003f25270 */
[----:B----4-:R-:W-:-:S12]  /*19600*/  @!P0 BRA `(.L_x_2139) ;  /* 0x0000004000988947 */ /* 0x010fd80003800000 */
.L_x_2246:
        /* <DEDUP_REMOVED lines=8> */
.L_x_2140:
[----:B--2---:R-:W2:Y:S01]  /*19690*/  LDL R5, [R1+0x4] ;  /* 0x0000040001057983 */ /* 0x004ea20000100800 */
        /* <DEDUP_REMOVED lines=15> */
[----:B--2---:R-:W-:-:S05]  /*19790*/  IMAD R0, R0, 0x80, R5 ;  /* 0x0000008000007824 */ /* 0x004fca00078e0205 */
[----:B------:R-:W-:-:S13]  /*197a0*/  R2UR UR11, R0 ;  /* 0x00000000000b72ca */ /* 0x000fda00000e0000 */
[----:B------:R2:W-:Y:S02]  /*197b0*/  UTMALDG.4D [UR8], [UR4], desc[UR6] ;  /* 0x00000608040075b4 */ /* 0x0005e40008019000 */
[----:B--2---:R-:W-:Y:S01]  /*197c0*/  UMOV UR8, UR14 ;  /* 0x0000000e00087c82 */ /* 0x004fe20008000000 */
[----:B------:R-:W-:Y:S01]  /*197d0*/  UMOV UR10, UR16 ;  /* 0x00000010000a7c82 */ /* 0x000fe20008000000 */
[----:B------:R-:W-:Y:S01]  /*197e0*/  UMOV UR14, 0x40 ;  /* 0x00000040000e7882 */ /* 0x000fe20000000000 */
[----:B------:R2:W-:Y:S02]  /*197f0*/  UTMALDG.4D [UR8], [UR4], desc[UR6] ;  /* 0x00000608040075b4 */ /* 0x0005e40008019000 */
[----:B--2---:R-:W-:Y:S01]  /*19800*/  UMOV UR8, UR15 ;  /* 0x0000000f00087c82 */ /* 0x004fe20008000000 */
[----:B------:R-:W-:Y:S02]  /*19810*/  UMOV UR10, UR14 ;  /* 0x0000000e000a7c82 */ /* 0x000fe40008000000 */
[----:B------:R2:W-:Y:S01]  /*19820*/  UTMALDG.4D [UR8], [UR4], desc[UR6] ;  /* 0x00000608040075b4 */ /* 0x0005e20008019000 */
[----:B------:R-:W4:Y:S02]  /*19830*/  SYNCS.PHASECHK.TRANS64.TRYWAIT P0, [R4+URZ+0x19c40], R3 ;  /* 0x019c4003040075a7 */ /* 0x000f24000800017f */
[----:B--2-4-:R-:W-:Y:S05]  /*19840*/  @!P0 BRA `(.L_x_2141) ;  /* 0x00000040001c8947 */ /* 0x014fea0003800000 */
.L_x_2247:
[----:B------:R-:W-:Y:S05]  /*19850*/  @P1 BRA `(.L_x_2142) ;  /* 0x00000000001c1947 */ /* 0x000fea0003800000 */
[----:B------:R-:W4:Y:S01]  /*19860*/  S2R R5, SR_TID.X ;  /* 0x0000000000057919 */ /* 0x000f220000002100 */
[----:B0-2---:R-:W-:-:S04]  /*19870*/  MOV R3, 0x3000 ;  /* 0x0000300000037802 */ /* 0x005fc80000000f00 */
[----:B------:R0:W-:Y:S01]  /*19880*/  SYNCS.ARRIVE.TRANS64 RZ, [R4+URZ+0x19c30], R3 ;  /* 0x019c300304ff79a7 */ /* 0x0001e2000800003f */
[----:B----4-:R-:W-:-:S04]  /*19890*/  LOP3.LUT R5, R5, 0x1f, RZ, 0xc0, !PT ;  /* 0x0000001f05057812 */ /* 0x010fc800078ec0ff */
[----:B------:R-:W-:-:S13]  /*198a0*/  ISETP.NE.AND P0, PT, R5, RZ, PT ;  /* 0x000000ff0500720c */ /* 0x000fda0003f05270 */
[----:B0-----:R-:W-:Y:S05]  /*198b0*/  @!P0 BRA `(.L_x_2142) ;  /* 0x0000000000048947 */ /* 0x001fea0003800000 */
[----:B------:R-:W-:Y:S01]  /*198c0*/  BPT.TRAP 0x1 ;  /* 0x000000040000795c */ /* 0x000fe20000300000 */
.L_x_2142:
        /* <DEDUP_REMOVED lines=27> */
.L_x_2136:
[----:B0-2---:R-:W2:Y:S04]  /*19a80*/  LDL.LU R4, [R1+0x20] ;  /* 0x0000200001047983 */ /* 0x005ea80000300800 */
[----:B------:R-:W5:Y:S04]  /*19a90*/  LDL.LU R6, [R1+0x14] ;  /* 0x0000140001067983 */ /* 0x000f680000300800 */
[----:B------:R-:W3:Y:S01]  /*19aa0*/  LDL.LU R3, [R1+0x30] ;  /* 0x0000300001037983 */ /* 0x000ee20000300800 */
[----:B------:R-:W-:Y:S05]  /*19ab0*/  WARPSYNC.ALL ;  /* 0x0000000000007948 */ /* 0x000fea0003800000 */
[----:B------:R-:W-:Y:S01]  /*19ac0*/  ULDC.64 UR6, c[0x0][0xa00] ;  /* 0x0002800000067ab9 */ /* 0x000fe20000000a00 */
[----:B------:R-:W-:Y:S01]  /*19ad0*/  ULDC.64 UR4, c[0x0][0x298] ;  /* 0x0000a60000047ab9 */ /* 0x000fe20000000a00 */
[----:B------:R-:W-:Y:S01]  /*19ae0*/  BAR.SYNC.DEFER_BLOCKING 0x8, 0x200 ;  /* 0x0208000000007b1d */ /* 0x000fe20000010000 */
[----:B------:R-:W-:Y:S01]  /*19af0*/  ISETP.NE.U32.AND P0, PT, RZ, UR6, PT ;  /* 0x00000006ff007c0c */ /* 0x000fe2000bf05070 */
[----:B----4-:R-:W-:-:S03]  /*19b00*/  VIADD R0, R22, 0xf000 ;  /* 0x0000f00016007836 */ /* 0x010fc60000000000 */
[----:B------:R-:W-:Y:S01]  /*19b10*/  ISETP.NE.AND.EX P0, PT, RZ, UR7, PT, P0 ;  /* 0x00000007ff007c0c */ /* 0x000fe2000bf05300 */
[----:B------:R-:W-:Y:S01]  /*19b20*/  BSSY B6, `(.L_x_2143) ;  /* 0x0000020000067945 */ /* 0x000fe20003800000 */
[----:B------:R-:W-:Y:S02]  /*19b30*/  LOP3.LUT P1, RZ, R0, 0x9f, RZ, 0xc0, !PT ;  /* 0x0000009f00ff7812 */ /* 0x000fe4000782c0ff */
[----:B--2---:R-:W-:-:S05]  /*19b40*/  SHF.R.S32.HI R2, RZ, 0x1f, R4 ;  /* 0x0000001fff027819 */ /* 0x004fca0000011404 */
[----:B------:R-:W-:Y:S01]  /*19b50*/  IMAD R2, R2, UR4, RZ ;  /* 0x0000000402027c24 */ /* 0x000fe2000f8e02ff */
[----:B---3--:R-:W-:-:S03]  /*19b60*/  SEL R3, R3, RZ, !P0 ;  /* 0x000000ff03037207 */ /* 0x008fc60004000000 */
[----:B------:R-:W-:Y:S01]  /*19b70*/  IMAD R0, R4, UR5, R2 ;  /* 0x0000000504007c24 */ /* 0x000fe2000f8e0202 */
[----:B-----5:R-:W-:Y:S01]  /*19b80*/  SEL R2, R6, RZ, !P0 ;  /* 0x000000ff06027207 */ /* 0x020fe20004000000 */
[----:B------:R-:W-:-:S05]  /*19b90*/  IMAD.WIDE.U32 R4, R4, UR4, RZ ;  /* 0x0000000404047c25 */ /* 0x000fca000f8e00ff */
[----:B------:R-:W-:Y:S04]  /*19ba0*/  STL.64 [R1+0x28], R4 ;  /* 0x0000280401007387 */ /* 0x000fe80000100a00 */
[----:B------:R0:W-:Y:S04]  /*19bb0*/  STL [R1+0x14], R2 ;  /* 0x0000140201007387 */ /* 0x0001e80000100800 */
[----:B------:R2:W-:Y:S01]  /*19bc0*/  STL [R1+0x3c], R3 ;  /* 0x00003c0301007387 */ /* 0x0005e20000100800 */
[----:B0-----:R-:W-:Y:S01]  /*19bd0*/  IMAD.IADD R2, R5, 0x1, R0 ;  /* 0x0000000105027824 */ /* 0x001fe200078e0200 */
[----:B------:R-:W-:-:S05]  /*19be0*/  SHF.R.S32.HI R0, RZ, 0x1f, R18 ;  /* 0x0000001fff007819 */ /* 0x000fca0000011412 */
        /* <DEDUP_REMOVED lines=13> */
[----:B-1----:R-:W-:Y:S02]  /*19cc0*/  IMAD.U32 R11, RZ, RZ, UR9 ;  /* 0x00000009ff0b7e24 */ /* 0x002fe4000f8e00ff */
[----:B------:R-:W-:Y:S02]  /*19cd0*/  IMAD.MOV.U32 R8, RZ, RZ, 0x70 ;  /* 0x00000070ff087424 */ /* 0x000fe400078e00ff */
[----:B------:R-:W-:Y:S02]  /*19ce0*/  IMAD.MOV.U32 R12, RZ, RZ, 0x1 ;  /* 0x00000001ff0c7424 */ /* 0x000fe400078e00ff */
[----:B------:R-:W-:-:S07]  /*19cf0*/  IMAD.MOV.U32 R13, RZ, RZ, RZ ;  /* 0x000000ffff0d7224 */ /* 0x000fce00078e00ff */
[----:B------:R-:W-:-:S07]  /*19d00*/  LEPC R20, `(.L_x_2144) ;  /* 0x000000001014794e */ /* 0x000fce0000000000 */
[----:B0-----:R-:W-:Y:S05]  /*19d10*/  CALL.ABS.NOINC R2 ;  /* 0x0000000002007343 */ /* 0x001fea0003c00000 */
.L_x_2144:
[----:B------:R-:W-:Y:S05]  /*19d20*/  BSYNC B6 ;  /* 0x0000000000067941 */ /* 0x000fea0003800000 */
.L_x_2143:
[----:B--2---:R-:W2:Y:S01]  /*19d30*/  LDL.LU R0, [R1+0x20] ;  /* 0x0000200001007983 */ /* 0x004ea20000300800 */
[----:B------:R-:W0:Y:S01]  /*19d40*/  LDC R9, c[0x0][0x448] ;  /* 0x00011200ff097b82 */ /* 0x000e220000000800 */
[----:B------:R-:W-:Y:S01]  /*19d50*/  ULDC.64 UR4, c[0x0][0x2d8] ;  /* 0x0000b60000047ab9 */ /* 0x000fe20000000a00 */
[----:B------:R-:W-:Y:S01]  /*19d60*/  ULDC.64 UR6, c[0x0][0x2c8] ;  /* 0x0000b20000067ab9 */ /* 0x000fe20000000a00 */
[----:B------:R-:W2:Y:S01]  /*19d70*/  LDL.LU.64 R2, [R1+0x28] ;  /* 0x0000280001027983 */ /* 0x000ea20000300a00 */
[----:B------:R-:W-:-:S03]  /*19d80*/  ULDC.64 UR8, c[0x0][0x280] ;  /* 0x0000a00000087ab9 */ /* 0x000fc60000000a00 */
[----:B------:R-:W3:Y:S04]  /*19d90*/  LDL.LU R20, [R1+0x30] ;  /* 0x0000300001147983 */ /* 0x000ee80000300800 */
[----:B------:R-:W4:Y:S04]  /*19da0*/  LDL.LU R21, [R1+0x3c] ;  /* 0x00003c0001157983 */ /* 0x000f280000300800 */
[----:B------:R-:W4:Y:S01]  /*19db0*/  LDL.LU R4, [R1+0x14] ;  /* 0x0000140001047983 */ /* 0x000f220000300800 */
[----:B0-----:R-:W-:-:S13]  /*19dc0*/  ISETP.NE.AND P1, PT, R9, 0x1, PT ;  /* 0x000000010900780c */ /* 0x001fda0003f25270 */
[----:B------:R-:W0:Y:S08]  /*19dd0*/  @P1 LDC R5, c[0x0][0x44c] ;  /* 0x00011300ff051b82 */ /* 0x000e300000000800 */
[----:B------:R-:W1:Y:S01]  /*19de0*/  @P1 LDC R8, c[0x0][0x450] ;  /* 0x00011400ff081b82 */ /* 0x000e620000000800 */
[----:B--2---:R-:W-:Y:S02]  /*19df0*/  IMAD.MOV.U32 R3, RZ, RZ, R0 ;  /* 0x000000ffff037224 */ /* 0x004fe400078e0000 */
[----:B---3--:R-:W-:-:S02]  /*19e00*/  IMAD R0, R20, UR4, RZ ;  /* 0x0000000414007c24 */ /* 0x008fc4000f8e02ff */
[C---:B------:R-:W-:Y:S01]  /*19e10*/  IMAD.WIDE.U32 R2, R18.reuse, UR4, R2 ;  /* 0x0000000412027c25 */ /* 0x040fe2000f8e0002 */
[----:B------:R-:W2:Y:S03]  /*19e20*/  S2R R20, SR_TID.X ;  /* 0x0000000000147919 */ /* 0x000ea60000002100 */
[----:B------:R-:W-:Y:S01]  /*19e30*/  IMAD R0, R18, UR5, R0 ;  /* 0x0000000512007c24 */ /* 0x000fe2000f8e0200 */
[----:B------:R-:W-:-:S03]  /*19e40*/  ULDC.64 UR4, c[0x0][0x2e0] ;  /* 0x0000b80000047ab9 */ /* 0x000fc60000000a00 */
[----:B------:R-:W-:Y:S02]  /*19e50*/  IMAD.IADD R3, R3, 0x1, R0 ;  /* 0x0000000103037824 */ /* 0x000fe400078e0200 */
[----:B----4-:R-:W-:Y:S02]  /*19e60*/  IMAD R0, R21, UR4, RZ ;  /* 0x0000000415007c24 */ /* 0x010fe4000f8e02ff */
[----:B------:R-:W3:Y:S01]  /*19e70*/  S2R R21, SR_TID.X ;  /* 0x0000000000157919 */ /* 0x000ee20000002100 */
[----:B------:R-:W-:-:S04]  /*19e80*/  IMAD.WIDE.U32 R2, R4, UR4, R2 ;  /* 0x0000000404027c25 */ /* 0x000fc8000f8e0002 */
[----:B------:R-:W-:Y:S01]  /*19e90*/  IMAD R0, R4, UR5, R0 ;  /* 0x0000000504007c24 */ /* 0x000fe2000f8e0200 */
[----:B------:R-:W-:Y:S01]  /*19ea0*/  ULDC.64 UR4, c[0x0][0x2d0] ;  /* 0x0000b40000047ab9 */ /* 0x000fe20000000a00 */
[----:B------:R-:W4:Y:S02]  /*19eb0*/  @P1 LDC R4, c[0x0][0x450] ;  /* 0x00011400ff041b82 */ /* 0x000f240000000800 */
[----:B------:R-:W-:Y:S01]  /*19ec0*/  IMAD.IADD R3, R3, 0x1, R0 ;  /* 0x0000000103037824 */ /* 0x000fe200078e0200 */
[----:B--2---:R-:W-:-:S04]  /*19ed0*/  LOP3.LUT R20, R20, 0x7f, RZ, 0xc0, !PT ;  /* 0x0000007f14147812 */ /* 0x004fc800078ec0ff */
[----:B------:R-:W-:Y:S01]  /*19ee0*/  SHF.R.U32.HI R20, RZ, 0x1, R20 ;  /* 0x00000001ff147819 */ /* 0x000fe20000011614 */
[----:B---3--:R-:W-:Y:S02]  /*19ef0*/  IMAD.SHL.U32 R6, R21, 0x40, RZ ;  /* 0x0000004015067824 */ /* 0x008fe400078e00ff */
[----:B------:R2:W5:Y:S03]  /*19f00*/  LDL R21, [R1+0x24] ;  /* 0x0000240001157983 */ /* 0x0005660000100800 */
[----:B------:R-:W-:-:S05]  /*19f10*/  LOP3.LUT R6, R20, 0x40, R6, 0xf8, !PT ;  /* 0x0000004014067812 */ /* 0x000fca00078ef806 */
[----:B------:R-:W-:-:S04]  /*19f20*/  IMAD R0, R17, 0xc0, R6 ;  /* 0x000000c011007824 */ /* 0x000fc800078e0206 */
[----:B0-----:R-:W-:Y:S01]  /*19f30*/  @P1 IMAD.HI.U32 R6, R0, R5, RZ ;  /* 0x0000000500061227 */ /* 0x001fe200078e00ff */
[----:B------:R-:W-:-:S04]  /*19f40*/  MOV R5, R0 ;  /* 0x0000000000057202 */ /* 0x000fc80000000f00 */
[----:B----4-:R-:W-:-:S04]  /*19f50*/  @P1 SHF.R.U32.HI R5, RZ, R4, R6 ;  /* 0x00000004ff051219 */ /* 0x010fc80000011606 */
        /* <DEDUP_REMOVED lines=15> */
[----:B0-----:R-:W-:-:S04]  /*1a050*/  @P1 IMAD.HI.U32 R7, R0, R5, RZ ;  /* 0x0000000500071227 */ /* 0x001fc800078e00ff */
[----:B------:R-:W-:Y:S01]  /*1a060*/  IMAD.MOV.U32 R5, RZ, RZ, R0 ;  /* 0x000000ffff057224 */ /* 0x000fe200078e0000 */
[----:B-1----:R-:W-:Y:S02]  /*1a070*/  @P1 SHF.R.U32.HI R5, RZ, R8, R7 ;  /* 0x00000008ff051219 */ /* 0x002fe40000011607 */
        /* <DEDUP_REMOVED lines=29> */
[----:B--2---:R-:W-:Y:S06]  /*1a250*/  BRA.DIV UR4, `(.L_x_2145) ;  /* 0x0000003604ac7947 */ /* 0x004fec000b800000 */
[----:B------:R-:W0:Y:S01]  /*1a260*/  SHFL.IDX PT, R3, R6, RZ, 0x1e1f ;  /* 0x001e1fff06037589 */ /* 0x000e2200000e0000 */
[----:B-----5:R-:W-:Y:S02]  /*1a270*/  IMAD R0, R21, R9, RZ ;  /* 0x0000000915007224 */ /* 0x020fe400078e02ff */
[----:B------:R-:W-:Y:S01]  /*1a280*/  IMAD R17, R17, 0xc0, R20 ;  /* 0x000000c011117824 */ /* 0x000fe200078e0214 */
[----:B------:R-:W1:Y:S04]  /*1a290*/  SHFL.IDX PT, R2, R4, RZ, 0x1e1f ;  /* 0x001e1fff04027589 */ /* 0x000e6800000e0000 */
[----:B------:R-:W-:Y:S01]  /*1a2a0*/  ISETP.GE.AND P4, PT, R17, R0, PT ;  /* 0x000000001100720c */ /* 0x000fe20003f86270 */
[----:B------:R-:W2:Y:S04]  /*1a2b0*/  SHFL.IDX PT, R6, R6, 0x1, 0x1e1f ;  /* 0x003e1f0006067f89 */ /* 0x000ea800000e0000 */
[----:B------:R-:W3:Y:S04]  /*1a2c0*/  SHFL.IDX PT, R4, R4, 0x1, 0x1e1f ;  /* 0x003e1f0004047f89 */ /* 0x000ee800000e0000 */
[----:B------:R-:W4:Y:S04]  /*1a2d0*/  SHFL.IDX PT, R5, R5, RZ, 0x1e1f ;  /* 0x001e1fff05057589 */ /* 0x000f2800000e0000 */
        /* <DEDUP_REMOVED lines=15> */
[----:B0---4-:R0:W1:Y:S02]  /*1a3d0*/  SHFL.IDX PT, R2, R7, RZ, 0x1e1f ;  /* 0x001e1fff07027589 */ /* 0x01106400000e0000 */
.L_x_2254:
[----:B------:R-:W-:Y:S01]  /*1a3e0*/  VIADD R17, R17, 0x80 ;  /* 0x0000008011117836 */ /* 0x000fe20000000000 */
[----:B------:R-:W-:Y:S04]  /*1a3f0*/  BSSY B0, `(.L_x_2146) ;  /* 0x000000b000007945 */ /* 0x000fe80003800000 */
[----:B------:R-:W-:-:S13]  /*1a400*/  ISETP.GE.AND P3, PT, R17, R0, PT ;  /* 0x000000001100720c */ /* 0x000fda0003f66270 */
[----:B------:R-:W-:Y:S05]  /*1a410*/  @P3 BRA `(.L_x_2147) ;  /* 0x0000000000203947 */ /* 0x000fea0003800000 */
[----:B-1----:R-:W-:-:S05]  /*1a420*/  IADD3 R2, P3, R10, R2, RZ ;  /* 0x000000020a027210 */ /* 0x002fca0007f7e0ff */
[----:B------:R-:W-:-:S05]  /*1a430*/  IMAD.X R3, RZ, RZ, R5, P3 ;  /* 0x000000ffff037224 */ /* 0x000fca00018e0605 */
[----:B------:R-:W-:Y:S01]  /*1a440*/  @!PT LDS RZ, [RZ] ;  /* 0x00000000fffff984 */ /* 0x000fe20000000800 */
[----:B------:R-:W-:Y:S01]  /*1a450*/  @!PT LDS RZ, [RZ] ;  /* 0x00000000fffff984 */ /* 0x000fe20000000800 */
[----:B------:R-:W-:Y:S01]  /*1a460*/  @!PT LDS RZ, [RZ] ;  /* 0x00000000fffff984 */ /* 0x000fe20000000800 */
[----:B------:R2:W-:Y:S04]  /*1a470*/  LDGSTS.E.BYPASS.LTC128B.128 [R8+0x10000], desc[UR42][R2.64], !P2 ;  /* 0x1000000002087fae */ /* 0x0005e8000d101d6a */
[----:B------:R2:W-:Y:S04]  /*1a480*/  LDGSTS.E.BYPASS.LTC128B.128 [R8+0x11800], desc[UR42][R2.64+0x20], !P1 ;  /* 0x1180002002087fae */ /* 0x0005e8000c901d6a */
[----:B------:R2:W-:Y:S02]  /*1a490*/  LDGSTS.E.BYPASS.LTC128B.128 [R8+0x13000], desc[UR42][R2.64+0x40], !P0 ;  /* 0x1300004002087fae */ /* 0x0005e4000c101d6a */
.L_x_2147:
[----:B------:R-:W-:Y:S05]  /*1a4a0*/  BSYNC B0 ;  /* 0x0000000000007941 */ /* 0x000fea0003800000 */
.L_x_2146:
[----:B------:R-:W-:Y:S01]  /*1a4b0*/  NOP ;  /* 0x0000000000007918 */ /* 0x000fe20000000000 */
[----:B------:R-:W-:-:S13]  /*1a4c0*/  PLOP3.LUT P0, PT, PT, PT, PT, 0x80, 0x0 ;  /* 0x000000000000781c */ /* 0x000fda0003f0f070 */
.L_x_2148:
[----:B------:R-:W-:Y:S02]  /*1a4d0*/  PLOP3.LUT P1, PT, P1, P0, PT, 0xa2, 0x0 ;  /* 0x000000000000781c */ /* 0x000fe40000f21472 */
[----:B------:R-:W-:-:S08]  /*1a4e0*/  @P0 R2UR P1, UR4, R22 ;  /* 0x00000000160402ca */ /* 0x000fd00000020000 */
[----:B------:R-:W-:-:S05]  /*1a4f0*/  @P0 PLOP3.LUT P0, PT, P1, PT, PT, 0x80, 0x0 ;  /* 0x000000000000081c */ /* 0x000fca0000f0f070 */
[----:B------:R-:W-:Y:S01]  /*1a500*/  @!P1 SYNCS.ARRIVE.TRANS64.RED.A0T1 RZ, [UR4+0x19c00], RZ ;  /* 0x019c00ffffff99a7 */ /* 0x000fe20008200404 */
[----:B------:R-:W-:Y:S07]  /*1a510*/  @!P1 ARRIVES.LDGSTSBAR.64.TRANSCNT [UR4+0x19c00] ;  /* 0x019c0000ff0099b0 */ /* 0x000fee0008000a84 */
[----:B------:R-:W-:Y:S05]  /*1a520*/  @P0 BRA.U.ANY `(.L_x_2148) ;  /* 0xfffffffd00e80947 */ /* 0x000fea000393ffff */
[----:B-12---:R-:W2:Y:S02]  /*1a530*/  LDL.LU R2, [R1+0x38] ;  /* 0x0000380001027983 */ /* 0x006ea40000300800 */
        /* <DEDUP_REMOVED lines=10> */
[----:B-12---:R-:W-:Y:S05]  /*1a5e0*/  @!P0 BRA `(.L_x_2150) ;  /* 0x0000003400b88947 */ /* 0x006fea0003800000 */
.L_x_2255:
[----:B------:R-:W-:Y:S05]  /*1a5f0*/  BSYNC B0 ;  /* 0x0000000000007941 */ /* 0x000fea0003800000 */
.L_x_2149:
[----:B------:R-:W2:Y:S02]  /*1a600*/  LDL R0, [R1+0x1c] ;  /* 0x00001c0001007983 */ /* 0x000ea40000100800 */
[----:B--2---:R-:W-:-:S13]  /*1a610*/  ISETP.GE.AND P0, PT, R0, 0x2, PT ;  /* 0x000000020000780c */ /* 0x004fda0003f06270 */
[----:B------:R-:W-:Y:S05]  /*1a620*/  @!P0 BRA `(.L_x_2151) ;  /* 0x0000001000148947 */ /* 0x000fea0003800000 */
[----:B------:R-:W-:Y:S01]  /*1a630*/  IADD3 R2, R0, -0x2, RZ ;  /* 0xfffffffe00027810 */ /* 0x000fe20007ffe0ff */
[----:B------:R-:W-:Y:S02]  /*1a640*/  IMAD.MOV.U32 R0, RZ, RZ, R24 ;  /* 0x000000ffff007224 */ /* 0x000fe400078e0018 */
[----:B------:R-:W-:-:S07]  /*1a650*/  IMAD.MOV.U32 R8, RZ, RZ, R26 ;  /* 0x000000ffff087224 */ /* 0x000fce00078e001a */
.L_x_2175:
        /* <DEDUP_REMOVED lines=32> */
.L_x_2154:
[----:B------:R-:W2:Y:S01]  /*1a860*/  S2R R4, SR_TID.X ;  /* 0x0000000000047919 */ /* 0x000ea20000002100 */
[----:B-1----:R-:W-:Y:S01]  /*1a870*/  IMAD R6, R24, 0x8, R22 ;  /* 0x0000000818067824 */ /* 0x002fe200078e0216 */
[----:B------:R-:W-:Y:S01]  /*1a880*/  BSSY B1, `(.L_x_2155) ;  /* 0x0000006000017945 */ /* 0x000fe20003800000 */
[----:B--2---:R-:W-:Y:S02]  /*1a890*/  LOP3.LUT R5, R4, 0x7f, RZ, 0xc0, !PT ;  /* 0x0000007f04057812 */ /* 0x004fe400078ec0ff */
[----:B------:R-:W-:Y:S02]  /*1a8a0*/  SHF.L.U32 R4, R26, 0x1f, RZ ;  /* 0x0000001f1a047819 */ /* 0x000fe400000006ff */
[----:B------:R-:W-:Y:S02]  /*1a8b0*/  ISETP.NE.AND P1, PT, R5, RZ, PT ;  /* 0x000000ff0500720c */ /* 0x000fe40003f25270 */
[----:B------:R-:W1:Y:S02]  /*1a8c0*/  SYNCS.PHASECHK.TRANS64.TRYWAIT P0, [R6+URZ+0x19c80], R4 ;  /* 0x019c8004060075a7 */ /* 0x000e64000800017f */
[----:B-1----:R-:W-:Y:S09]  /*1a8d0*/  @!P0 BRA `(.L_x_2156) ;  /* 0x0000003400108947 */ /* 0x002ff20003800000 */
.L_x_2256:
[----:B------:R-:W-:Y:S05]  /*1a8e0*/  BSYNC B1 ;  /* 0x0000000000017941 */ /* 0x000fea0003800000 */
.L_x_2155:
[----:B------:R-:W-:Y:S04]  /*1a8f0*/  BSSY B1, `(.L_x_2157) ;  /* 0x0000009000017945 */ /* 0x000fe80003800000 */
[----:B------:R-:W-:Y:S05]  /*1a900*/  @P1 BRA `(.L_x_2158) ;  /* 0x00000000001c1947 */ /* 0x000fea0003800000 */
[----:B------:R-:W0:Y:S02]  /*1a910*/  S2R R5, SR_TID.X ;  /* 0x0000000000057919 */ /* 0x000e240000002100 */
[----:B0-----:R-:W-:Y:S01]  /*1a920*/  LOP3.LUT R7, R5, 0x1f, RZ, 0xc0, !PT ;  /* 0x0000001f05077812 */ /* 0x001fe200078ec0ff */
[----:B------:R-:W-:-:S03]  /*1a930*/  IMAD.MOV.U32 R5, RZ, RZ, 0x3000 ;  /* 0x00003000ff057424 */ /* 0x000fc600078e00ff */
[----:B------:R-:W-:Y:S01]  /*1a940*/  ISETP.NE.AND P0, PT, R7, RZ, PT ;  /* 0x000000ff0700720c */ /* 0x000fe20003f05270 */
[----:B------:R2:W-:-:S12]  /*1a950*/  SYNCS.ARRIVE.TRANS64 RZ, [R6+URZ+0x19c70], R5 ;  /* 0x019c700506ff79a7 */ /* 0x0005d8000800003f */
[----:B--2---:R-:W-:Y:S05]  /*1a960*/  @!P0 BRA `(.L_x_2158) ;  /* 0x0000000000048947 */ /* 0x004fea0003800000 */
[----:B------:R-:W-:Y:S01]  /*1a970*/  BPT.TRAP 0x1 ;  /* 0x000000040000795c */ /* 0x000fe20000300000 */
.L_x_2158:
[----:B------:R-:W-:Y:S05]  /*1a980*/  BSYNC B1 ;  /* 0x0000000000017941 */ /* 0x000fea0003800000 */
.L_x_2157:
[----:B------:R-:W2:Y:S01]  /*1a990*/  LDL R5, [R1+0x4] ;  /* 0x0000040001057983 */ /* 0x000ea20000100800 */
[----:B------:R-:W-:Y:S01]  /*1a9a0*/  IMAD.MOV.U32 R11, RZ, RZ, RZ ;  /* 0x000000ffff0b7224 */ /* 0x000fe200078e00ff */
[----:B------:R-:W-:Y:S01]  /*1a9b0*/  UIADD3 UR4, UP0, UR40, 0x470, URZ ;  /* 0x0000047028047890 */ /* 0x000fe2000ff1e03f */
[----:B0-----:R-:W-:Y:S01]  /*1a9c0*/  IMAD R7, R24, 0x3000, R22 ;  /* 0x0000300018077824 */ /* 0x001fe200078e0216 */
        /* <DEDUP_REMOVED lines=8> */
.L_x_2159:
        /* <DEDUP_REMOVED lines=12> */
[----:B------:R-:W-:Y:S01]  /*1ab10*/  UMOV UR6, 0x0 ;  /* 0x0000000000067882 */ /* 0x000fe20000000000 */
[----:B------:R-:W-:Y:S01]  /*1ab20*/  IADD3 R9, R7, 0xa000, RZ ;  /* 0x0000a00007097810 */ /* 0x000fe20007ffe0ff */
[----:B------:R-:W-:Y:S01]  /*1ab30*/  UMOV UR7, 0x14f00000 ;  /* 0x14f0000000077882 */ /* 0x000fe20000000000 */
[----:B------:R-:W-:-:S15]  /*1ab40*/  R2UR UR10, R12 ;  /* 0x000000000c0a72ca */ /* 0x000fde00000e0000 */
.L_x_2160:
        /* <DEDUP_REMOVED lines=16> */
.L_x_2161:
        /* <DEDUP_REMOVED lines=13> */
.L_x_2257:
[----:B------:R-:W-:Y:S05]  /*1ad20*/  BSYNC B1 ;  /* 0x0000000000017941 */ /* 0x000fea0003800000 */
.L_x_2162:
        /* <DEDUP_REMOVED lines=11> */
.L_x_2165:
[----:B------:R-:W-:Y:S05]  /*1ade0*/  BSYNC B1 ;  /* 0x0000000000017941 */ /* 0x000fea0003800000 */
.L_x_2164:
        /* <DEDUP_REMOVED lines=8> */
.L_x_2166:
        /* <DEDUP_REMOVED lines=15> */
.L_x_2167:
        /* <DEDUP_REMOVED lines=15> */
.L_x_2168:
        /* <DEDUP_REMOVED lines=10> */
.L_x_2153:
[----:B------:R-:W-:Y:S05]  /*1b0f0*/  BSYNC B0 ;  /* 0x0000000000007941 */ /* 0x000fea0003800000 */
.L_x_2152:
[----:B------:R-:W-:-:S06]  /*1b100*/  UISETP.NE.AND UP0, UPT, UR36, 0x3, UPT ;  /* 0x000000032400788c */ /* 0x000fcc000bf05270 */
[----:B------:R-:W-:-:S13]  /*1b110*/  PLOP3.LUT P0, PT, PT, PT, UP0, 0x80, 0x0 ;  /* 0x000000000000781c */ /* 0x000fda0003f0f008 */
[----:B------:R-:W-:Y:S05]  /*1b120*/  @!P0 BRA `(.L_x_2169) ;  /* 0x0000000000048947 */ /* 0x000fea0003800000 */
[----:B------:R-:W-:Y:S01]  /*1b130*/  BPT.TRAP 0x1 ;  /* 0x000000040000795c */ /* 0x000fe20000300000 */
.L_x_2169:
        /* <DEDUP_REMOVED lines=8> */
.L_x_2258:
[----:B------:R-:W-:Y:S05]  /*1b1c0*/  BSYNC B0 ;  /* 0x0000000000007941 */ /* 0x000fea0003800000 */
.L_x_2170:
[----:B------:R-:W-:Y:S05]  /*1b1d0*/  @!P1 BRA `(.L_x_2172) ;  /* 0x0000000000049947 */ /* 0x000fea0003800000 */
[----:B------:R-:W-:Y:S01]  /*1b1e0*/  BPT.TRAP 0x1 ;  /* 0x000000040000795c */ /* 0x000fe20000300000 */
.L_x_2172:
[----:B-1----:R-:W-:Y:S01]  /*1b1f0*/  SHF.L.U32 R4, R8, 0x1f, RZ ;  /* 0x0000001f08047819 */ /* 0x002fe200000006ff */
[----:B------:R-:W-:-:S03]  /*1b200*/  IMAD R10, R0, 0x3000, RZ ;  /* 0x00003000000a7824 */ /* 0x000fc600078e02ff */
[----:B------:R-:W1:Y:S02]  /*1b210*/  SYNCS.PHASECHK.TRANS64.TRYWAIT P0, [R3+URZ+0x19c60], R4 ;  /* 0x019c6004030075a7 */ /* 0x000e64000800017f */
[----:B-1----:R-:W-:Y:S05]  /*1b220*/  @!P0 BRA `(.L_x_2173) ;  /* 0x0000002800f88947 */ /* 0x002fea0003800000 */
.L_x_2259:
[----:B------:R-:W2:Y:S04]  /*1b230*/  LDL R0, [R1+0x10] ;  /* 0x0000100001007983 */ /* 0x000ea80000100800 */
[----:B------:R-:W3:Y:S01]  /*1b240*/  LDL R11, [R1+0x8] ;  /* 0x00000800010b7983 */ /* 0x000ee20000100800 */
[----:B------:R-:W-:Y:S05]  /*1b250*/  WARPSYNC.ALL ;  /* 0x0000000000007948 */ /* 0x000fea0003800000 */
[----:B------:R-:W4:Y:S02]  /*1b260*/  S2R R13, SR_TID.X ;  /* 0x00000000000d7919 */ /* 0x000f240000002100 */
[----:B----4-:R-:W-:Y:S01]  /*1b270*/  LOP3.LUT P0, RZ, R13, 0x4, RZ, 0xc0, !PT ;  /* 0x000000040dff7812 */ /* 0x010fe2000780c0ff */
[----:B------:R-:W-:-:S05]  /*1b280*/  IMAD.MOV.U32 R13, RZ, RZ, 0x40 ;  /* 0x00000040ff0d7424 */ /* 0x000fca00078e00ff */
[----:B------:R-:W-:Y:S02]  /*1b290*/  SEL R13, R13, 0xffffffc0, !P0 ;  /* 0xffffffc00d0d7807 */ /* 0x000fe40004000000 */
[C---:B--2---:R-:W-:Y:S02]  /*1b2a0*/  LOP3.LUT R0, R10.reuse, R0, RZ, 0xfc, !PT ;  /* 0x000000000a007212 */ /* 0x044fe400078efcff */
        /* <DEDUP_REMOVED lines=48> */
.L_x_2174:
[----:B------:R-:W2:Y:S01]  /*1b5b0*/  S2R R0, SR_TID.X ;  /* 0x0000000000007919 */ /* 0x000ea20000002100 */
[----:B-1----:R1:W-:Y:S01]  /*1b5c0*/  SYNCS.ARRIVE.TRANS64.A1T0 RZ, [R3+URZ+0x19c50], RZ ;  /* 0x019c50ff03ff79a7 */ /* 0x0023e2000810003f */
[----:B0-----:R-:W-:Y:S01]  /*1b5d0*/  IMAD.MOV.U32 R8, RZ, RZ, R26 ;  /* 0x000000ffff087224 */ /* 0x001fe200078e001a */
[----:B--2---:R-:W-:Y:S01]  /*1b5e0*/  LOP3.LUT R0, R0, 0x7f, RZ, 0xc0, !PT ;  /* 0x0000007f00007812 */ /* 0x004fe200078ec0ff */
[----:B------:R-:W-:Y:S03]  /*1b5f0*/  BAR.SYNC.DEFER_BLOCKING 0x2, 0x80 ;  /* 0x0082000000007b1d */ /* 0x000fe60000010000 */
[----:B------:R-:W-:Y:S01]  /*1b600*/  ISETP.NE.AND P0, PT, R0, RZ, PT ;  /* 0x000000ff0000720c */ /* 0x000fe20003f05270 */
[----:B------:R-:W-:-:S12]  /*1b610*/  IMAD.MOV.U32 R0, RZ, RZ, R24 ;  /* 0x000000ffff007224 */ /* 0x000fd800078e0018 */
[----:B-1----:R-:W-:-:S04]  /*1b620*/  @!P0 IADD3 R3, R3, 0x19c80, RZ ;  /* 0x00019c8003038810 */ /* 0x002fc80007ffe0ff */
[----:B------:R-:W-:-:S04]  /*1b630*/  @!P0 PRMT R3, RZ, 0x654, R3 ;  /* 0x00000654ff038816 */ /* 0x000fc80000000003 */
[----:B------:R2:W-:Y:S01]  /*1b640*/  @!P0 SYNCS.ARRIVE.TRANS64.RED.A1T0 RZ, [R3+URZ], RZ ;  /* 0x000000ff03ff89a7 */ /* 0x0005e2000810043f */
[C---:B------:R-:W-:Y:S01]  /*1b650*/  ISETP.GT.AND P0, PT, R2.reuse, RZ, PT ;  /* 0x000000ff0200720c */ /* 0x040fe20003f04270 */
[----:B------:R-:W-:-:S12]  /*1b660*/  VIADD R2, R2, 0xffffffff ;  /* 0xffffffff02027836 */ /* 0x000fd80000000000 */
[----:B--2---:R-:W-:Y:S05]  /*1b670*/  @P0 BRA `(.L_x_2175) ;  /* 0xffffffec00f80947 */ /* 0x004fea000383ffff */
.L_x_2151:
[----:B-1----:R-:W1:Y:S01]  /*1b680*/  S2R R3, SR_TID.X ;  /* 0x0000000000037919 */ /* 0x002e620000002100 */
[----:B------:R-:W-:Y:S01]  /*1b690*/  BSSY B0, `(.L_x_2176) ;  /* 0x0000010000007945 */ /* 0x000fe20003800000 */
        /* <DEDUP_REMOVED lines=12> */
[----:B0-----:R-:W0:Y:S01]  /*1b760*/  POPC R7, R4 ;  /* 0x0000000400077309 */ /* 0x001e220000000000 */
[----:B--2---:R-:W0:Y:S02]  /*1b770*/  SHFL.IDX PT, R0, R3, R0, 0x1f ;  /* 0x00001f0003007589 */ /* 0x004e2400000e0000 */
[----:B0-----:R-:W-:-:S07]  /*1b780*/  IADD3 R16, R0, UR38, R7 ;  /* 0x0000002600107c10 */ /* 0x001fce000fffe007 */
.L_x_2177:
[----:B------:R-:W-:Y:S05]  /*1b790*/  BSYNC B0 ;  /* 0x0000000000007941 */ /* 0x000fea0003800000 */
.L_x_2176:
[----:B------:R-:W-:-:S06]  /*1b7a0*/  UISETP.NE.AND UP0, UPT, UR36, 0x3, UPT ;  /* 0x000000032400788c */ /* 0x000fcc000bf05270 */
[----:B------:R-:W-:-:S13]  /*1b7b0*/  PLOP3.LUT P1, PT, PT, PT, UP0, 0x80, 0x0 ;  /* 0x000000000000781c */ /* 0x000fda0003f2f008 */
[----:B------:R-:W-:Y:S05]  /*1b7c0*/  @!P1 BRA `(.L_x_2178) ;  /* 0x0000000000049947 */ /* 0x000fea0003800000 */
[----:B------:R-:W-:Y:S01]  /*1b7d0*/  BPT.TRAP 0x1 ;  /* 0x000000040000795c */ /* 0x000fe20000300000 */
.L_x_2178:
        /* <DEDUP_REMOVED lines=8> */
.L_x_2260:
[----:B------:R-:W-:Y:S05]  /*1b860*/  BSYNC B0 ;  /* 0x0000000000007941 */ /* 0x000fea0003800000 */
.L_x_2179:
[----:B------:R-:W-:Y:S05]  /*1b870*/  @!P2 BRA `(.L_x_2181) ;  /* 0x000000000004a947 */ /* 0x000fea0003800000 */
[----:B------:R-:W-:Y:S01]  /*1b880*/  BPT.TRAP 0x1 ;  /* 0x000000040000795c */ /* 0x000fe20000300000 */
.L_x_2181:
[----:B-1----:R-:W-:-:S04]  /*1b890*/  SHF.L.U32 R0, R26, 0x1f, RZ ;  /* 0x0000001f1a007819 */ /* 0x002fc800000006ff */
[----:B------:R-:W1:Y:S02]  /*1b8a0*/  SYNCS.PHASECHK.TRANS64.TRYWAIT P1, [R3+URZ+0x19c60], R0 ;  /* 0x019c6000030075a7 */ /* 0x000e64000802017f */
[----:B-1----:R-:W-:Y:S05]  /*1b8b0*/  @!P1 BRA `(.L_x_2182) ;  /* 0x00000024007c9947 */ /* 0x002fea0003800000 */
.L_x_2261:
[----:B------:R-:W2:Y:S04]  /*1b8c0*/  LDL R4, [R1+0x10] ;  /* 0x0000100001047983 */ /* 0x000ea80000100800 */
[----:B------:R-:W3:Y:S01]  /*1b8d0*/  LDL R10, [R1+0x8] ;  /* 0x00000800010a7983 */ /* 0x000ee20000100800 */
[----:B------:R-:W-:Y:S01]  /*1b8e0*/  IMAD R2, R24, 0x3000, RZ ;  /* 0x0000300018027824 */ /* 0x000fe200078e02ff */
[----:B------:R-:W-:Y:S05]  /*1b8f0*/  WARPSYNC.ALL ;  /* 0x0000000000007948 */ /* 0x000fea0003800000 */
[----:B------:R-:W4:Y:S02]  /*1b900*/  S2R R12, SR_TID.X ;  /* 0x00000000000c7919 */ /* 0x000f240000002100 */
[----:B----4-:R-:W-:Y:S01]  /*1b910*/  LOP3.LUT P1, RZ, R12, 0x4, RZ, 0xc0, !PT ;  /* 0x000000040cff7812 */ /* 0x010fe2000782c0ff */
[----:B------:R-:W-:-:S05]  /*1b920*/  IMAD.MOV.U32 R12, RZ, RZ, 0x40 ;  /* 0x00000040ff0c7424 */ /* 0x000fca00078e00ff */
[----:B------:R-:W-:Y:S02]  /*1b930*/  SEL R12, R12, 0xffffffc0, !P1 ;  /* 0xffffffc00c0c7807 */ /* 0x000fe40004800000 */
[C---:B--2---:R-:W-:Y:S02]  /*1b940*/  LOP3.LUT R5, R2.reuse, R4, RZ, 0xfc, !PT ;  /* 0x0000000402057212 */ /* 0x044fe400078efcff */
[----:B---3--:R-:W-:-:S03]  /*1b950*/  LOP3.LUT R2, R2, R10, RZ, 0xfc, !PT ;  /* 0x0000000a02027212 */ /* 0x008fc600078efcff */
[C---:B-1----:R-:W-:Y:S02]  /*1b960*/  IMAD.IADD R0, R22.reuse, 0x1, R5 ;  /* 0x0000000116007824 */ /* 0x042fe400078e0205 */
        /* <DEDUP_REMOVED lines=46> */
.L_x_2183:
        /* <DEDUP_REMOVED lines=10> */
.L_x_2126:
[----:B------:R-:W-:-:S13]  /*1bcf0*/  LOP3.LUT P0, RZ, R29, 0x2, RZ, 0xc0, !PT ;  /* 0x000000021dff7812 */ /* 0x000fda000780c0ff */
[----:B------:R-:W-:Y:S05]  /*1bd00*/  @!P0 BRA `(.L_x_2184) ;  /* 0x0000000000248947 */ /* 0x000fea0003800000 */
[----:B------:R-:W-:Y:S05]  /*1bd10*/  WARPSYNC.ALL ;  /* 0x0000000000007948 */ /* 0x000fea0003800000 */
[----:B------:R-:W3:Y:S08]  /*1bd20*/  S2UR UR5, SR_CgaCtaId ;  /* 0x00000000000579c3 */ /* 0x000ef00000008800 */
[----:B------:R-:W-:Y:S06]  /*1bd30*/  BAR.SYNC.DEFER_BLOCKING 0x5, 0x200 ;  /* 0x0148000000007b1d */ /* 0x000fec0000010000 */
[----:B------:R-:W-:-:S02]  /*1bd40*/  UMOV UR4, 0x400 ;  /* 0x0000040000047882 */ /* 0x000fc40000000000 */
[----:B---3--:R-:W-:-:S06]  /*1bd50*/  ULEA UR4, UR5, UR4, 0x18 ;  /* 0x0000000405047291 */ /* 0x008fcc000f8ec03f */
[----:B--2---:R-:W-:-:S05]  /*1bd60*/  IMAD.U32 R22, RZ, RZ, UR4 ;  /* 0x00000004ff167e24 */ /* 0x004fca000f8e00ff */
[----:B------:R2:W3:Y:S01]  /*1bd70*/  LDS.128 R16, [R22+0x19cd0] ;  /* 0x019cd00016107984 */ /* 0x0004e20000000c00 */
[----:B------:R-:W-:Y:S06]  /*1bd80*/  BAR.ARV 0x4, 0x200 ;  /* 0x0108000000007b1d */ /* 0x000fec0000002000 */
[----:B------:R-:W-:Y:S05]  /*1bd90*/  BRA `(.L_x_2185) ;  /* 0x0000000800cc7947 */ /* 0x000fea0003800000 */
.L_x_2184:
[----:B------:R-:W3:Y:S01]  /*1bda0*/  S2R R0, SR_TID.X ;  /* 0x0000000000007919 */ /* 0x000ee20000002100 */
[----:B------:R-:W-:Y:S01]  /*1bdb0*/  UMOV UR4, 0xffffffff ;  /* 0xffffffff00047882 */ /* 0x000fe20000000000 */
[----:B---3--:R-:W-:-:S04]  /*1bdc0*/  LOP3.LUT R7, R0, 0x1f, RZ, 0xc0, !PT ;  /* 0x0000001f00077812 */ /* 0x008fc800078ec0ff */
[----:B------:R-:W-:Y:S01]  /*1bdd0*/  ISETP.NE.AND P0, PT, R7, 0x1f, PT ;  /* 0x0000001f0700780c */ /* 0x000fe20003f05270 */
[----:B------:R-:W-:-:S12]  /*1bde0*/  BRA.DIV UR4, `(.L_x_2186) ;  /* 0x0000002204447947 */ /* 0x000fd8000b800000 */
[----:B--2---:R-:W-:Y:S01]  /*1bdf0*/  IMAD.IADD R5, R19, 0x1, R7 ;  /* 0x0000000113057824 */ /* 0x004fe200078e0207 */
        /* <DEDUP_REMOVED lines=29> */
[----:B------:R0:W2:Y:S02]  /*1bfd0*/  SHFL.IDX PT, R14, R3, 0x1f, 0x1f ;  /* 0x03e01f00030e7f89 */ /* 0x0000a400000e0000 */
.L_x_2271:
[----:B------:R-:W-:Y:S02]  /*1bfe0*/  ULDC UR4, c[0x0][0xc38] ;  /* 0x00030e0000047ab9 */ /* 0x000fe40000000800 */
[----:B------:R-:W-:-:S04]  /*1bff0*/  IMAD.U32 R4, RZ, RZ, UR4 ;  /* 0x00000004ff047e24 */ /* 0x000fc8000f8e00ff */
[----:B--2---:R-:W-:-:S04]  /*1c000*/  IMAD R5, R14, R4, RZ ;  /* 0x000000040e057224 */ /* 0x004fc800078e02ff */
[----:B------:R-:W-:-:S05]  /*1c010*/  IMAD.IADD R16, R16, 0x1, R5 ;  /* 0x0000000110107824 */ /* 0x000fca00078e0205 */
[----:B------:R-:W-:-:S13]  /*1c020*/  ISETP.GT.AND P6, PT, R16, R0, PT ;  /* 0x000000001000720c */ /* 0x000fda0003fc4270 */
[----:B------:R-:W-:Y:S05]  /*1c030*/  @P6 BRA `(.L_x_2187) ;  /* 0x00000000009c6947 */ /* 0x000fea0003800000 */
.L_x_2192:
[----:B------:R-:W2:Y:S01]  /*1c040*/  LDC R4, c[0x0][0xc3c] ;  /* 0x00030f00ff047b82 */ /* 0x000ea20000000800 */
[----:B------:R-:W-:-:S05]  /*1c050*/  VIADD R19, R19, 0x1f ;  /* 0x0000001f13137836 */ /* 0x000fca0000000000 */
[----:B--2---:R-:W-:-:S13]  /*1c060*/  ISETP.GE.AND P6, PT, R19, R4, PT ;  /* 0x000000041300720c */ /* 0x004fda0003fc6270 */
[----:B------:R-:W-:Y:S05]  /*1c070*/  @P6 BRA `(.L_x_2188) ;  /* 0x0000000400d06947 */ /* 0x000fea0003800000 */
[----:B------:R-:W2:Y:S01]  /*1c080*/  S2R R2, SR_TID.X ;  /* 0x0000000000027919 */ /* 0x000ea20000002100 */
[----:B------:R-:W-:Y:S01]  /*1c090*/  BSSY B0, `(.L_x_2189) ;  /* 0x0000009000007945 */ /* 0x000fe20003800000 */
[----:B--2---:R-:W-:-:S05]  /*1c0a0*/  LOP3.LUT R2, R2, 0x1f, RZ, 0xc0, !PT ;  /* 0x0000001f02027812 */ /* 0x004fca00078ec0ff */
[----:B------:R-:W-:Y:S02]  /*1c0b0*/  IMAD.IADD R5, R19, 0x1, R2 ;  /* 0x0000000113057824 */ /* 0x000fe400078e0202 */
[----:B------:R-:W-:-:S03]  /*1c0c0*/  IMAD.MOV.U32 R2, RZ, RZ, RZ ;  /* 0x000000ffff027224 */ /* 0x000fc600078e00ff */
[----:B------:R-:W-:-:S13]  /*1c0d0*/  ISETP.GE.OR P6, PT, R5, R4, !P0 ;  /* 0x000000040500720c */ /* 0x000fda00047c6670 */
[----:B------:R-:W-:Y:S05]  /*1c0e0*/  @P6 BRA `(.L_x_2190) ;  /* 0x00000000000c6947 */ /* 0x000fea0003800000 */
[----:B0-----:R-:W0:Y:S02]  /*1c0f0*/  LDC.64 R2, c[0x0][0xc80] ;  /* 0x00032000ff027b82 */ /* 0x001e240000000a00 */
[----:B0-----:R-:W-:-:S06]  /*1c100*/  IMAD.WIDE R2, R5, 0x4, R2 ;  /* 0x0000000405027825 */ /* 0x001fcc00078e0202 */
[----:B------:R2:W5:Y:S02]  /*1c110*/  LDG.E R2, desc[UR42][R2.64] ;  /* 0x0000002a02027981 */ /* 0x000564000c1e1900 */
.L_x_2190:
[----:B------:R-:W-:Y:S05]  /*1c120*/  BSYNC B0 ;  /* 0x0000000000007941 */ /* 0x000fea0003800000 */
.L_x_2189:
[----:B------:R-:W-:-:S03]  /*1c130*/  UMOV UR4, 0xffffffff ;  /* 0xffffffff00047882 */ /* 0x000fc60000000000 */
[----:B------:R-:W-:Y:S05]  /*1c140*/  BRA.DIV UR4, `(.L_x_2191) ;  /* 0x0000002204907947 */ /* 0x000fea000b800000 */
[----:B-----5:R-:W3:Y:S02]  /*1c150*/  SHFL.UP PT, R14, R2, 0x1, RZ ;  /* 0x04200000020e7989 */ /* 0x020ee400000e00ff */
[----:B---3--:R-:W-:-:S05]  /*1c160*/  SEL R13, R14, RZ, P1 ;  /* 0x000000ff0e0d7207 */ /* 0x008fca0000800000 */
[----:B------:R-:W-:-:S05]  /*1c170*/  IMAD.IADD R13, R2, 0x1, R13 ;  /* 0x00000001020d7824 */ /* 0x000fca00078e020d */
[----:B------:R-:W3:Y:S02]  /*1c180*/  SHFL.UP PT, R14, R13, 0x2, RZ ;  /* 0x044000000d0e7989 */ /* 0x000ee400000e00ff */
        /* <DEDUP_REMOVED lines=8> */
[----:B------:R-:W0:Y:S02]  /*1c210*/  SHFL.UP PT, R14, R6, 0x10, RZ ;  /* 0x06000000060e7989 */ /* 0x000e2400000e00ff */
[----:B0-2---:R-:W-:-:S05]  /*1c220*/  SEL R3, R14, RZ, P5 ;  /* 0x000000ff0e037207 */ /* 0x005fca0002800000 */
[----:B------:R-:W-:-:S05]  /*1c230*/  IMAD.IADD R3, R6, 0x1, R3 ;  /* 0x0000000106037824 */ /* 0x000fca00078e0203 */
[----:B------:R0:W2:Y:S02]  /*1c240*/  SHFL.IDX PT, R14, R3, 0x1f, 0x1f ;  /* 0x03e01f00030e7f89 */ /* 0x0000a400000e0000 */
.L_x_2279:
[----:B------:R-:W-:Y:S02]  /*1c250*/  ULDC UR4, c[0x0][0xc38] ;  /* 0x00030e0000047ab9 */ /* 0x000fe40000000800 */
[----:B------:R-:W-:-:S05]  /*1c260*/  MOV R4, UR4 ;  /* 0x0000000400047c02 */ /* 0x000fca0008000f00 */
[----:B--2---:R-:W-:-:S04]  /*1c270*/  IMAD R5, R14, R4, RZ ;  /* 0x000000040e057224 */ /* 0x004fc800078e02ff */
[----:B------:R-:W-:-:S05]  /*1c280*/  IMAD.IADD R16, R5, 0x1, R16 ;  /* 0x0000000105107824 */ /* 0x000fca00078e0210 */
[----:B------:R-:W-:-:S13]  /*1c290*/  ISETP.GT.AND P6, PT, R16, R0, PT ;  /* 0x000000001000720c */ /* 0x000fda0003fc4270 */
[----:B------:R-:W-:Y:S05]  /*1c2a0*/  @!P6 BRA `(.L_x_2192) ;  /* 0xfffffffc0064e947 */ /* 0x000fea000383ffff */
.L_x_2187:
[----:B------:R-:W-:Y:S01]  /*1c2b0*/  IMAD.IADD R16, R16, 0x1, -R5 ;  /* 0x0000000110107824 */ /* 0x000fe200078e0a05 */
[----:B------:R-:W-:-:S03]  /*1c2c0*/  UMOV UR4, 0xffffffff ;  /* 0xffffffff00047882 */ /* 0x000fc60000000000 */
[----:B------:R-:W-:-:S05]  /*1c2d0*/  IMAD R5, R3, R4, R16 ;  /* 0x0000000403057224 */ /* 0x000fca00078e0210 */
[----:B------:R-:W-:Y:S01]  /*1c2e0*/  ISETP.GT.AND P6, PT, R5, R0, PT ;  /* 0x000000000500720c */ /* 0x000fe20003fc4270 */
[----:B------:R-:W-:-:S12]  /*1c2f0*/  BRA.DIV UR4, `(.L_x_2193) ;  /* 0x0000002204e07947 */ /* 0x000fd8000b800000 */
[----:B------:R-:W-:-:S04]  /*1c300*/  VOTE.ANY R5, PT, !P6 ;  /* 0x0000000000057806 */ /* 0x000fc800070e0100 */
[----:B------:R-:W2:Y:S02]  /*1c310*/  POPC R6, R5 ;  /* 0x0000000500067309 */ /* 0x000ea40000000000 */
[----:B--2---:R2:W3:Y:S02]  /*1c320*/  SHFL.IDX PT, R17, R2, R6, 0x1f ;  /* 0x00001f0602117589 */ /* 0x0044e400000e0000 */
.L_x_2283:
[----:B------:R-:W-:Y:S01]  /*1c330*/  ISETP.NE.AND P0, PT, R5, RZ, PT ;  /* 0x000000ff0500720c */ /* 0x000fe20003f05270 */
[----:B------:R-:W-:-:S12]  /*1c340*/  IMAD.MOV.U32 R5, RZ, RZ, RZ ;  /* 0x000000ffff057224 */ /* 0x000fd800078e00ff */
[----:B------:R-:W-:Y:S05]  /*1c350*/  @!P0 BRA `(.L_x_2194) ;  /* 0x0000000000108947 */ /* 0x000fea0003800000 */
[----:B------:R-:W-:Y:S01]  /*1c360*/  UMOV UR4, 0xffffffff ;  /* 0xffffffff00047882 */ /* 0x000fe20000000000 */
[----:B------:R-:W-:Y:S02]  /*1c370*/  VIADD R12, R6, 0xffffffff ;  /* 0xffffffff060c7836 */ /* 0x000fe40000000000 */
[----:B------:R-:W-:Y:S05]  /*1c380*/  BRA.DIV UR4, `(.L_x_2195) ;  /* 0x0000002604047947 */ /* 0x000fea000b800000 */
[----:B------:R4:W0:Y:S02]  /*1c390*/  SHFL.IDX PT, R5, R3, R12, 0x1f ;  /* 0x00001f0c03057589 */ /* 0x00082400000e0000 */
.L_x_2194:
[----:B0-2-4-:R-:W0:Y:S01]  /*1c3a0*/  LDC.64 R2, c[0x0][0xc90] ;  /* 0x00032400ff027b82 */ /* 0x015e220000000a00 */
[----:B------:R-:W-:-:S04]  /*1c3b0*/  IMAD.IADD R19, R6, 0x1, R19 ;  /* 0x0000000106137824 */ /* 0x000fc800078e0213 */
[----:B0-----:R-:W-:-:S05]  /*1c3c0*/  IMAD.WIDE R2, R19, 0x4, R2 ;  /* 0x0000000413027825 */ /* 0x001fca00078e0202 */
[----:B------:R-:W3:Y:S01]  /*1c3d0*/  LDG.E R7, desc[UR42][R2.64] ;  /* 0x0000002a02077981 */ /* 0x000ee2000c1e1900 */
[----:B------:R-:W-:-:S04]  /*1c3e0*/  IMAD R16, R5, R4, R16 ;  /* 0x0000000405107224 */ /* 0x000fc800078e0210 */
[----:B------:R-:W-:Y:S02]  /*1c3f0*/  IMAD.IADD R0, R0, 0x1, -R16 ;  /* 0x0000000100007824 */ /* 0x000fe400078e0a10 */
[----:B---3--:R-:W-:-:S05]  /*1c400*/  IMAD R6, R17, R7, RZ ;  /* 0x0000000711067224 */ /* 0x008fca00078e02ff */
        /* <DEDUP_REMOVED lines=25> */
[----:B------:R-:W-:-:S03]  /*1c5a0*/  IMAD.MOV R2, RZ, RZ, -R2 ;  /* 0x000000ffff027224 */ /* 0x000fc600078e0a02 */
[----:B------:R-:W-:Y:S01]  /*1c5b0*/  IADD3 R3, -R5, RZ, RZ ;  /* 0x000000ff05037210 */ /* 0x000fe20007ffe1ff */
        /* <DEDUP_REMOVED lines=32> */
.L_x_2188:
[----:B------:R-:W-:Y:S01]  /*1c7c0*/  UMOV UR4, URZ ;  /* 0x0000003f00047c82 */ /* 0x000fe20008000000 */
[----:B------:R-:W-:Y:S01]  /*1c7d0*/  UMOV UR5, URZ ;  /* 0x0000003f00057c82 */ /* 0x000fe20008000000 */
[----:B------:R-:W-:Y:S01]  /*1c7e0*/  ULDC UR6, c[0x0][0xc3c] ;  /* 0x00030f0000067ab9 */ /* 0x000fe20000000800 */
[----:B------:R-:W-:Y:S01]  /*1c7f0*/  IMAD.MOV.U32 R16, RZ, RZ, R0 ;  /* 0x000000ffff107224 */ /* 0x000fe200078e0000 */
[----:B------:R-:W-:Y:S01]  /*1c800*/  MOV R18, UR5 ;  /* 0x0000000500127c02 */ /* 0x000fe20008000f00 */
[----:B------:R-:W-:Y:S02]  /*1c810*/  IMAD.U32 R17, RZ, RZ, UR4 ;  /* 0x00000004ff117e24 */ /* 0x000fe4000f8e00ff */
[----:B------:R-:W-:-:S07]  /*1c820*/  IMAD.U32 R19, RZ, RZ, UR6 ;  /* 0x00000006ff137e24 */ /* 0x000fce000f8e00ff */
.L_x_2196:
[----:B------:R-:W2:Y:S01]  /*1c830*/  S2R R0, SR_TID.X ;  /* 0x0000000000007919 */ /* 0x000ea20000002100 */
[----:B------:R-:W-:Y:S05]  /*1c840*/  WARPSYNC.ALL ;  /* 0x0000000000007948 */ /* 0x000fea0003800000 */
[----:B------:R-:W-:Y:S01]  /*1c850*/  BAR.SYNC.DEFER_BLOCKING 0x4, 0x200 ;  /* 0x0108000000007b1d */ /* 0x000fe20000010000 */
[----:B--2---:R-:W-:-:S04]  /*1c860*/  LOP3.LUT R0, R0, 0x1f, RZ, 0xc0, !PT ;  /* 0x0000001f00007812 */ /* 0x004fc800078ec0ff */
[----:B------:R-:W-:-:S13]  /*1c870*/  ISETP.NE.AND P0, PT, R0, RZ, PT ;  /* 0x000000ff0000720c */ /* 0x000fda0003f05270 */
[----:B0-----:R-:W0:Y:S01]  /*1c880*/  @!P0 S2R R3, SR_CgaCtaId ;  /* 0x0000000000038919 */ /* 0x001e220000008800 */
[----:B------:R-:W-:-:S04]  /*1c890*/  @!P0 MOV R0, 0x400 ;  /* 0x0000040000008802 */ /* 0x000fc80000000f00 */
[----:B0-----:R-:W-:-:S05]  /*1c8a0*/  @!P0 LEA R22, R3, R0, 0x18 ;  /* 0x0000000003168211 */ /* 0x001fca00078ec0ff */
[----:B------:R4:W-:Y:S01]  /*1c8b0*/  @!P0 STS.128 [R22+0x19cd0], R16 ;  /* 0x019cd01016008388 */ /* 0x0009e20000000c00 */
[----:B------:R-:W-:Y:S06]  /*1c8c0*/  BAR.ARV 0x5, 0x200 ;  /* 0x0148000000007b1d */ /* 0x000fec0000002000 */
.L_x_2185:
[----:B------:R-:W-:Y:S02]  /*1c8d0*/  ULDC UR4, c[0x0][0xc3c] ;  /* 0x00030f0000047ab9 */ /* 0x000fe40000000800 */
[----:B---3--:R-:W-:-:S13]  /*1c8e0*/  ISETP.GE.AND P0, PT, R19, UR4, PT ;  /* 0x0000000413007c0c */ /* 0x008fda000bf06270 */
[----:B------:R-:W-:Y:S05]  /*1c8f0*/  @!P0 BRA `(.L_x_2197) ;  /* 0xffffffa400a48947 */ /* 0x000fea000383ffff */
[----:B------:R-:W-:Y:S05]  /*1c900*/  BSYNC B7 ;  /* 0x0000000000077941 */ /* 0x000fea0003800000 */
.L_x_2081:
[----:B------:R-:W3:Y:S01]  /*1c910*/  LDL.LU R0, [R1+0x38] ;  /* 0x0000380001007983 */ /* 0x000ee20000300800 */
[----:B------:R-:W-:Y:S01]  /*1c920*/  BSSY B0, `(.L_x_2198) ;  /* 0x000000b000007945 */ /* 0x000fe20003800000 */
[----:B------:R-:W5:Y:S01]  /*1c930*/  S2R R5, SR_CgaCtaId ;  /* 0x0000000000057919 */ /* 0x000f620000008800 */
[----:B---3--:R-:W-:-:S05]  /*1c940*/  VIADD R0, R0, 0x1 ;  /* 0x0000000100007836 */ /* 0x008fca0000000000 */
[----:B01----:R-:W-:-:S04]  /*1c950*/  LEA.HI R2, R0, R0, RZ, 0x1 ;  /* 0x0000000000027211 */ /* 0x003fc800078f08ff */
[----:B------:R-:W-:Y:S02]  /*1c960*/  LOP3.LUT R3, R2, 0xfffffffe, RZ, 0xc0, !PT ;  /* 0xfffffffe02037812 */ /* 0x000fe400078ec0ff */
[----:B------:R-:W-:-:S03]  /*1c970*/  MOV R2, 0x400 ;  /* 0x0000040000027802 */ /* 0x000fc60000000f00 */
[----:B------:R-:W-:Y:S01]  /*1c980*/  IMAD.IADD R0, R0, 0x1, -R3 ;  /* 0x0000000100007824 */ /* 0x000fe200078e0a03 */
[----:B-----5:R-:W-:-:S04]  /*1c990*/  LEA R9, R5, R2, 0x18 ;  /* 0x0000000205097211 */ /* 0x020fc800078ec0ff */
[----:B------:R-:W-:-:S04]  /*1c9a0*/  SHF.L.U32 R0, R0, 0x1f, RZ ;  /* 0x0000001f00007819 */ /* 0x000fc800000006ff */
[----:B------:R-:W0:Y:S02]  /*1c9b0*/  SYNCS.PHASECHK.TRANS64.TRYWAIT P0, [R9+URZ+0x19c20], R0 ;  /* 0x019c2000090075a7 */ /* 0x000e24000800017f */
[----:B0-----:R-:W-:Y:S05]  /*1c9c0*/  @!P0 BRA `(.L_x_2199) ;  /* 0x0000001c009c8947 */ /* 0x001fea0003800000 */
.L_x_2286:
[----:B------:R-:W-:Y:S05]  /*1c9d0*/  BSYNC B0 ;  /* 0x0000000000007941 */ /* 0x000fea0003800000 */
.L_x_2198:
[----:B------:R-:W-:-:S03]  /*1c9e0*/  UMOV UR4, 0xffffffff ;  /* 0xffffffff00047882 */ /* 0x000fc60000000000 */
[----:B------:R-:W-:Y:S05]  /*1c9f0*/  BRA.DIV UR4, `(.L_x_2200) ;  /* 0x0000001e04a47947 */ /* 0x000fea000b800000 */
[----:B0-----:R-:W0:Y:S02]  /*1ca00*/  S2R R0, SR_TID.X ;  /* 0x0000000000007919 */ /* 0x001e240000002100 */
[----:B0-----:R-:W-:-:S04]  /*1ca10*/  SHF.R.U32.HI R0, RZ, 0x5, R0 ;  /* 0x00000005ff007819 */ /* 0x001fc80000011600 */
[----:B------:R-:W-:-:S05]  /*1ca20*/  LOP3.LUT R0, R0, 0x3, RZ, 0xc0, !PT ;  /* 0x0000000300007812 */ /* 0x000fca00078ec0ff */
[----:B------:R0:W1:Y:S02]  /*1ca30*/  SHFL.IDX PT, R14, R0, RZ, 0x1f ;  /* 0x00001fff000e7589 */ /* 0x00006400000e0000 */
.L_x_2289:
[----:B-1----:R-:W-:-:S13]  /*1ca40*/  ISETP.NE.AND P0, PT, R14, RZ, PT ;  /* 0x000000ff0e00720c */ /* 0x002fda0003f05270 */
[----:B------:R-:W-:Y:S05]  /*1ca50*/  @P0 BRA `(.L_x_1942) ;  /* 0x0000000000a40947 */ /* 0x000fea0003800000 */
[----:B------:R-:W-:-:S03]  /*1ca60*/  UMOV UR4, 0xffffffff ;  /* 0xffffffff00047882 */ /* 0x000fc60000000000 */
[----:B------:R-:W-:Y:S05]  /*1ca70*/  BRA.DIV UR4, `(.L_x_2201) ;  /* 0x0000001e04b87947 */ /* 0x000fea000b800000 */
[----:B------:R-:W-:-:S13]  /*1ca80*/  ELECT P6, URZ, PT ;  /* 0x00000000003f782f */ /* 0x000fda00038c0000 */
.L_x_2292:
[----:B------:R-:W-:Y:S05]  /*1ca90*/  @!P6 BRA `(.L_x_1942) ;  /* 0x000000000094e947 */ /* 0x000fea0003800000 */
[----:B------:R-:W-:-:S06]  /*1caa0*/  ULOP3.LUT UR4, UR37, 0x2, URZ, 0xfc, !UPT ;  /* 0x0000000225047892 */ /* 0x000fcc000f8efc3f */
[----:B0-----:R-:W-:-:S05]  /*1cab0*/  IMAD.U32 R0, RZ, RZ, UR4 ;  /* 0x00000004ff007e24 */ /* 0x001fca000f8e00ff */
[----:B------:R-:W-:-:S13]  /*1cac0*/  ISETP.NE.AND P0, PT, R0, 0x3, PT ;  /* 0x000000030000780c */ /* 0x000fda0003f05270 */
[----:B------:R-:W-:Y:S05]  /*1cad0*/  @!P0 BRA `(.L_x_2202) ;  /* 0x0000000000048947 */ /* 0x000fea0003800000 */
[----:B------:R-:W-:Y:S01]  /*1cae0*/  BPT.TRAP 0x1 ;  /* 0x000000040000795c */ /* 0x000fe20000300000 */
.L_x_2202:
        /* <DEDUP_REMOVED lines=12> */
.L_x_2293:
[----:B------:R-:W1:Y:S02]  /*1cbb0*/  SYNCS.PHASECHK.TRANS64.TRYWAIT P1, [R3+URZ], R0 ;  /* 0x00000000030075a7 */ /* 0x000e64000802017f */
[----:B-1----:R-:W-:Y:S05]  /*1cbc0*/  @!P1 BRA `(.L_x_2204) ;  /* 0x0000001c00989947 */ /* 0x002fea0003800000 */
.L_x_2294:
[----:B------:R-:W-:Y:S05]  /*1cbd0*/  @!P0 BRA `(.L_x_2205) ;  /* 0x0000000000048947 */ /* 0x000fea0003800000 */
[----:B------:R-:W-:Y:S01]  /*1cbe0*/  BPT.TRAP 0x1 ;  /* 0x000000040000795c */ /* 0x000fe20000300000 */
.L_x_2205:
[----:B-1----:R-:W-:-:S04]  /*1cbf0*/  IMAD R3, R24, 0x8, R9 ;  /* 0x0000000818037824 */ /* 0x002fc800078e0209 */
[----:B------:R-:W1:Y:S02]  /*1cc00*/  SYNCS.PHASECHK.TRANS64.TRYWAIT P1, [R3+URZ+0x19c60], R2 ;  /* 0x019c6002030075a7 */ /* 0x000e64000802017f */
[----:B-1----:R-:W-:Y:S05]  /*1cc10*/  @!P1 BRA `(.L_x_2206) ;  /* 0x0000001c00989947 */ /* 0x002fea0003800000 */
.L_x_2295:
[----:B------:R-:W-:Y:S05]  /*1cc20*/  @!P0 BRA `(.L_x_2207) ;  /* 0x0000000000048947 */ /* 0x000fea0003800000 */
[----:B------:R-:W-:Y:S01]  /*1cc30*/  BPT.TRAP 0x1 ;  /* 0x000000040000795c */ /* 0x000fe20000300000 */
.L_x_2207:
[----:B------:R-:W-:-:S04]  /*1cc40*/  IMAD R5, R4, 0x8, R9 ;  /* 0x0000000804057824 */ /* 0x000fc800078e0209 */
[----:B------:R-:W3:Y:S02]  /*1cc50*/  SYNCS.PHASECHK.TRANS64.TRYWAIT P1, [R5+URZ+0x19c60], R0 ;  /* 0x019c6000050075a7 */ /* 0x000ee4000802017f */
[----:B---3--:R-:W-:Y:S05]  /*1cc60*/  @!P1 BRA `(.L_x_2208) ;  /* 0x0000001c00989947 */ /* 0x008fea0003800000 */
.L_x_2296:
[----:B------:R-:W-:Y:S05]  /*1cc70*/  @!P0 BRA `(.L_x_2209) ;  /* 0x0000000000048947 */ /* 0x000fea0003800000 */
[----:B------:R-:W-:Y:S01]  /*1cc80*/  BPT.TRAP 0x1 ;  /* 0x000000040000795c */ /* 0x000fe20000300000 */
.L_x_2209:
[----:B------:R-:W5:Y:S02]  /*1cc90*/  SYNCS.PHASECHK.TRANS64.TRYWAIT P0, [R3+URZ+0x19c80], R2 ;  /* 0x019c8002030075a7 */ /* 0x000f64000800017f */
[----:B-----5:R-:W-:Y:S05]  /*1cca0*/  @!P0 BRA `(.L_x_2210) ;  /* 0x0000001c009c8947 */ /* 0x020fea0003800000 */
.L_x_2211:
[----:B------:R0:W0:Y:S02]  /*1ccb0*/  SYNCS.PHASECHK.TRANS64.TRYWAIT P0, [R5+URZ+0x19c80], R0 ;  /* 0x019c8000050075a7 */ /* 0x000024000800017f */
[----:B0-----:R-:W-:Y:S05]  /*1ccc0*/  @!P0 NANOSLEEP.SYNCS 0x989680 ;  /* 0x009896800000895d */ /* 0x001fea0003900000 */
[----:B------:R-:W0:Y:S02]  /*1ccd0*/  @!P0 SYNCS.PHASECHK.TRANS64 P0, [R5+URZ+0x19c80], R0 ;  /* 0x019c8000050085a7 */ /* 0x000e24000800007f */
[----:B0-----:R-:W-:Y:S05]  /*1cce0*/  @!P0 BRA `(.L_x_2211) ;  /* 0xfffffffc00f08947 */ /* 0x001fea000383ffff */
.L_x_1942:
[----:B------:R-:W-:Y:S05]  /*1ccf0*/  BSYNC B8 ;  /* 0x0000000000087941 */ /* 0x000fea0003800000 */
.L_x_1939:
[----:B------:R-:W-:Y:S05]  /*1cd00*/  EXIT ;  /* 0x000000000000794d */ /* 0x000fea0003800000 */
.L_x_1958:
[----:B0-----:R0:W1:Y:S02]  /*1cd10*/  SYNCS.PHASECHK.TRANS64.TRYWAIT P5, [R82+URZ+0x19c90], R85 ;  /* 0x019c9055520075a7 */ /* 0x00106400080a017f */
[----:B-1----:R-:W-:Y:S05]  /*1cd20*/  @!P5 NANOSLEEP.SYNCS 0x989680 ;  /* 0x009896800000d95d */ /* 0x002fea0003900000 */
[----:B------:R-:W1:Y:S02]  /*1cd30*/  @!P5 SYNCS.PHASECHK.TRANS64 P5, [R82+URZ+0x19c90], R85 ;  /* 0x019c90555200d5a7 */ /* 0x000e6400080a007f */
[----:B-1----:R-:W-:Y:S05]  /*1cd40*/  @!P5 BRA `(.L_x_1958) ;  /* 0xfffffffc00f0d947 */ /* 0x002fea000383ffff */
[----:B------:R-:W-:Y:S05]  /*1cd50*/  BRA `(.L_x_2212) ;  /* 0xfffffe5800f47947 */ /* 0x000fea000383ffff */
.L_x_1974:
[----:B-1----:R1:W2:Y:S02]  /*1cd60*/  SYNCS.PHASECHK.TRANS64.TRYWAIT P5, [R82+URZ+0x19c90], R85 ;  /* 0x019c9055520075a7 */ /* 0x0022a400080a017f */
[----:B--2---:R-:W-:Y:S05]  /*1cd70*/  @!P5 NANOSLEEP.SYNCS 0x989680 ;  /* 0x009896800000d95d */ /* 0x004fea0003900000 */
[----:B------:R-:W2:Y:S02]  /*1cd80*/  @!P5 SYNCS.PHASECHK.TRANS64 P5, [R82+URZ+0x19c90], R85 ;  /* 0x019c90555200d5a7 */ /* 0x000ea400080a007f */
[----:B--2---:R-:W-:Y:S05]  /*1cd90*/  @!P5 BRA `(.L_x_1974) ;  /* 0xfffffffc00f0d947 */ /* 0x004fea000383ffff */
[----:B------:R-:W-:Y:S05]  /*1cda0*/  BRA `(.L_x_2213) ;  /* 0xfffffe7000e87947 */ /* 0x000fea000383ffff */
.L_x_1983:
[----:B0-----:R0:W1:Y:S02]  /*1cdb0*/  SYNCS.PHASECHK.TRANS64.TRYWAIT P5, [R82+URZ+0x19c90], R85 ;  /* 0x019c9055520075a7 */ /* 0x00106400080a017f */
[----:B-1----:R-:W-:Y:S05]  /*1cdc0*/  @!P5 NANOSLEEP.SYNCS 0x989680 ;  /* 0x009896800000d95d */ /* 0x002fea0003900000 */
[----:B------:R-:W1:Y:S02]  /*1cdd0*/  @!P5 SYNCS.PHASECHK.TRANS64 P5, [R82+URZ+0x19c90], R85 ;  /* 0x019c90555200d5a7 */ /* 0x000e6400080a007f */
[----:B-1----:R-:W-:Y:S05]  /*1cde0*/  @!P5 BRA `(.L_x_1983) ;  /* 0xfffffffc00f0d947 */ /* 0x002fea000383ffff */
[----:B------:R-:W-:Y:S05]  /*1cdf0*/  BRA `(.L_x_2214) ;  /* 0xfffffe9000f07947 */ /* 0x000fea000383ffff */
.L_x_1987:
[----:B--2---:R2:W3:Y:S02]  /*1ce00*/  SYNCS.PHASECHK.TRANS64.TRYWAIT P5, [R82+URZ+0x19cb0], R85 ;  /* 0x019cb055520075a7 */ /* 0x0044e400080a017f */
[----:B---3--:R-:W-:Y:S05]  /*1ce10*/  @!P5 NANOSLEEP.SYNCS 0x989680 ;  /* 0x009896800000d95d */ /* 0x008fea0003900000 */
[----:B------:R-:W3:Y:S02]  /*1ce20*/  @!P5 SYNCS.PHASECHK.TRANS64 P5, [R82+URZ+0x19cb0], R85 ;  /* 0x019cb0555200d5a7 */ /* 0x000ee400080a007f */
[----:B---3--:R-:W-:Y:S05]  /*1ce30*/  @!P5 BRA `(.L_x_1987) ;  /* 0xfffffffc00f0d947 */ /* 0x008fea000383ffff */
[----:B------:R-:W-:Y:S05]  /*1ce40*/  BRA `(.L_x_2215) ;  /* 0xfffffe9400607947 */ /* 0x000fea000383ffff */
.L_x_2005:
[----:B------:R-:W-:Y:S01]  /*1ce50*/  BSSY B1, `(.L_x_2216) ;  /* 0x0000007000017945 */ /* 0x000fe20003800000 */
[----:B------:R-:W-:Y:S02]  /*1ce60*/  IMAD.MOV.U32 R12, RZ, RZ, RZ ;  /* 0x000000ffff0c7224 */ /* 0x000fe400078e00ff */
[----:B------:R-:W-:Y:S02]  /*1ce70*/  IMAD.MOV.U32 R11, RZ, RZ, 0x1e1f ;  /* 0x00001e1fff0b7424 */ /* 0x000fe400078e00ff */
[----:B------:R-:W-:-:S07]  /*1ce80*/  IMAD.MOV.U32 R15, RZ, RZ, -0x1 ;  /* 0xffffffffff0f7424 */ /* 0x000fce00078e00ff */
[----:B------:R-:W-:Y:S05]  /*1ce90*/  WARPSYNC.COLLECTIVE R15, `(.L_x_2217) ;  /* 0x000000000f087348 */ /* 0x000fea0003c00000 */
[----:B------:R0:W1:Y:S02]  /*1cea0*/  SHFL.IDX P6, R14, R13, R12, R11 ;  /* 0x0000000c0d0e7389 */ /* 0x00006400000c000b */
[----:B01----:R-:W-:Y:S01]  /*1ceb0*/  ENDCOLLECTIVE ;  /* 0x000000000000791b */ /* 0x003fe20003800000 */
.L_x_2217:
[----:B------:R-:W-:Y:S05]  /*1cec0*/  BSYNC B1 ;  /* 0x0000000000017941 */ /* 0x000fea0003800000 */
.L_x_2216:
        /* <DEDUP_REMOVED lines=8> */
.L_x_2218:
[----:B------:R-:W-:Y:S02]  /*1cf50*/  IMAD.MOV.U32 R13, RZ, RZ, R4 ;  /* 0x000000ffff0d7224 */ /* 0x000fe400078e0004 */
[----:B------:R-:W-:-:S07]  /*1cf60*/  IMAD.MOV.U32 R3, RZ, RZ, R14 ;  /* 0x000000ffff037224 */ /* 0x000fce00078e000e */
[----:B------:R-:W-:Y:S05]  /*1cf70*/  WARPSYNC.COLLECTIVE R15, `(.L_x_2219) ;  /* 0x000000000f087348 */ /* 0x000fea0003c00000 */
[----:B------:R0:W1:Y:S02]  /*1cf80*/  SHFL.IDX P6, R14, R13, R12, R11 ;  /* 0x0000000c0d0e7389 */ /* 0x00006400000c000b */
[----:B01----:R-:W-:Y:S01]  /*1cf90*/  ENDCOLLECTIVE ;  /* 0x000000000000791b */ /* 0x003fe20003800000 */
.L_x_2219:
[----:B------:R-:W-:Y:S02]  /*1cfa0*/  IMAD.MOV.U32 R13, RZ, RZ, R5 ;  /* 0x000000ffff0d7224 */ /* 0x000fe400078e0005 */
[----:B------:R-:W-:-:S07]  /*1cfb0*/  IMAD.MOV.U32 R4, RZ, RZ, R14 ;  /* 0x000000ffff047224 */ /* 0x000fce00078e000e */
[----:B------:R-:W-:Y:S05]  /*1cfc0*/  WARPSYNC.COLLECTIVE R15, `(.L_x_2220) ;  /* 0x000000000f087348 */ /* 0x000fea0003c00000 */
[----:B------:R0:W1:Y:S02]  /*1cfd0*/  SHFL.IDX P6, R14, R13, R12, R11 ;  /* 0x0000000c0d0e7389 */ /* 0x00006400000c000b */
[----:B01----:R-:W-:Y:S01]  /*1cfe0*/  ENDCOLLECTIVE ;  /* 0x000000000000791b */ /* 0x003fe20003800000 */
.L_x_2220:
[----:B------:R-:W-:Y:S05]  /*1cff0*/  BRA `(.L_x_2221) ;  /* 0xfffffea000f47947 */ /* 0x000fea000383ffff */
.L_x_2009:
[----:B-1----:R1:W2:Y:S02]  /*1d000*/  SYNCS.PHASECHK.TRANS64.TRYWAIT P0, [R16+URZ+0x19c00], R5 ;  /* 0x019c0005100075a7 */ /* 0x0022a4000800017f */
[----:B--2---:R-:W-:Y:S05]  /*1d010*/  @!P0 NANOSLEEP.SYNCS 0x989680 ;  /* 0x009896800000895d */ /* 0x004fea0003900000 */
[----:B------:R-:W2:Y:S02]  /*1d020*/  @!P0 SYNCS.PHASECHK.TRANS64 P0, [R16+URZ+0x19c00], R5 ;  /* 0x019c0005100085a7 */ /* 0x000ea4000800007f */
[----:B--2---:R-:W-:Y:S05]  /*1d030*/  @!P0 BRA `(.L_x_2009) ;  /* 0xfffffffc00f08947 */ /* 0x004fea000383ffff */
[----:B------:R-:W-:Y:S05]  /*1d040*/  BRA `(.L_x_2222) ;  /* 0xfffffea400c47947 */ /* 0x000fea000383ffff */
.L_x_2015:
[----:B------:R-:W-:Y:S01]  /*1d050*/  BSSY B1, `(.L_x_2223) ;  /* 0x0000007000017945 */ /* 0x000fe20003800000 */
[----:B------:R-:W-:Y:S02]  /*1d060*/  IMAD.MOV.U32 R12, RZ, RZ, RZ ;  /* 0x000000ffff0c7224 */ /* 0x000fe400078e00ff */
[----:B------:R-:W-:Y:S02]  /*1d070*/  IMAD.MOV.U32 R11, RZ, RZ, 0x1e1f ;  /* 0x00001e1fff0b7424 */ /* 0x000fe400078e00ff */
[----:B------:R-:W-:-:S07]  /*1d080*/  IMAD.MOV.U32 R15, RZ, RZ, -0x1 ;  /* 0xffffffffff0f7424 */ /* 0x000fce00078e00ff */
[----:B------:R-:W-:Y:S05]  /*1d090*/  WARPSYNC.COLLECTIVE R15, `(.L_x_2224) ;  /* 0x000000000f087348 */ /* 0x000fea0003c00000 */
[----:B------:R0:W1:Y:S02]  /*1d0a0*/  SHFL.IDX P6, R14, R13, R12, R11 ;  /* 0x0000000c0d0e7389 */ /* 0x00006400000c000b */
[----:B01----:R-:W-:Y:S01]  /*1d0b0*/  ENDCOLLECTIVE ;  /* 0x000000000000791b */ /* 0x003fe20003800000 */
.L_x_2224:
[----:B------:R-:W-:Y:S05]  /*1d0c0*/  BSYNC B1 ;  /* 0x0000000000017941 */ /* 0x000fea0003800000 */
.L_x_2223:
[----:B------:R-:W-:Y:S01]  /*1d0d0*/  IMAD.MOV.U32 R13, RZ, RZ, R3 ;  /* 0x000000ffff0d7224 */ /* 0x000fe200078e0003 */
[----:B------:R-:W-:Y:S01]  /*1d0e0*/  MOV R15, 0xffffffff ;  /* 0xffffffff000f7802 */ /* 0x000fe20000000f00 */
[----:B------:R-:W-:Y:S02]  /*1d0f0*/  IMAD.MOV.U32 R12, RZ, RZ, RZ ;  /* 0x000000ffff0c7224 */ /* 0x000fe400078e00ff */
[----:B------:R-:W-:Y:S02]  /*1d100*/  IMAD.MOV.U32 R11, RZ, RZ, 0x1e1f ;  /* 0x00001e1fff0b7424 */ /* 0x000fe400078e00ff */
[----:B------:R-:W-:-:S07]  /*1d110*/  IMAD.MOV.U32 R0, RZ, RZ, R14 ;  /* 0x000000ffff007224 */ /* 0x000fce00078e000e */
[----:B------:R-:W-:Y:S05]  /*1d120*/  WARPSYNC.COLLECTIVE R15, `(.L_x_2225) ;  /* 0x000000000f087348 */ /* 0x000fea0003c00000 */
[----:B------:R0:W1:Y:S02]  /*1d130*/  SHFL.IDX P6, R14, R13, R12, R11 ;  /* 0x0000000c0d0e7389 */ /* 0x00006400000c000b */
[----:B01----:R-:W-:Y:S01]  /*1d140*/  ENDCOLLECTIVE ;  /* 0x000000000000791b */ /* 0x003fe20003800000 */
.L_x_2225:
[----:B------:R-:W-:Y:S02]  /*1d150*/  IMAD.MOV.U32 R13, RZ, RZ, R20 ;  /* 0x000000ffff0d7224 */ /* 0x000fe400078e0014 */
[----:B------:R-:W-:-:S07]  /*1d160*/  IMAD.MOV.U32 R3, RZ, RZ, R14 ;  /* 0x000000ffff037224 */ /* 0x000fce00078e000e */
[----:B------:R-:W-:Y:S05]  /*1d170*/  WARPSYNC.COLLECTIVE R15, `(.L_x_2226) ;  /* 0x000000000f087348 */ /* 0x000fea0003c00000 */
[----:B------:R0:W1:Y:S02]  /*1d180*/  SHFL.IDX P6, R14, R13, R12, R11 ;  /* 0x0000000c0d0e7389 */ /* 0x00006400000c000b */
[----:B01----:R-:W-:Y:S01]  /*1d190*/  ENDCOLLECTIVE ;  /* 0x000000000000791b */ /* 0x003fe20003800000 */
.L_x_2226:
[----:B------:R-:W-:Y:S02]  /*1d1a0*/  IMAD.MOV.U32 R13, RZ, RZ, R21 ;  /* 0x000000ffff0d7224 */ /* 0x000fe400078e0015 */
[----:B------:R-:W-:-:S07]  /*1d1b0*/  IMAD.MOV.U32 R20, RZ, RZ, R14 ;  /* 0x000000ffff147224 */ /* 0x000fce00078e000e */
[----:B------:R-:W-:Y:S05]  /*1d1c0*/  WARPSYNC.COLLECTIVE R15, `(.L_x_2227) ;  /* 0x000000000f087348 */ /* 0x000fea0003c00000 */
[----:B------:R0:W1:Y:S02]  /*1d1d0*/  SHFL.IDX P6, R14, R13, R12, R11 ;  /* 0x0000000c0d0e7389 */ /* 0x00006400000c000b */
[----:B01----:R-:W-:Y:S01]  /*1d1e0*/  ENDCOLLECTIVE ;  /* 0x000000000000791b */ /* 0x003fe20003800000 */
.L_x_2227:
[----:B------:R-:W-:Y:S01]  /*1d1f0*/  IMAD.MOV.U32 R21, RZ, RZ, R14 ;  /* 0x000000ffff157224 */ /* 0x000fe200078e000e */
[----:B------:R-:W-:Y:S06]  /*1d200*/  BRA `(.L_x_2228) ;  /* 0xfffffebc00ac7947 */ /* 0x000fec000383ffff */
.L_x_2019:
[----:B-1----:R1:W2:Y:S02]  /*1d210*/  SYNCS.PHASECHK.TRANS64.TRYWAIT P0, [R16+URZ+0x19c00], R39 ;  /* 0x019c0027100075a7 */ /* 0x0022a4000800017f */
[----:B--2---:R-:W-:Y:S05]  /*1d220*/  @!P0 NANOSLEEP.SYNCS 0x989680 ;  /* 0x009896800000895d */ /* 0x004fea0003900000 */
[----:B------:R-:W2:Y:S02]  /*1d230*/  @!P0 SYNCS.PHASECHK.TRANS64 P0, [R16+URZ+0x19c00], R39 ;  /* 0x019c0027100085a7 */ /* 0x000ea4000800007f */
[----:B--2---:R-:W-:Y:S05]  /*1d240*/  @!P0 BRA `(.L_x_2019) ;  /* 0xfffffffc00f08947 */ /* 0x004fea000383ffff */
[----:B------:R-:W-:Y:S05]  /*1d250*/  BRA `(.L_x_2229) ;  /* 0xfffffec000707947 */ /* 0x000fea000383ffff */
.L_x_2025:
[----:B-1----:R1:W2:Y:S02]  /*1d260*/  SYNCS.PHASECHK.TRANS64.TRYWAIT P0, [R0+URZ+0x19c30], R3 ;  /* 0x019c3003000075a7 */ /* 0x0022a4000800017f */
[----:B--2---:R-:W-:Y:S05]  /*1d270*/  @!P0 NANOSLEEP.SYNCS 0x989680 ;  /* 0x009896800000895d */ /* 0x004fea0003900000 */
[----:B------:R-:W2:Y:S02]  /*1d280*/  @!P0 SYNCS.PHASECHK.TRANS64 P0, [R0+URZ+0x19c30], R3 ;  /* 0x019c3003000085a7 */ /* 0x000ea4000800007f */
[----:B--2---:R-:W-:Y:S05]  /*1d290*/  @!P0 BRA `(.L_x_2025) ;  /* 0xfffffffc00f08947 */ /* 0x004fea000383ffff */
[----:B------:R-:W-:Y:S05]  /*1d2a0*/  BRA `(.L_x_2024) ;  /* 0xfffffee000cc7947 */ /* 0x000fea000383ffff */
.L_x_2032:
[----:B-1----:R1:W2:Y:S02]  /*1d2b0*/  SYNCS.PHASECHK.TRANS64.TRYWAIT P2, [R15+URZ+0x19c30], R12 ;  /* 0x019c300c0f0075a7 */ /* 0x0022a4000804017f */
[----:B--2---:R-:W-:Y:S05]  /*1d2c0*/  @!P2 NANOSLEEP.SYNCS 0x989680 ;  /* 0x009896800000a95d */ /* 0x004fea0003900000 */
[----:B------:R-:W2:Y:S02]  /*1d2d0*/  @!P2 SYNCS.PHASECHK.TRANS64 P2, [R15+URZ+0x19c30], R12 ;  /* 0x019c300c0f00a5a7 */ /* 0x000ea4000804007f */
[----:B--2---:R-:W-:Y:S05]  /*1d2e0*/  @!P2 BRA `(.L_x_2032) ;  /* 0xfffffffc00f0a947 */ /* 0x004fea000383ffff */
[----:B------:R-:W-:Y:S05]  /*1d2f0*/  BRA `(.L_x_2031) ;  /* 0xffffff0c00707947 */ /* 0x000fea000383ffff */
.L_x_2037:
[----:B-1----:R1:W2:Y:S02]  /*1d300*/  SYNCS.PHASECHK.TRANS64.TRYWAIT P2, [R20+URZ+0x19c50], R9 ;  /* 0x019c5009140075a7 */ /* 0x0022a4000804017f */
[----:B--2---:R-:W-:Y:S05]  /*1d310*/  @!P2 NANOSLEEP.SYNCS 0x989680 ;  /* 0x009896800000a95d */ /* 0x004fea0003900000 */
[----:B------:R-:W2:Y:S02]  /*1d320*/  @!P2 SYNCS.PHASECHK.TRANS64 P2, [R20+URZ+0x19c50], R9 ;  /* 0x019c50091400a5a7 */ /* 0x000ea4000804007f */
[----:B--2---:R-:W-:Y:S05]  /*1d330*/  @!P2 BRA `(.L_x_2037) ;  /* 0xfffffffc00f0a947 */ /* 0x004fea000383ffff */
[----:B------:R-:W-:Y:S05]  /*1d340*/  BRA `(.L_x_2036) ;  /* 0xffffff0c00f07947 */ /* 0x000fea000383ffff */
.L_x_2046:
[----:B-1----:R1:W2:Y:S02]  /*1d350*/  SYNCS.PHASECHK.TRANS64.TRYWAIT P0, [R10+URZ+0x19c30], R11 ;  /* 0x019c300b0a0075a7 */ /* 0x0022a4000800017f */
[----:B--2---:R-:W-:Y:S05]  /*1d360*/  @!P0 NANOSLEEP.SYNCS 0x989680 ;  /* 0x009896800000895d */ /* 0x004fea0003900000 */
[----:B------:R-:W2:Y:S02]  /*1d370*/  @!P0 SYNCS.PHASECHK.TRANS64 P0, [R10+URZ+0x19c30], R11 ;  /* 0x019c300b0a0085a7 */ /* 0x000ea4000800007f */
[----:B--2---:R-:W-:Y:S05]  /*1d380*/  @!P0 BRA `(.L_x_2046) ;  /* 0xfffffffc00f08947 */ /* 0x004fea000383ffff */
[----:B------:R-:W-:Y:S05]  /*1d390*/  BRA `(.L_x_2045) ;  /* 0xffffff3c00207947 */ /* 0x000fea000383ffff */
.L_x_2051:
[----:B-1----:R1:W2:Y:S02]  /*1d3a0*/  SYNCS.PHASECHK.TRANS64.TRYWAIT P0, [R15+URZ+0x19c50], R9 ;  /* 0x019c50090f0075a7 */ /* 0x0022a4000800017f */
[----:B--2---:R-:W-:Y:S05]  /*1d3b0*/  @!P0 NANOSLEEP.SYNCS 0x989680 ;  /* 0x009896800000895d */ /* 0x004fea0003900000 */
[----:B------:R-:W2:Y:S02]  /*1d3c0*/  @!P0 SYNCS.PHASECHK.TRANS64 P0, [R15+URZ+0x19c50], R9 ;  /* 0x019c50090f0085a7 */ /* 0x000ea4000800007f */
[----:B--2---:R-:W-:Y:S05]  /*1d3d0*/  @!P0 BRA `(.L_x_2051) ;  /* 0xfffffffc00f08947 */ /* 0x004fea000383ffff */
[----:B------:R-:W-:Y:S05]  /*1d3e0*/  BRA `(.L_x_2050) ;  /* 0xffffff3c00a07947 */ /* 0x000fea000383ffff */
.L_x_2058:
[----:B--2---:R2:W3:Y:S02]  /*1d3f0*/  SYNCS.PHASECHK.TRANS64.TRYWAIT P0, [R10+URZ+0x19c50], R5 ;  /* 0x019c50050a0075a7 */ /* 0x0044e4000800017f */
[----:B---3--:R-:W-:Y:S05]  /*1d400*/  @!P0 NANOSLEEP.SYNCS 0x989680 ;  /* 0x009896800000895d */ /* 0x008fea0003900000 */
[----:B------:R-:W3:Y:S02]  /*1d410*/  @!P0 SYNCS.PHASECHK.TRANS64 P0, [R10+URZ+0x19c50], R5 ;  /* 0x019c50050a0085a7 */ /* 0x000ee4000800007f */
[----:B---3--:R-:W-:Y:S05]  /*1d420*/  @!P0 BRA `(.L_x_2058) ;  /* 0xfffffffc00f08947 */ /* 0x008fea000383ffff */
[----:B------:R-:W-:Y:S05]  /*1d430*/  BRA `(.L_x_2057) ;  /* 0xffffff60002c7947 */ /* 0x000fea000383ffff */
.L_x_2087:
[----:B------:R-:W2:Y:S01]  /*1d440*/  S2R R6, SR_TID.X ;  /* 0x0000000000067919 */ /* 0x000ea20000002100 */
[----:B------:R-:W-:Y:S01]  /*1d450*/  BSSY B1, `(.L_x_2230) ;  /* 0x000000a000017945 */ /* 0x000fe20003800000 */
[----:B------:R-:W-:Y:S02]  /*1d460*/  IMAD.MOV.U32 R12, RZ, RZ, RZ ;  /* 0x000000ffff0c7224 */ /* 0x000fe400078e00ff */
[----:B-1----:R-:W-:Y:S02]  /*1d470*/  IMAD.MOV.U32 R11, RZ, RZ, 0x1f ;  /* 0x0000001fff0b7424 */ /* 0x002fe400078e00ff */
[----:B------:R-:W-:Y:S01]  /*1d480*/  IMAD.MOV.U32 R15, RZ, RZ, -0x1 ;  /* 0xffffffffff0f7424 */ /* 0x000fe200078e00ff */
[----:B--2---:R-:W-:-:S04]  /*1d490*/  SHF.R.U32.HI R6, RZ, 0x5, R6 ;  /* 0x00000005ff067819 */ /* 0x004fc80000011606 */
[----:B------:R-:W-:-:S05]  /*1d4a0*/  LOP3.LUT R6, R6, 0x3, RZ, 0xc0, !PT ;  /* 0x0000000306067812 */ /* 0x000fca00078ec0ff */
[----:B0-----:R-:W-:-:S07]  /*1d4b0*/  IMAD.MOV.U32 R13, RZ, RZ, R6 ;  /* 0x000000ffff0d7224 */ /* 0x001fce00078e0006 */
[----:B------:R-:W-:Y:S05]  /*1d4c0*/  WARPSYNC.COLLECTIVE R15, `(.L_x_2231) ;  /* 0x000000000f087348 */ /* 0x000fea0003c00000 */
[----:B------:R0:W1:Y:S02]  /*1d4d0*/  SHFL.IDX P6, R14, R13, R12, R11 ;  /* 0x0000000c0d0e7389 */ /* 0x00006400000c000b */
[----:B01----:R-:W-:Y:S01]  /*1d4e0*/  ENDCOLLECTIVE ;  /* 0x000000000000791b */ /* 0x003fe20003800000 */
.L_x_2231:
[----:B------:R-:W-:Y:S05]  /*1d4f0*/  BSYNC B1 ;  /* 0x0000000000017941 */ /* 0x000fea0003800000 */
.L_x_2230:
[----:B------:R-:W-:Y:S05]  /*1d500*/  BRA `(.L_x_2232) ;  /* 0xffffffa000907947 */ /* 0x000fea000383ffff */
.L_x_2089:
[----:B------:R-:W-:Y:S01]  /*1d510*/  BSSY B1, `(.L_x_2233) ;  /* 0x0000006000017945 */ /* 0x000fe20003800000 */
[----:B------:R-:W-:-:S07]  /*1d520*/  IMAD.MOV.U32 R15, RZ, RZ, -0x1 ;  /* 0xffffffffff0f7424 */ /* 0x000fce00078e00ff */
[----:B012---:R-:W-:Y:S05]  /*1d530*/  WARPSYNC.COLLECTIVE R15, `(.L_x_2234) ;  /* 0x000000000f0c7348 */ /* 0x007fea0003c00000 */
[----:B------:R-:W-:Y:S02]  /*1d540*/  ELECT P6, UR62, PT ;  /* 0x00000000003e782f */ /* 0x000fe400038c0000 */
[----:B------:R-:W-:Y:S01]  /*1d550*/  MOV R14, UR62 ;  /* 0x0000003e000e7c02 */ /* 0x000fe20008000f00 */
[----:B012---:R-:W-:Y:S10]  /*1d560*/  ENDCOLLECTIVE ;  /* 0x000000000000791b */ /* 0x007ff40003800000 */
.L_x_2234:
[----:B------:R-:W-:Y:S05]  /*1d570*/  BSYNC B1 ;  /* 0x0000000000017941 */ /* 0x000fea0003800000 */
.L_x_2233:
[----:B------:R-:W-:Y:S05]  /*1d580*/  BRA `(.L_x_2088) ;  /* 0xffffffa000887947 */ /* 0x000fea000383ffff */
.L_x_2091:
[----:B--2---:R2:W3:Y:S02]  /*1d590*/  SYNCS.PHASECHK.TRANS64.TRYWAIT P0, [R22+URZ+0x19c20], R5 ;  /* 0x019c2005160075a7 */ /* 0x0044e4000800017f */
[----:B---3--:R-:W-:Y:S05]  /*1d5a0*/  @!P0 NANOSLEEP.SYNCS 0x989680 ;  /* 0x009896800000895d */ /* 0x008fea0003900000 */
[----:B------:R-:W3:Y:S02]  /*1d5b0*/  @!P0 SYNCS.PHASECHK.TRANS64 P0, [R22+URZ+0x19c20], R5 ;  /* 0x019c2005160085a7 */ /* 0x000ee4000800007f */
[----:B---3--:R-:W-:Y:S05]  /*1d5c0*/  @!P0 BRA `(.L_x_2091) ;  /* 0xfffffffc00f08947 */ /* 0x008fea000383ffff */
[----:B------:R-:W-:Y:S05]  /*1d5d0*/  BRA `(.L_x_2235) ;  /* 0xffffffa000987947 */ /* 0x000fea000383ffff */
.L_x_2095:
[----:B---3--:R3:W4:Y:S02]  /*1d5e0*/  SYNCS.PHASECHK.TRANS64.TRYWAIT P0, [R8+URZ+0x19ca0], R10 ;  /* 0x019ca00a080075a7 */ /* 0x008724000800017f */
[----:B----4-:R-:W-:Y:S05]  /*1d5f0*/  @!P0 NANOSLEEP.SYNCS 0x989680 ;  /* 0x009896800000895d */ /* 0x010fea0003900000 */
[----:B------:R-:W4:Y:S02]  /*1d600*/  @!P0 SYNCS.PHASECHK.TRANS64 P0, [R8+URZ+0x19ca0], R10 ;  /* 0x019ca00a080085a7 */ /* 0x000f24000800007f */
[----:B----4-:R-:W-:Y:S05]  /*1d610*/  @!P0 BRA `(.L_x_2095) ;  /* 0xfffffffc00f08947 */ /* 0x010fea000383ffff */
[----:B------:R-:W-:Y:S05]  /*1d620*/  BRA `(.L_x_2236) ;  /* 0xffffffa000b07947 */ /* 0x000fea000383ffff */
.L_x_2102:
[----:B0-----:R0:W2:Y:S02]  /*1d630*/  SYNCS.PHASECHK.TRANS64.TRYWAIT P0, [R8+URZ+0x19cc0], R10 ;  /* 0x019cc00a080075a7 */ /* 0x0010a4000800017f */
[----:B--2---:R-:W-:Y:S05]  /*1d640*/  @!P0 NANOSLEEP.SYNCS 0x989680 ;  /* 0x009896800000895d */ /* 0x004fea0003900000 */
[----:B------:R-:W2:Y:S02]  /*1d650*/  @!P0 SYNCS.PHASECHK.TRANS64 P0, [R8+URZ+0x19cc0], R10 ;  /* 0x019cc00a080085a7 */ /* 0x000ea4000800007f */
[----:B--2---:R-:W-:Y:S05]  /*1d660*/  @!P0 BRA `(.L_x_2102) ;  /* 0xfffffffc00f08947 */ /* 0x004fea000383ffff */
[----:B------:R-:W-:Y:S05]  /*1d670*/  BRA `(.L_x_2237) ;  /* 0xffffffa400ac7947 */ /* 0x000fea000383ffff */
.L_x_2111:
[----:B---3--:R3:W4:Y:S02]  /*1d680*/  SYNCS.PHASECHK.TRANS64.TRYWAIT P1, [R8+URZ+0x19ca0], R7 ;  /* 0x019ca007080075a7 */ /* 0x008724000802017f */
[----:B----4-:R-:W-:Y:S05]  /*1d690*/  @!P1 NANOSLEEP.SYNCS 0x989680 ;  /* 0x009896800000995d */ /* 0x010fea0003900000 */
[----:B------:R-:W4:Y:S02]  /*1d6a0*/  @!P1 SYNCS.PHASECHK.TRANS64 P1, [R8+URZ+0x19ca0], R7 ;  /* 0x019ca007080095a7 */ /* 0x000f24000802007f */
[----:B----4-:R-:W-:Y:S05]  /*1d6b0*/  @!P1 BRA `(.L_x_2111) ;  /* 0xfffffffc00f09947 */ /* 0x010fea000383ffff */
[----:B------:R-:W-:Y:S05]  /*1d6c0*/  BRA `(.L_x_2238) ;  /* 0xffffffa800e07947 */ /* 0x000fea000383ffff */
.L_x_2118:
[----:B0-----:R0:W2:Y:S02]  /*1d6d0*/  SYNCS.PHASECHK.TRANS64.TRYWAIT P1, [R8+URZ+0x19cc0], R7 ;  /* 0x019cc007080075a7 */ /* 0x0010a4000802017f */
[----:B--2---:R-:W-:Y:S05]  /*1d6e0*/  @!P1 NANOSLEEP.SYNCS 0x989680 ;  /* 0x009896800000995d */ /* 0x004fea0003900000 */
[----:B------:R-:W2:Y:S02]  /*1d6f0*/  @!P1 SYNCS.PHASECHK.TRANS64 P1, [R8+URZ+0x19cc0], R7 ;  /* 0x019cc007080095a7 */ /* 0x000ea4000802007f */
[----:B--2---:R-:W-:Y:S05]  /*1d700*/  @!P1 BRA `(.L_x_2118) ;  /* 0xfffffffc00f09947 */ /* 0x004fea000383ffff */
[----:B------:R-:W-:Y:S05]  /*1d710*/  BRA `(.L_x_2239) ;  /* 0xffffffac00d87947 */ /* 0x000fea000383ffff */
.L_x_2135:
[----:B------:R-:W4:Y:S01]  /*1d720*/  S2R R20, SR_TID.X ;  /* 0x0000000000147919 */ /* 0x000f220000002100 */
[----:B------:R-:W-:Y:S01]  /*1d730*/  BSSY B0, `(.L_x_2240) ;  /* 0x000000a000007945 */ /* 0x000fe20003800000 */
[----:B------:R-:W-:Y:S02]  /*1d740*/  IMAD.MOV.U32 R12, RZ, RZ, RZ ;  /* 0x000000ffff0c7224 */ /* 0x000fe400078e00ff */
[----:B-1----:R-:W-:Y:S02]  /*1d750*/  IMAD.MOV.U32 R11, RZ, RZ, 0x1f ;  /* 0x0000001fff0b7424 */ /* 0x002fe400078e00ff */
[----:B------:R-:W-:Y:S01]  /*1d760*/  IMAD.MOV.U32 R15, RZ, RZ, -0x1 ;  /* 0xffffffffff0f7424 */ /* 0x000fe200078e00ff */
[----:B----4-:R-:W-:-:S04]  /*1d770*/  SHF.R.U32.HI R20, RZ, 0x5, R20 ;  /* 0x00000005ff147819 */ /* 0x010fc80000011614 */
[----:B------:R-:W-:-:S05]  /*1d780*/  LOP3.LUT R20, R20, 0x3, RZ, 0xc0, !PT ;  /* 0x0000000314147812 */ /* 0x000fca00078ec0ff */
[----:B0-----:R-:W-:-:S07]  /*1d790*/  IMAD.MOV.U32 R13, RZ, RZ, R20 ;  /* 0x000000ffff0d7224 */ /* 0x001fce00078e0014 */
[----:B--23--:R-:W-:Y:S05]  /*1d7a0*/  WARPSYNC.COLLECTIVE R15, `(.L_x_2241) ;  /* 0x000000000f087348 */ /* 0x00cfea0003c00000 */
[----:B------:R0:W1:Y:S02]  /*1d7b0*/  SHFL.IDX P6, R14, R13, R12, R11 ;  /* 0x0000000c0d0e7389 */ /* 0x00006400000c000b */
[----:B0123--:R-:W-:Y:S01]  /*1d7c0*/  ENDCOLLECTIVE ;  /* 0x000000000000791b */ /* 0x00ffe20003800000 */
.L_x_2241:
[----:B------:R-:W-:Y:S05]  /*1d7d0*/  BSYNC B0 ;  /* 0x0000000000007941 */ /* 0x000fea0003800000 */
.L_x_2240:
[----:B------:R-:W-:Y:S05]  /*1d7e0*/  BRA `(.L_x_2242) ;  /* 0xffffffb800f07947 */ /* 0x000fea000383ffff */
.L_x_2137:
[----:B------:R-:W-:Y:S01]  /*1d7f0*/  BSSY B0, `(.L_x_2243) ;  /* 0x0000006000007945 */ /* 0x000fe20003800000 */
[----:B------:R-:W-:-:S07]  /*1d800*/  MOV R15, 0xffffffff ;  /* 0xffffffff000f7802 */ /* 0x000fce0000000f00 */
[----:B-1234-:R-:W-:Y:S05]  /*1d810*/  WARPSYNC.COLLECTIVE R15, `(.L_x_2244) ;  /* 0x000000000f0c7348 */ /* 0x01efea0003c00000 */
[----:B------:R-:W-:Y:S02]  /*1d820*/  ELECT P6, UR62, PT ;  /* 0x00000000003e782f */ /* 0x000fe400038c0000 */
[----:B------:R-:W-:Y:S01]  /*1d830*/  MOV R14, UR62 ;  /* 0x0000003e000e7c02 */ /* 0x000fe20008000f00 */
[----:B-1234-:R-:W-:Y:S10]  /*1d840*/  ENDCOLLECTIVE ;  /* 0x000000000000791b */ /* 0x01eff40003800000 */
.L_x_2244:
[----:B------:R-:W-:Y:S05]  /*1d850*/  BSYNC B0 ;  /* 0x0000000000007941 */ /* 0x000fea0003800000 */
.L_x_2243:
[----:B------:R-:W-:Y:S05]  /*1d860*/  BRA `(.L_x_2245) ;  /* 0xffffffb800f07947 */ /* 0x000fea000383ffff */
.L_x_2139:
[----:B0-----:R0:W4:Y:S02]  /*1d870*/  SYNCS.PHASECHK.TRANS64.TRYWAIT P0, [R4+URZ+0x19c80], R3 ;  /* 0x019c8003040075a7 */ /* 0x001124000800017f */
[----:B----4-:R-:W-:Y:S05]  /*1d880*/  @!P0 NANOSLEEP.SYNCS 0x989680 ;  /* 0x009896800000895d */ /* 0x010fea0003900000 */
[----:B------:R-:W4:Y:S02]  /*1d890*/  @!P0 SYNCS.PHASECHK.TRANS64 P0, [R4+URZ+0x19c80], R3 ;  /* 0x019c8003040085a7 */ /* 0x000f24000800007f */
[----:B----4-:R-:W-:Y:S05]  /*1d8a0*/  @!P0 BRA `(.L_x_2139) ;  /* 0xfffffffc00f08947 */ /* 0x010fea000383ffff */
[----:B------:R-:W-:Y:S05]  /*1d8b0*/  BRA `(.L_x_2246) ;  /* 0xffffffbc00547947 */ /* 0x000fea000383ffff */
.L_x_2141:
[----:B--2---:R2:W4:Y:S02]  /*1d8c0*/  SYNCS.PHASECHK.TRANS64.TRYWAIT P0, [R4+URZ+0x19c40], R3 ;  /* 0x019c4003040075a7 */ /* 0x004524000800017f */
[----:B----4-:R-:W-:Y:S05]  /*1d8d0*/  @!P0 NANOSLEEP.SYNCS 0x989680 ;  /* 0x009896800000895d */ /* 0x010fea0003900000 */
[----:B------:R-:W4:Y:S02]  /*1d8e0*/  @!P0 SYNCS.PHASECHK.TRANS64 P0, [R4+URZ+0x19c40], R3 ;  /* 0x019c4003040085a7 */ /* 0x000f24000800007f */
[----:B----4-:R-:W-:Y:S05]  /*1d8f0*/  @!P0 BRA `(.L_x_2141) ;  /* 0xfffffffc00f08947 */ /* 0x010fea000383ffff */
[----:B------:R-:W-:Y:S05]  /*1d900*/  BRA `(.L_x_2247) ;  /* 0xffffffbc00d07947 */ /* 0x000fea000383ffff */
.L_x_2145:
        /* <DEDUP_REMOVED lines=9> */
.L_x_2248:
[----:B------:R-:W-:Y:S01]  /*1d9a0*/  ISETP.GE.AND P4, PT, R17, R0, PT ;  /* 0x000000001100720c */ /* 0x000fe20003f86270 */
[----:B------:R-:W-:Y:S02]  /*1d9b0*/  IMAD.MOV.U32 R13, RZ, RZ, R6 ;  /* 0x000000ffff0d7224 */ /* 0x000fe400078e0006 */
[----:B------:R-:W-:-:S10]  /*1d9c0*/  IMAD.MOV.U32 R2, RZ, RZ, R14 ;  /* 0x000000ffff027224 */ /* 0x000fd400078e000e */
[----:B------:R-:W-:Y:S05]  /*1d9d0*/  WARPSYNC.COLLECTIVE R15, `(.L_x_2249) ;  /* 0x000000000f087348 */ /* 0x000fea0003c00000 */
[----:B------:R0:W1:Y:S02]  /*1d9e0*/  SHFL.IDX P6, R14, R13, R12, R11 ;  /* 0x0000000c0d0e7389 */ /* 0x00006400000c000b */
[----:B01----:R-:W-:Y:S01]  /*1d9f0*/  ENDCOLLECTIVE ;  /* 0x000000000000791b */ /* 0x003fe20003800000 */
.L_x_2249:
[----:B------:R-:W-:Y:S02]  /*1da00*/  IMAD.MOV.U32 R13, RZ, RZ, R4 ;  /* 0x000000ffff0d7224 */ /* 0x000fe400078e0004 */
[----:B------:R-:W-:Y:S02]  /*1da10*/  IMAD.MOV.U32 R12, RZ, RZ, 0x1 ;  /* 0x00000001ff0c7424 */ /* 0x000fe400078e00ff */
[----:B------:R-:W-:-:S07]  /*1da20*/  IMAD.MOV.U32 R3, RZ, RZ, R14 ;  /* 0x000000ffff037224 */ /* 0x000fce00078e000e */
[----:B------:R-:W-:Y:S05]  /*1da30*/  WARPSYNC.COLLECTIVE R15, `(.L_x_2250) ;  /* 0x000000000f087348 */ /* 0x000fea0003c00000 */
[----:B------:R0:W1:Y:S02]  /*1da40*/  SHFL.IDX P6, R14, R13, R12, R11 ;  /* 0x0000000c0d0e7389 */ /* 0x00006400000c000b */
[----:B01----:R-:W-:Y:S01]  /*1da50*/  ENDCOLLECTIVE ;  /* 0x000000000000791b */ /* 0x003fe20003800000 */
.L_x_2250:
        /* <DEDUP_REMOVED lines=10> */
.L_x_2251:
[----:B------:R-:W-:Y:S01]  /*1db00*/  @!PT LDS RZ, [RZ] ;  /* 0x00000000fffff984 */ /* 0x000fe20000000800 */
[----:B------:R-:W-:Y:S01]  /*1db10*/  @!PT LDS RZ, [RZ] ;  /* 0x00000000fffff984 */ /* 0x000fe20000000800 */
[----:B------:R-:W-:Y:S01]  /*1db20*/  @!PT LDS RZ, [RZ] ;  /* 0x00000000fffff984 */ /* 0x000fe20000000800 */
[----:B------:R0:W-:Y:S04]  /*1db30*/  @!P4 LDGSTS.E.BYPASS.LTC128B.128 [R8+0xf000], desc[UR42][R2.64], !P2 ;  /* 0x0f0000000208cfae */ /* 0x0001e8000d101d6a */
[----:B------:R0:W-:Y:S04]  /*1db40*/  @!P4 LDGSTS.E.BYPASS.LTC128B.128 [R8+0x10800], desc[UR42][R2.64+0x20], !P1 ;  /* 0x108000200208cfae */ /* 0x0001e8000c901d6a */
[----:B------:R0:W-:Y:S01]  /*1db50*/  @!P4 LDGSTS.E.BYPASS.LTC128B.128 [R8+0x12000], desc[UR42][R2.64+0x40], !P0 ;  /* 0x120000400208cfae */ /* 0x0001e2000c101d6a */
[----:B------:R-:W-:Y:S02]  /*1db60*/  IMAD.MOV.U32 R13, RZ, RZ, R5 ;  /* 0x000000ffff0d7224 */ /* 0x000fe400078e0005 */
[----:B------:R-:W-:-:S02]  /*1db70*/  IMAD.MOV.U32 R12, RZ, RZ, RZ ;  /* 0x000000ffff0c7224 */ /* 0x000fc400078e00ff */
[----:B------:R-:W-:-:S07]  /*1db80*/  IMAD.MOV.U32 R6, RZ, RZ, R14 ;  /* 0x000000ffff067224 */ /* 0x000fce00078e000e */
[----:B0-----:R-:W-:Y:S05]  /*1db90*/  WARPSYNC.COLLECTIVE R15, `(.L_x_2252) ;  /* 0x000000000f087348 */ /* 0x001fea0003c00000 */
[----:B------:R1:W2:Y:S02]  /*1dba0*/  SHFL.IDX P6, R14, R13, R12, R11 ;  /* 0x0000000c0d0e7389 */ /* 0x0002a400000c000b */
[----:B012---:R-:W-:Y:S01]  /*1dbb0*/  ENDCOLLECTIVE ;  /* 0x000000000000791b */ /* 0x007fe20003800000 */
.L_x_2252:
[----:B------:R-:W-:-:S05]  /*1dbc0*/  VIADD R3, R17, 0x40 ;  /* 0x0000004011037836 */ /* 0x000fca0000000000 */
[----:B------:R-:W-:Y:S01]  /*1dbd0*/  ISETP.GE.AND P4, PT, R3, R0, PT ;  /* 0x000000000300720c */ /* 0x000fe20003f86270 */
[----:B------:R-:W-:-:S12]  /*1dbe0*/  IMAD.MOV.U32 R13, RZ, RZ, R7 ;  /* 0x000000ffff0d7224 */ /* 0x000fd800078e0007 */
[----:B------:R-:W-:-:S04]  /*1dbf0*/  @!P4 IADD3 R2, P3, R10, R6, RZ ;  /* 0x000000060a02c210 */ /* 0x000fc80007f7e0ff */
[----:B------:R-:W-:Y:S01]  /*1dc00*/  @!P4 IADD3.X R3, RZ, R4, RZ, P3, !PT ;  /* 0x00000004ff03c210 */ /* 0x000fe20001ffe4ff */
[----:B------:R-:W-:-:S08]  /*1dc10*/  IMAD.MOV.U32 R5, RZ, RZ, R14 ;  /* 0x000000ffff057224 */ /* 0x000fd000078e000e */
[----:B------:R-:W-:Y:S05]  /*1dc20*/  WARPSYNC.COLLECTIVE R15, `(.L_x_2253) ;  /* 0x000000000f087348 */ /* 0x000fea0003c00000 */
[----:B------:R0:W1:Y:S02]  /*1dc30*/  SHFL.IDX P6, R14, R13, R12, R11 ;  /* 0x0000000c0d0e7389 */ /* 0x00006400000c000b */
[----:B01----:R-:W-:Y:S01]  /*1dc40*/  ENDCOLLECTIVE ;  /* 0x000000000000791b */ /* 0x003fe20003800000 */
.L_x_2253:
[----:B------:R-:W-:Y:S01]  /*1dc50*/  @!PT LDS RZ, [RZ] ;  /* 0x00000000fffff984 */ /* 0x000fe20000000800 */
[----:B------:R-:W-:Y:S01]  /*1dc60*/  @!PT LDS RZ, [RZ] ;  /* 0x00000000fffff984 */ /* 0x000fe20000000800 */
[----:B------:R-:W-:Y:S01]  /*1dc70*/  @!PT LDS RZ, [RZ] ;  /* 0x00000000fffff984 */ /* 0x000fe20000000800 */
[----:B------:R-:W-:Y:S04]  /*1dc80*/  @!P4 LDGSTS.E.BYPASS.LTC128B.128 [R8+0xf800], desc[UR42][R2.64], !P2 ;  /* 0x0f8000000208cfae */ /* 0x000fe8000d101d6a */
[----:B------:R-:W-:Y:S04]  /*1dc90*/  @!P4 LDGSTS.E.BYPASS.LTC128B.128 [R8+0x11000], desc[UR42][R2.64+0x20], !P1 ;  /* 0x110000200208cfae */ /* 0x000fe8000c901d6a */
[----:B------:R0:W-:Y:S02]  /*1dca0*/  @!P4 LDGSTS.E.BYPASS.LTC128B.128 [R8+0x12800], desc[UR42][R2.64+0x40], !P0 ;  /* 0x128000400208cfae */ /* 0x0001e4000c101d6a */
[----:B0-----:R-:W-:Y:S01]  /*1dcb0*/  IMAD.MOV.U32 R2, RZ, RZ, R14 ;  /* 0x000000ffff027224 */ /* 0x001fe200078e000e */
[----:B------:R-:W-:Y:S06]  /*1dcc0*/  BRA `(.L_x_2254) ;  /* 0xffffffc400c47947 */ /* 0x000fec000383ffff */
.L_x_2150:
[----:B-1----:R1:W2:Y:S02]  /*1dcd0*/  SYNCS.PHASECHK.TRANS64.TRYWAIT P0, [R22+URZ+0x19c20], R3 ;  /* 0x019c2003160075a7 */ /* 0x0022a4000800017f */
[----:B--2---:R-:W-:Y:S05]  /*1dce0*/  @!P0 NANOSLEEP.SYNCS 0x989680 ;  /* 0x009896800000895d */ /* 0x004fea0003900000 */
[----:B------:R-:W2:Y:S02]  /*1dcf0*/  @!P0 SYNCS.PHASECHK.TRANS64 P0, [R22+URZ+0x19c20], R3 ;  /* 0x019c2003160085a7 */ /* 0x000ea4000800007f */
[----:B--2---:R-:W-:Y:S05]  /*1dd00*/  @!P0 BRA `(.L_x_2150) ;  /* 0xfffffffc00f08947 */ /* 0x004fea000383ffff */
[----:B------:R-:W-:Y:S05]  /*1dd10*/  BRA `(.L_x_2255) ;  /* 0xffffffc800347947 */ /* 0x000fea000383ffff */
.L_x_2156:
[----:B-1----:R1:W2:Y:S02]  /*1dd20*/  SYNCS.PHASECHK.TRANS64.TRYWAIT P0, [R6+URZ+0x19c80], R4 ;  /* 0x019c8004060075a7 */ /* 0x0022a4000800017f */
[----:B--2---:R-:W-:Y:S05]  /*1dd30*/  @!P0 NANOSLEEP.SYNCS 0x989680 ;  /* 0x009896800000895d */ /* 0x004fea0003900000 */
[----:B------:R-:W2:Y:S02]  /*1dd40*/  @!P0 SYNCS.PHASECHK.TRANS64 P0, [R6+URZ+0x19c80], R4 ;  /* 0x019c8004060085a7 */ /* 0x000ea4000800007f */
[----:B--2---:R-:W-:Y:S05]  /*1dd50*/  @!P0 BRA `(.L_x_2156) ;  /* 0xfffffffc00f08947 */ /* 0x004fea000383ffff */
[----:B------:R-:W-:Y:S05]  /*1dd60*/  BRA `(.L_x_2256) ;  /* 0xffffffc800dc7947 */ /* 0x000fea000383ffff */
.L_x_2163:
[----:B0-----:R0:W2:Y:S02]  /*1dd70*/  SYNCS.PHASECHK.TRANS64.TRYWAIT P0, [R6+URZ+0x19c40], R4 ;  /* 0x019c4004060075a7 */ /* 0x0010a4000800017f */
[----:B--2---:R-:W-:Y:S05]  /*1dd80*/  @!P0 NANOSLEEP.SYNCS 0x989680 ;  /* 0x009896800000895d */ /* 0x004fea0003900000 */
[----:B------:R-:W2:Y:S02]  /*1dd90*/  @!P0 SYNCS.PHASECHK.TRANS64 P0, [R6+URZ+0x19c40], R4 ;  /* 0x019c4004060085a7 */ /* 0x000ea4000800007f */
[----:B--2---:R-:W-:Y:S05]  /*1dda0*/  @!P0 BRA `(.L_x_2163) ;  /* 0xfffffffc00f08947 */ /* 0x004fea000383ffff */
[----:B------:R-:W-:Y:S05]  /*1ddb0*/  BRA `(.L_x_2257) ;  /* 0xffffffcc00d87947 */ /* 0x000fea000383ffff */
.L_x_2171:
[----:B-1----:R1:W2:Y:S02]  /*1ddc0*/  SYNCS.PHASECHK.TRANS64.TRYWAIT P0, [R3+URZ+0x19c70], R4 ;  /* 0x019c7004030075a7 */ /* 0x0022a4000800017f */
[----:B--2---:R-:W-:Y:S05]  /*1ddd0*/  @!P0 NANOSLEEP.SYNCS 0x989680 ;  /* 0x009896800000895d */ /* 0x004fea0003900000 */
[----:B------:R-:W2:Y:S02]  /*1dde0*/  @!P0 SYNCS.PHASECHK.TRANS64 P0, [R3+URZ+0x19c70], R4 ;  /* 0x019c7004030085a7 */ /* 0x000ea4000800007f */
[----:B--2---:R-:W-:Y:S05]  /*1ddf0*/  @!P0 BRA `(.L_x_2171) ;  /* 0xfffffffc00f08947 */ /* 0x004fea000383ffff */
[----:B------:R-:W-:Y:S05]  /*1de00*/  BRA `(.L_x_2258) ;  /* 0xffffffd000ec7947 */ /* 0x000fea000383ffff */
.L_x_2173:
[----:B-1----:R1:W2:Y:S02]  /*1de10*/  SYNCS.PHASECHK.TRANS64.TRYWAIT P0, [R3+URZ+0x19c60], R4 ;  /* 0x019c6004030075a7 */ /* 0x0022a4000800017f */
[----:B--2---:R-:W-:Y:S05]  /*1de20*/  @!P0 NANOSLEEP.SYNCS 0x989680 ;  /* 0x009896800000895d */ /* 0x004fea0003900000 */
[----:B------:R-:W2:Y:S02]  /*1de30*/  @!P0 SYNCS.PHASECHK.TRANS64 P0, [R3+URZ+0x19c60], R4 ;  /* 0x019c6004030085a7 */ /* 0x000ea4000800007f */
[----:B--2---:R-:W-:Y:S05]  /*1de40*/  @!P0 BRA `(.L_x_2173) ;  /* 0xfffffffc00f08947 */ /* 0x004fea000383ffff */
[----:B------:R-:W-:Y:S05]  /*1de50*/  BRA `(.L_x_2259) ;  /* 0xffffffd000f47947 */ /* 0x000fea000383ffff */
.L_x_2180:
[----:B-1----:R1:W2:Y:S02]  /*1de60*/  SYNCS.PHASECHK.TRANS64.TRYWAIT P1, [R3+URZ+0x19c70], R0 ;  /* 0x019c7000030075a7 */ /* 0x0022a4000802017f */
[----:B--2---:R-:W-:Y:S05]  /*1de70*/  @!P1 NANOSLEEP.SYNCS 0x989680 ;  /* 0x009896800000995d */ /* 0x004fea0003900000 */
[----:B------:R-:W2:Y:S02]  /*1de80*/  @!P1 SYNCS.PHASECHK.TRANS64 P1, [R3+URZ+0x19c70], R0 ;  /* 0x019c7000030095a7 */ /* 0x000ea4000802007f */
[----:B--2---:R-:W-:Y:S05]  /*1de90*/  @!P1 BRA `(.L_x_2180) ;  /* 0xfffffffc00f09947 */ /* 0x004fea000383ffff */
[----:B------:R-:W-:Y:S05]  /*1dea0*/  BRA `(.L_x_2260) ;  /* 0xffffffd8006c7947 */ /* 0x000fea000383ffff */
.L_x_2182:
[----:B-1----:R1:W2:Y:S02]  /*1deb0*/  SYNCS.PHASECHK.TRANS64.TRYWAIT P1, [R3+URZ+0x19c60], R0 ;  /* 0x019c6000030075a7 */ /* 0x0022a4000802017f */
[----:B--2---:R-:W-:Y:S05]  /*1dec0*/  @!P1 NANOSLEEP.SYNCS 0x989680 ;  /* 0x009896800000995d */ /* 0x004fea0003900000 */
[----:B------:R-:W2:Y:S02]  /*1ded0*/  @!P1 SYNCS.PHASECHK.TRANS64 P1, [R3+URZ+0x19c60], R0 ;  /* 0x019c6000030095a7 */ /* 0x000ea4000802007f */
[----:B--2---:R-:W-:Y:S05]  /*1dee0*/  @!P1 BRA `(.L_x_2182) ;  /* 0xfffffffc00f09947 */ /* 0x004fea000383ffff */
[----:B------:R-:W-:Y:S05]  /*1def0*/  BRA `(.L_x_2261) ;  /* 0xffffffd800707947 */ /* 0x000fea000383ffff */
.L_x_2186:
[----:B------:R-:W-:Y:S01]  /*1df00*/  BSSY B0, `(.L_x_2262) ;  /* 0x0000008000007945 */ /* 0x000fe20003800000 */
[----:B0-----:R-:W-:Y:S02]  /*1df10*/  IMAD.MOV.U32 R13, RZ, RZ, R16 ;  /* 0x000000ffff0d7224 */ /* 0x001fe400078e0010 */
[----:B------:R-:W-:Y:S02]  /*1df20*/  IMAD.MOV.U32 R12, RZ, RZ, RZ ;  /* 0x000000ffff0c7224 */ /* 0x000fe400078e00ff */
[----:B-1----:R-:W-:Y:S02]  /*1df30*/  IMAD.MOV.U32 R11, RZ, RZ, 0x1f ;  /* 0x0000001fff0b7424 */ /* 0x002fe400078e00ff */
[----:B------:R-:W-:-:S07]  /*1df40*/  IMAD.MOV.U32 R15, RZ, RZ, -0x1 ;  /* 0xffffffffff0f7424 */ /* 0x000fce00078e00ff */
[----:B--2---:R-:W-:Y:S05]  /*1df50*/  WARPSYNC.COLLECTIVE R15, `(.L_x_2263) ;  /* 0x000000000f087348 */ /* 0x004fea0003c00000 */
[----:B------:R0:W1:Y:S02]  /*1df60*/  SHFL.IDX P6, R14, R13, R12, R11 ;  /* 0x0000000c0d0e7389 */ /* 0x00006400000c000b */
[----:B012---:R-:W-:Y:S01]  /*1df70*/  ENDCOLLECTIVE ;  /* 0x000000000000791b */ /* 0x007fe20003800000 */
.L_x_2263:
[----:B------:R-:W-:Y:S05]  /*1df80*/  BSYNC B0 ;  /* 0x0000000000007941 */ /* 0x000fea0003800000 */
.L_x_2262:
        /* <DEDUP_REMOVED lines=9> */
.L_x_2264:
[----:B------:R-:W-:Y:S02]  /*1e020*/  ULDC UR4, c[0x0][0xc3c] ;  /* 0x00030f0000047ab9 */ /* 0x000fe40000000800 */
[----:B------:R-:W-:-:S13]  /*1e030*/  ISETP.GE.OR P1, PT, R5, UR4, !P0 ;  /* 0x0000000405007c0c */ /* 0x000fda000c726670 */
[----:B------:R-:W0:Y:S01]  /*1e040*/  @!P1 LDC.64 R2, c[0x0][0xc80] ;  /* 0x00032000ff029b82 */ /* 0x000e220000000a00 */
[----:B------:R-:W-:Y:S01]  /*1e050*/  IMAD.MOV.U32 R11, RZ, RZ, RZ ;  /* 0x000000ffff0b7224 */ /* 0x000fe200078e00ff */
[----:B------:R-:W-:Y:S01]  /*1e060*/  MOV R16, R14 ;  /* 0x0000000e00107202 */ /* 0x000fe20000000f00 */
        /* <DEDUP_REMOVED lines=13> */
.L_x_2265:
[----:B------:R-:W-:Y:S01]  /*1e140*/  IMAD.MOV.U32 R12, RZ, RZ, 0x2 ;  /* 0x00000002ff0c7424 */ /* 0x000fe200078e00ff */
[----:B------:R-:W-:-:S05]  /*1e150*/  SEL R5, R14, RZ, P1 ;  /* 0x000000ff0e057207 */ /* 0x000fca0000800000 */
[----:B------:R-:W-:-:S04]  /*1e160*/  IMAD.IADD R4, R2, 0x1, R5 ;  /* 0x0000000102047824 */ /* 0x000fc800078e0205 */
[----:B------:R-:W-:-:S07]  /*1e170*/  IMAD.MOV.U32 R13, RZ, RZ, R4 ;  /* 0x000000ffff0d7224 */ /* 0x000fce00078e0004 */
[----:B------:R-:W-:Y:S05]  /*1e180*/  WARPSYNC.COLLECTIVE R15, `(.L_x_2266) ;  /* 0x000000000f087348 */ /* 0x000fea0003c00000 */
[----:B------:R0:W1:Y:S02]  /*1e190*/  SHFL.UP P6, R14, R13, R12, R11 ;  /* 0x0400000c0d0e7389 */ /* 0x00006400000c000b */
[----:B01----:R-:W-:Y:S01]  /*1e1a0*/  ENDCOLLECTIVE ;  /* 0x000000000000791b */ /* 0x003fe20003800000 */
.L_x_2266:
[----:B------:R-:W-:Y:S01]  /*1e1b0*/  IMAD.MOV.U32 R12, RZ, RZ, 0x4 ;  /* 0x00000004ff0c7424 */ /* 0x000fe200078e00ff */
[----:B------:R-:W-:-:S05]  /*1e1c0*/  SEL R5, R14, RZ, P2 ;  /* 0x000000ff0e057207 */ /* 0x000fca0001000000 */
[----:B------:R-:W-:-:S04]  /*1e1d0*/  IMAD.IADD R5, R4, 0x1, R5 ;  /* 0x0000000104057824 */ /* 0x000fc800078e0205 */
[----:B------:R-:W-:-:S07]  /*1e1e0*/  IMAD.MOV.U32 R13, RZ, RZ, R5 ;  /* 0x000000ffff0d7224 */ /* 0x000fce00078e0005 */
[----:B------:R-:W-:Y:S05]  /*1e1f0*/  WARPSYNC.COLLECTIVE R15, `(.L_x_2267) ;  /* 0x000000000f087348 */ /* 0x000fea0003c00000 */
[----:B------:R0:W1:Y:S02]  /*1e200*/  SHFL.UP P6, R14, R13, R12, R11 ;  /* 0x0400000c0d0e7389 */ /* 0x00006400000c000b */
[----:B01----:R-:W-:Y:S01]  /*1e210*/  ENDCOLLECTIVE ;  /* 0x000000000000791b */ /* 0x003fe20003800000 */
.L_x_2267:
[----:B------:R-:W-:Y:S01]  /*1e220*/  IMAD.MOV.U32 R12, RZ, RZ, 0x8 ;  /* 0x00000008ff0c7424 */ /* 0x000fe200078e00ff */
[----:B------:R-:W-:-:S05]  /*1e230*/  SEL R6, R14, RZ, P3 ;  /* 0x000000ff0e067207 */ /* 0x000fca0001800000 */
[----:B------:R-:W-:-:S04]  /*1e240*/  IMAD.IADD R6, R5, 0x1, R6 ;  /* 0x0000000105067824 */ /* 0x000fc800078e0206 */
[----:B------:R-:W-:-:S07]  /*1e250*/  IMAD.MOV.U32 R13, RZ, RZ, R6 ;  /* 0x000000ffff0d7224 */ /* 0x000fce00078e0006 */
[----:B------:R-:W-:Y:S05]  /*1e260*/  WARPSYNC.COLLECTIVE R15, `(.L_x_2268) ;  /* 0x000000000f087348 */ /* 0x000fea0003c00000 */
[----:B------:R0:W1:Y:S02]  /*1e270*/  SHFL.UP P6, R14, R13, R12, R11 ;  /* 0x0400000c0d0e7389 */ /* 0x00006400000c000b */
[----:B01----:R-:W-:Y:S01]  /*1e280*/  ENDCOLLECTIVE ;  /* 0x000000000000791b */ /* 0x003fe20003800000 */
.L_x_2268:
[----:B------:R-:W-:Y:S01]  /*1e290*/  IMAD.MOV.U32 R12, RZ, RZ, 0x10 ;  /* 0x00000010ff0c7424 */ /* 0x000fe200078e00ff */
[----:B------:R-:W-:-:S04]  /*1e2a0*/  SEL R3, R14, RZ, P4 ;  /* 0x000000ff0e037207 */ /* 0x000fc80002000000 */
[----:B------:R-:W-:-:S05]  /*1e2b0*/  IADD3 R4, R6, R3, RZ ;  /* 0x0000000306047210 */ /* 0x000fca0007ffe0ff */
[----:B------:R-:W-:-:S07]  /*1e2c0*/  IMAD.MOV.U32 R13, RZ, RZ, R4 ;  /* 0x000000ffff0d7224 */ /* 0x000fce00078e0004 */
[----:B------:R-:W-:Y:S05]  /*1e2d0*/  WARPSYNC.COLLECTIVE R15, `(.L_x_2269) ;  /* 0x000000000f087348 */ /* 0x000fea0003c00000 */
[----:B------:R0:W1:Y:S02]  /*1e2e0*/  SHFL.UP P6, R14, R13, R12, R11 ;  /* 0x0400000c0d0e7389 */ /* 0x00006400000c000b */
[----:B01----:R-:W-:Y:S01]  /*1e2f0*/  ENDCOLLECTIVE ;  /* 0x000000000000791b */ /* 0x003fe20003800000 */
.L_x_2269:
        /* <DEDUP_REMOVED lines=8> */
.L_x_2270:
[----:B------:R-:W-:Y:S05]  /*1e380*/  BRA `(.L_x_2271) ;  /* 0xffffffdc00147947 */ /* 0x000fea000383ffff */
.L_x_2191:
[----:B------:R-:W-:Y:S01]  /*1e390*/  BSSY B0, `(.L_x_2272) ;  /* 0x0000008000007945 */ /* 0x000fe20003800000 */
[----:B-----5:R-:W-:Y:S02]  /*1e3a0*/  IMAD.MOV.U32 R13, RZ, RZ, R2 ;  /* 0x000000ffff0d7224 */ /* 0x020fe400078e0002 */
[----:B------:R-:W-:Y:S02]  /*1e3b0*/  IMAD.MOV.U32 R12, RZ, RZ, 0x1 ;  /* 0x00000001ff0c7424 */ /* 0x000fe400078e00ff */
[----:B-1----:R-:W-:Y:S02]  /*1e3c0*/  IMAD.MOV.U32 R11, RZ, RZ, RZ ;  /* 0x000000ffff0b7224 */ /* 0x002fe400078e00ff */
[----:B------:R-:W-:-:S07]  /*1e3d0*/  IMAD.MOV.U32 R15, RZ, RZ, -0x1 ;  /* 0xffffffffff0f7424 */ /* 0x000fce00078e00ff */
[----:B0-2---:R-:W-:Y:S05]  /*1e3e0*/  WARPSYNC.COLLECTIVE R15, `(.L_x_2273) ;  /* 0x000000000f087348 */ /* 0x005fea0003c00000 */
[----:B------:R1:W3:Y:S02]  /*1e3f0*/  SHFL.UP P6, R14, R13, R12, R11 ;  /* 0x0400000c0d0e7389 */ /* 0x0002e400000c000b */
[----:B0123--:R-:W-:Y:S01]  /*1e400*/  ENDCOLLECTIVE ;  /* 0x000000000000791b */ /* 0x00ffe20003800000 */
.L_x_2273:
[----:B------:R-:W-:Y:S05]  /*1e410*/  BSYNC B0 ;  /* 0x0000000000007941 */ /* 0x000fea0003800000 */
.L_x_2272:
        /* <DEDUP_REMOVED lines=8> */
.L_x_2274:
[----:B------:R-:W-:Y:S01]  /*1e4a0*/  IMAD.MOV.U32 R12, RZ, RZ, 0x4 ;  /* 0x00000004ff0c7424 */ /* 0x000fe200078e00ff */
[----:B------:R-:W-:-:S04]  /*1e4b0*/  SEL R4, R14, RZ, P2 ;  /* 0x000000ff0e047207 */ /* 0x000fc80001000000 */
[----:B------:R-:W-:-:S05]  /*1e4c0*/  IADD3 R4, R13, R4, RZ ;  /* 0x000000040d047210 */ /* 0x000fca0007ffe0ff */
[----:B------:R-:W-:-:S07]  /*1e4d0*/  IMAD.MOV.U32 R13, RZ, RZ, R4 ;  /* 0x000000ffff0d7224 */ /* 0x000fce00078e0004 */
[----:B------:R-:W-:Y:S05]  /*1e4e0*/  WARPSYNC.COLLECTIVE R15, `(.L_x_2275) ;  /* 0x000000000f087348 */ /* 0x000fea0003c00000 */
[----:B------:R0:W1:Y:S02]  /*1e4f0*/  SHFL.UP P6, R14, R13, R12, R11 ;  /* 0x0400000c0d0e7389 */ /* 0x00006400000c000b */
[----:B01----:R-:W-:Y:S01]  /*1e500*/  ENDCOLLECTIVE ;  /* 0x000000000000791b */ /* 0x003fe20003800000 */
.L_x_2275:
[----:B------:R-:W-:Y:S01]  /*1e510*/  IMAD.MOV.U32 R12, RZ, RZ, 0x8 ;  /* 0x00000008ff0c7424 */ /* 0x000fe200078e00ff */
[----:B------:R-:W-:-:S05]  /*1e520*/  SEL R5, R14, RZ, P3 ;  /* 0x000000ff0e057207 */ /* 0x000fca0001800000 */
[----:B------:R-:W-:-:S04]  /*1e530*/  IMAD.IADD R5, R4, 0x1, R5 ;  /* 0x0000000104057824 */ /* 0x000fc800078e0205 */
[----:B------:R-:W-:-:S07]  /*1e540*/  IMAD.MOV.U32 R13, RZ, RZ, R5 ;  /* 0x000000ffff0d7224 */ /* 0x000fce00078e0005 */
[----:B------:R-:W-:Y:S05]  /*1e550*/  WARPSYNC.COLLECTIVE R15, `(.L_x_2276) ;  /* 0x000000000f087348 */ /* 0x000fea0003c00000 */
[----:B------:R0:W1:Y:S02]  /*1e560*/  SHFL.UP P6, R14, R13, R12, R11 ;  /* 0x0400000c0d0e7389 */ /* 0x00006400000c000b */
[----:B01----:R-:W-:Y:S01]  /*1e570*/  ENDCOLLECTIVE ;  /* 0x000000000000791b */ /* 0x003fe20003800000 */
.L_x_2276:
[----:B------:R-:W-:Y:S01]  /*1e580*/  IMAD.MOV.U32 R12, RZ, RZ, 0x10 ;  /* 0x00000010ff0c7424 */ /* 0x000fe200078e00ff */
[----:B------:R-:W-:-:S05]  /*1e590*/  SEL R6, R14, RZ, P4 ;  /* 0x000000ff0e067207 */ /* 0x000fca0002000000 */
[----:B------:R-:W-:-:S04]  /*1e5a0*/  IMAD.IADD R6, R5, 0x1, R6 ;  /* 0x0000000105067824 */ /* 0x000fc800078e0206 */
[----:B------:R-:W-:-:S07]  /*1e5b0*/  IMAD.MOV.U32 R13, RZ, RZ, R6 ;  /* 0x000000ffff0d7224 */ /* 0x000fce00078e0006 */
[----:B------:R-:W-:Y:S05]  /*1e5c0*/  WARPSYNC.COLLECTIVE R15, `(.L_x_2277) ;  /* 0x000000000f087348 */ /* 0x000fea0003c00000 */
[----:B------:R0:W1:Y:S02]  /*1e5d0*/  SHFL.UP P6, R14, R13, R12, R11 ;  /* 0x0400000c0d0e7389 */ /* 0x00006400000c000b */
[----:B01----:R-:W-:Y:S01]  /*1e5e0*/  ENDCOLLECTIVE ;  /* 0x000000000000791b */ /* 0x003fe20003800000 */
.L_x_2277:
        /* <DEDUP_REMOVED lines=8> */
.L_x_2278:
[----:B------:R-:W-:Y:S05]  /*1e670*/  BRA `(.L_x_2279) ;  /* 0xffffffd800f47947 */ /* 0x000fea000383ffff */
.L_x_2193:
[----:B------:R-:W-:Y:S01]  /*1e680*/  BSSY B0, `(.L_x_2280) ;  /* 0x0000006000007945 */ /* 0x000fe20003800000 */
[----:B------:R-:W-:Y:S01]  /*1e690*/  PLOP3.LUT P6, PT, P6, PT, PT, 0x8, 0x0 ;  /* 0x000000000000781c */ /* 0x000fe200037ce170 */
[----:B------:R-:W-:-:S12]  /*1e6a0*/  IMAD.MOV.U32 R15, RZ, RZ, -0x1 ;  /* 0xffffffffff0f7424 */ /* 0x000fd800078e00ff */
[----:B01----:R-:W-:Y:S05]  /*1e6b0*/  WARPSYNC.COLLECTIVE R15, `(.L_x_2281) ;  /* 0x000000000f087348 */ /* 0x003fea0003c00000 */
[----:B------:R-:W-:Y:S01]  /*1e6c0*/  VOTE.ANY R14, PT, P6 ;  /* 0x00000000000e7806 */ /* 0x000fe200030e0100 */
[----:B01----:R-:W-:Y:S06]  /*1e6d0*/  ENDCOLLECTIVE ;  /* 0x000000000000791b */ /* 0x003fec0003800000 */
.L_x_2281:
[----:B------:R-:W-:Y:S05]  /*1e6e0*/  BSYNC B0 ;  /* 0x0000000000007941 */ /* 0x000fea0003800000 */
.L_x_2280:
[----:B------:R-:W-:Y:S01]  /*1e6f0*/  IMAD.MOV.U32 R5, RZ, RZ, R14 ;  /* 0x000000ffff057224 */ /* 0x000fe200078e000e */
[----:B------:R-:W-:Y:S01]  /*1e700*/  MOV R13, R2 ;  /* 0x00000002000d7202 */ /* 0x000fe20000000f00 */
[----:B------:R-:W-:Y:S02]  /*1e710*/  IMAD.MOV.U32 R11, RZ, RZ, 0x1f ;  /* 0x0000001fff0b7424 */ /* 0x000fe400078e00ff */
[----:B------:R-:W0:Y:S01]  /*1e720*/  POPC R6, R5 ;  /* 0x0000000500067309 */ /* 0x000e220000000000 */
[----:B------:R-:W-:Y:S02]  /*1e730*/  IMAD.MOV.U32 R15, RZ, RZ, -0x1 ;  /* 0xffffffffff0f7424 */ /* 0x000fe400078e00ff */
[----:B0-----:R-:W-:-:S07]  /*1e740*/  IMAD.MOV.U32 R12, RZ, RZ, R6 ;  /* 0x000000ffff0c7224 */ /* 0x001fce00078e0006 */
[----:B------:R-:W-:Y:S05]  /*1e750*/  WARPSYNC.COLLECTIVE R15, `(.L_x_2282) ;  /* 0x000000000f087348 */ /* 0x000fea0003c00000 */
[----:B------:R0:W1:Y:S02]  /*1e760*/  SHFL.IDX P6, R14, R13, R12, R11 ;  /* 0x0000000c0d0e7389 */ /* 0x00006400000c000b */
[----:B01----:R-:W-:Y:S01]  /*1e770*/  ENDCOLLECTIVE ;  /* 0x000000000000791b */ /* 0x003fe20003800000 */
.L_x_2282:
[----:B------:R-:W-:Y:S01]  /*1e780*/  IMAD.MOV.U32 R17, RZ, RZ, R14 ;  /* 0x000000ffff117224 */ /* 0x000fe200078e000e */
[----:B------:R-:W-:Y:S06]  /*1e790*/  BRA `(.L_x_2283) ;  /* 0xffffffd800e47947 */ /* 0x000fec000383ffff */
.L_x_2195:
[----:B------:R-:W-:Y:S01]  /*1e7a0*/  BSSY B0, `(.L_x_2284) ;  /* 0x0000007000007945 */ /* 0x000fe20003800000 */
[----:B------:R-:W-:Y:S02]  /*1e7b0*/  IMAD.MOV.U32 R13, RZ, RZ, R3 ;  /* 0x000000ffff0d7224 */ /* 0x000fe400078e0003 */
[----:B-1----:R-:W-:Y:S02]  /*1e7c0*/  IMAD.MOV.U32 R11, RZ, RZ, 0x1f ;  /* 0x0000001fff0b7424 */ /* 0x002fe400078e00ff */
[----:B------:R-:W-:-:S07]  /*1e7d0*/  IMAD.MOV.U32 R15, RZ, RZ, -0x1 ;  /* 0xffffffffff0f7424 */ /* 0x000fce00078e00ff */
[----:B0-23--:R-:W-:Y:S05]  /*1e7e0*/  WARPSYNC.COLLECTIVE R15, `(.L_x_2285) ;  /* 0x000000000f087348 */ /* 0x00dfea0003c00000 */
[----:B------:R1:W4:Y:S02]  /*1e7f0*/  SHFL.IDX P6, R14, R13, R12, R11 ;  /* 0x0000000c0d0e7389 */ /* 0x00032400000c000b */
[----:B01234-:R-:W-:Y:S01]  /*1e800*/  ENDCOLLECTIVE ;  /* 0x000000000000791b */ /* 0x01ffe20003800000 */
.L_x_2285:
[----:B------:R-:W-:Y:S05]  /*1e810*/  BSYNC B0 ;  /* 0x0000000000007941 */ /* 0x000fea0003800000 */
.L_x_2284:
[----:B------:R-:W-:Y:S01]  /*1e820*/  IMAD.MOV.U32 R5, RZ, RZ, R14 ;  /* 0x000000ffff057224 */ /* 0x000fe200078e000e */
[----:B------:R-:W-:Y:S06]  /*1e830*/  BRA `(.L_x_2194) ;  /* 0xffffffd800d87947 */ /* 0x000fec000383ffff */
.L_x_2199:
[----:B0-----:R0:W1:Y:S02]  /*1e840*/  SYNCS.PHASECHK.TRANS64.TRYWAIT P0, [R9+URZ+0x19c20], R0 ;  /* 0x019c2000090075a7 */ /* 0x001064000800017f */
[----:B-1----:R-:W-:Y:S05]  /*1e850*/  @!P0 NANOSLEEP.SYNCS 0x989680 ;  /* 0x009896800000895d */ /* 0x002fea0003900000 */
[----:B------:R-:W1:Y:S02]  /*1e860*/  @!P0 SYNCS.PHASECHK.TRANS64 P0, [R9+URZ+0x19c20], R0 ;  /* 0x019c2000090085a7 */ /* 0x000e64000800007f */
[----:B-1----:R-:W-:Y:S05]  /*1e870*/  @!P0 BRA `(.L_x_2199) ;  /* 0xfffffffc00f08947 */ /* 0x002fea000383ffff */
[----:B------:R-:W-:Y:S05]  /*1e880*/  BRA `(.L_x_2286) ;  /* 0xffffffe000507947 */ /* 0x000fea000383ffff */
.L_x_2200:
        /* <DEDUP_REMOVED lines=8> */
[----:B0-2-4-:R-:W-:Y:S05]  /*1e910*/  WARPSYNC.COLLECTIVE R15, `(.L_x_2288) ;  /* 0x000000000f087348 */ /* 0x015fea0003c00000 */
[----:B------:R1:W3:Y:S02]  /*1e920*/  SHFL.IDX P6, R14, R13, R12, R11 ;  /* 0x0000000c0d0e7389 */ /* 0x0002e400000c000b */
[----:B01234-:R-:W-:Y:S01]  /*1e930*/  ENDCOLLECTIVE ;  /* 0x000000000000791b */ /* 0x01ffe20003800000 */
.L_x_2288:
[----:B------:R-:W-:Y:S05]  /*1e940*/  BSYNC B0 ;  /* 0x0000000000007941 */ /* 0x000fea0003800000 */
.L_x_2287:
[----:B------:R-:W-:Y:S05]  /*1e950*/  BRA `(.L_x_2289) ;  /* 0xffffffe000387947 */ /* 0x000fea000383ffff */
.L_x_2201:
[----:B------:R-:W-:Y:S01]  /*1e960*/  BSSY B0, `(.L_x_2290) ;  /* 0x0000006000007945 */ /* 0x000fe20003800000 */
[----:B------:R-:W-:-:S07]  /*1e970*/  IMAD.MOV.U32 R15, RZ, RZ, -0x1 ;  /* 0xffffffffff0f7424 */ /* 0x000fce00078e00ff */
[----:B0-2-4-:R-:W-:Y:S05]  /*1e980*/  WARPSYNC.COLLECTIVE R15, `(.L_x_2291) ;  /* 0x000000000f0c7348 */ /* 0x015fea0003c00000 */
[----:B------:R-:W-:Y:S02]  /*1e990*/  ELECT P6, UR62, PT ;  /* 0x00000000003e782f */ /* 0x000fe400038c0000 */
[----:B------:R-:W-:Y:S01]  /*1e9a0*/  MOV R14, UR62 ;  /* 0x0000003e000e7c02 */ /* 0x000fe20008000f00 */
[----:B0-2-4-:R-:W-:Y:S10]  /*1e9b0*/  ENDCOLLECTIVE ;  /* 0x000000000000791b */ /* 0x015ff40003800000 */
.L_x_2291:
[----:B------:R-:W-:Y:S05]  /*1e9c0*/  BSYNC B0 ;  /* 0x0000000000007941 */ /* 0x000fea0003800000 */
.L_x_2290:
[----:B------:R-:W-:Y:S05]  /*1e9d0*/  BRA `(.L_x_2292) ;  /* 0xffffffe0002c7947 */ /* 0x000fea000383ffff */
.L_x_2203:
[----:B0-----:R0:W1:Y:S02]  /*1e9e0*/  SYNCS.PHASECHK.TRANS64.TRYWAIT P1, [R7+URZ], R2 ;  /* 0x00000002070075a7 */ /* 0x001064000802017f */
[----:B-1----:R-:W-:Y:S05]  /*1e9f0*/  @!P1 NANOSLEEP.SYNCS 0x989680 ;  /* 0x009896800000995d */ /* 0x002fea0003900000 */
[----:B------:R-:W1:Y:S02]  /*1ea00*/  @!P1 SYNCS.PHASECHK.TRANS64 P1, [R7+URZ], R2 ;  /* 0x00000002070095a7 */ /* 0x000e64000802007f */
[----:B-1----:R-:W-:Y:S05]  /*1ea10*/  @!P1 BRA `(.L_x_2203) ;  /* 0xfffffffc00f09947 */ /* 0x002fea000383ffff */
[----:B------:R-:W-:Y:S05]  /*1ea20*/  BRA `(.L_x_2293) ;  /* 0xffffffe000607947 */ /* 0x000fea000383ffff */
.L_x_2204:
[----:B-1----:R1:W3:Y:S02]  /*1ea30*/  SYNCS.PHASECHK.TRANS64.TRYWAIT P1, [R3+URZ], R0 ;  /* 0x00000000030075a7 */ /* 0x0022e4000802017f */
[----:B---3--:R-:W-:Y:S05]  /*1ea40*/  @!P1 NANOSLEEP.SYNCS 0x989680 ;  /* 0x009896800000995d */ /* 0x008fea0003900000 */
[----:B------:R-:W3:Y:S02]  /*1ea50*/  @!P1 SYNCS.PHASECHK.TRANS64 P1, [R3+URZ], R0 ;  /* 0x00000000030095a7 */ /* 0x000ee4000802007f */
[----:B---3--:R-:W-:Y:S05]  /*1ea60*/  @!P1 BRA `(.L_x_2204) ;  /* 0xfffffffc00f09947 */ /* 0x008fea000383ffff */
[----:B------:R-:W-:Y:S05]  /*1ea70*/  BRA `(.L_x_2294) ;  /* 0xffffffe000547947 */ /* 0x000fea000383ffff */
.L_x_2206:
[----:B-1----:R1:W3:Y:S02]  /*1ea80*/  SYNCS.PHASECHK.TRANS64.TRYWAIT P1, [R3+URZ+0x19c60], R2 ;  /* 0x019c6002030075a7 */ /* 0x0022e4000802017f */
[----:B---3--:R-:W-:Y:S05]  /*1ea90*/  @!P1 NANOSLEEP.SYNCS 0x989680 ;  /* 0x009896800000995d */ /* 0x008fea0003900000 */
[----:B------:R-:W3:Y:S02]  /*1eaa0*/  @!P1 SYNCS.PHASECHK.TRANS64 P1, [R3+URZ+0x19c60], R2 ;  /* 0x019c6002030095a7 */ /* 0x000ee4000802007f */
[----:B---3--:R-:W-:Y:S05]  /*1eab0*/  @!P1 BRA `(.L_x_2206) ;  /* 0xfffffffc00f09947 */ /* 0x008fea000383ffff */
[----:B------:R-:W-:Y:S05]  /*1eac0*/  BRA `(.L_x_2295) ;  /* 0xffffffe000547947 */ /* 0x000fea000383ffff */
.L_x_2208:
[----:B---3--:R3:W0:Y:S02]  /*1ead0*/  SYNCS.PHASECHK.TRANS64.TRYWAIT P1, [R5+URZ+0x19c60], R0 ;  /* 0x019c6000050075a7 */ /* 0x008624000802017f */
[----:B0-----:R-:W-:Y:S05]  /*1eae0*/  @!P1 NANOSLEEP.SYNCS 0x989680 ;  /* 0x009896800000995d */ /* 0x001fea0003900000 */
[----:B------:R-:W0:Y:S02]  /*1eaf0*/  @!P1 SYNCS.PHASECHK.TRANS64 P1, [R5+URZ+0x19c60], R0 ;  /* 0x019c6000050095a7 */ /* 0x000e24000802007f */
[----:B0-----:R-:W-:Y:S05]  /*1eb00*/  @!P1 BRA `(.L_x_2208) ;  /* 0xfffffffc00f09947 */ /* 0x001fea000383ffff */
[----:B------:R-:W-:Y:S05]  /*1eb10*/  BRA `(.L_x_2296) ;  /* 0xffffffe000547947 */ /* 0x000fea000383ffff */
.L_x_2210:
[----:B------:R0:W0:Y:S02]  /*1eb20*/  SYNCS.PHASECHK.TRANS64.TRYWAIT P0, [R3+URZ+0x19c80], R2 ;  /* 0x019c8002030075a7 */ /* 0x000024000800017f */
[----:B0-----:R-:W-:Y:S05]  /*1eb30*/  @!P0 NANOSLEEP.SYNCS 0x989680 ;  /* 0x009896800000895d */ /* 0x001fea0003900000 */
[----:B------:R-:W0:Y:S02]  /*1eb40*/  @!P0 SYNCS.PHASECHK.TRANS64 P0, [R3+URZ+0x19c80], R2 ;  /* 0x019c8002030085a7 */ /* 0x000e24000800007f */
[----:B0-----:R-:W-:Y:S05]  /*1eb50*/  @!P0 BRA `(.L_x_2210) ;  /* 0xfffffffc00f08947 */ /* 0x001fea000383ffff */
[----:B------:R-:W-:Y:S05]  /*1eb60*/  BRA `(.L_x_2211) ;  /* 0xffffffe000507947 */ /* 0x000fea000383ffff */
.L_x_2297:
        /* <DEDUP_REMOVED lines=9> */
.L_x_2306:


//--------------------- .nv.global.init           --------------------------
	.section	.nv.global.init,"aw",@progbits
	.align	4
.nv.global.init:
	.type		_ZZN5flash28permute_output_fp8_VcolmajorIN4cute6TensorINS1_11ArrayEngineIN7cutlass10bfloat16_tELm48EEENS1_6LayoutINS1_5tupleIJNS8_IJNS1_1CILi2EEESA_NS9_ILi12EEEEEENS9_ILi1EEESD_EEENS8_IJNS8_IJSD_SA_NS9_ILi4EEEEEENS9_ILi0EEESH_EEEEEEEEEvRT_E9upper_map,@object
	.size		_ZZN5flash28permute_output_fp8_VcolmajorIN4cute6TensorINS1_11ArrayEngineIN7cutlass10bfloat16_tELm48EEENS1_6LayoutINS1_5tupleIJNS8_IJNS1_1CILi2EEESA_NS9_ILi12EEEEEENS9_ILi1EEESD_EEENS8_IJNS8_IJSD_SA_NS9_ILi4EEEEEENS9_ILi0EEESH_EEEEEEEEEvRT_E9upper_map,($str$23 - _ZZN5flash28permute_output_fp8_VcolmajorIN4cute6TensorINS1_11ArrayEngineIN7cutlass10bfloat16_tELm48EEENS1_6LayoutINS1_5tupleIJNS8_IJNS1_1CILi2EEESA_NS9_ILi12EEEEEENS9_ILi1EEESD_EEENS8_IJNS8_IJSD_SA_NS9_ILi4EEEEEENS9_ILi0EEESH_EEEEEEEEEvRT_E9upper_map)
_ZZN5flash28permute_output_fp8_VcolmajorIN4cute6TensorINS1_11ArrayEngineIN7cutlass10bfloat16_tELm48EEENS1_6LayoutINS1_5tupleIJNS8_IJNS1_1CILi2EEESA_NS9_ILi12EEEEEENS9_ILi1EEESD_EEENS8_IJNS8_IJSD_SA_NS9_ILi4EEEEEENS9_ILi0EEESH_EEEEEEEEEvRT_E9upper_map:
        /*0000*/ 	.byte	0x00, 0x00, 0x00, 0x00, 0x02, 0x00, 0x00, 0x00, 0x03, 0x00, 0x00, 0x00, 0x01, 0x00, 0x00, 0x00
	.type		$str$23,@object
	.size		$str$23,($str$24 - $str$23)
$str$23:
        /*0010*/ 	.byte	0x28, 0x61, 0x64, 0x64, 0x72, 0x65, 0x73, 0x73, 0x20, 0x26, 0x20, 0x6d, 0x61, 0x73, 0x6b, 0x29
        /*0020*/ 	.byte	0x20, 0x3d, 0x3d, 0x20, 0x30, 0x00
	.type		$str$24,@object
	.size		$str$24,(__unnamed_5 - $str$24)
$str$24:
        /*0026*/ 	.byte	0x2f, 0x74, 0x6d, 0x70, 0x2f, 0x6f, 0x73, 0x73, 0x5f, 0x6b, 0x65, 0x72, 0x6e, 0x65, 0x6c, 0x73
        /*0036*/ 	.byte	0x5f, 0x73, 0x72, 0x63, 0x2f, 0x66, 0x6c, 0x61, 0x73, 0x68, 0x5f, 0x61, 0x74, 0x74, 0x65, 0x6e
        /*0046*/ 	.byte	0x74, 0x69, 0x6f, 0x6e, 0x2f, 0x63, 0x73, 0x72, 0x63, 0x2f, 0x63, 0x75, 0x74, 0x6c, 0x61, 0x73
        /*0056*/ 	.byte	0x73, 0x2f, 0x69, 0x6e, 0x63, 0x6c, 0x75, 0x64, 0x65, 0x2f, 0x63, 0x75, 0x74, 0x65, 0x2f, 0x70
        /*0066*/ 	.byte	0x6f, 0x69, 0x6e, 0x74, 0x65, 0x72, 0x5f, 0x66, 0x6c, 0x61, 0x67, 0x67, 0x65, 0x64, 0x2e, 0x68
        /*0076*/ 	.byte	0x70, 0x70, 0x00
	.type		__unnamed_5,@object
	.size		__unnamed_5,(__unnamed_6 - __unnamed_5)
__unnamed_5:
        /* <DEDUP_REMOVED lines=24> */
        /*01f9*/ 	.byte	0x3e, 0x3e, 0x20, 0x26, 0x5d, 0x00
	.type		__unnamed_6,@object
	.size		__unnamed_6,(__unnamed_3 - __unnamed_6)
__unnamed_6:
        /* <DEDUP_REMOVED lines=25> */
	.type		__unnamed_3,@object
	.size		__unnamed_3,(__unnamed_4 - __unnamed_3)
__unnamed_3:
        /* <DEDUP_REMOVED lines=29> */
        /*0555*/ 	.byte	0x5d, 0x00
	.type		__unnamed_4,@object
	.size		__unnamed_4,(__unnamed_2 - __unnamed_4)
__unnamed_4:
        /* <DEDUP_REMOVED lines=30> */
	.type		__unnamed_2,@object
	.size		__unnamed_2,(__unnamed_1 - __unnamed_2)
__unnamed_2:
        /* <DEDUP_REMOVED lines=30> */
	.type		__unnamed_1,@object
	.size		__unnamed_1,(.L_0 - __unnamed_1)
__unnamed_1:
        /* <DEDUP_REMOVED lines=30> */
.L_0:


//--------------------- .nv.shared._ZN7cutlass13device_kernelIN5flash11enable_sm90INS1_16FlashAttnFwdSm90INS1_25CollectiveMainloopFwdSm90ILi2EN4cute5tupleIJNS5_1CILi1EEES8_S8_EEENS6_IJNS7_ILi192EEENS7_ILi128EEENS7_ILi96EEEEEELi96ENS_12float_e4m3_tEfNS_4arch4Sm90ELb0ELb0ELb1ELb0ELb0ELb0ELb0ELb1ELb1ELb1ELb0ELb0EEENS1_21CollectiveEpilogueFwdINS6_IJSA_SC_SB_EEES9_NS_10bfloat16_tESG_Li384ELb0ELb1ELb0ELb1EEENS1_29StaticPersistentTileSchedulerILb0EEEEEEEEEvNT_6ParamsE --------------------------
	.section	.nv.shared._ZN7cutlass13device_kernelIN5flash11enable_sm90INS1_16FlashAttnFwdSm90INS1_25CollectiveMainloopFwdSm90ILi2EN4cute5tupleIJNS5_1CILi1EEES8_S8_EEENS6_IJNS7_ILi192EEENS7_ILi128EEENS7_ILi96EEEEEELi96ENS_12float_e4m3_tEfNS_4arch4Sm90ELb0ELb0ELb1ELb0ELb0ELb0ELb0ELb1ELb1ELb1ELb0ELb0EEENS1_21CollectiveEpilogueFwdINS6_IJSA_SC_SB_EEES9_NS_10bfloat16_tESG_Li384ELb0ELb1ELb0ELb1EEENS1_29StaticPersistentTileSchedulerILb0EEEEEEEEEvNT_6ParamsE,"aw",@nobits
	.sectionflags	@""
	.align	16
	.zero		1024


//--------------------- .nv.shared.reserved.0     --------------------------
	.section	.nv.shared.reserved.0,"aw",@nobits
	.weak		__nv_reservedSMEM_offset_0_alias
	.size		__nv_reservedSMEM_offset_0_alias, 0, 0
	.other		__nv_reservedSMEM_offset_0_alias,@"STO_CUDA_RESERVED_SHARED STV_DEFAULT"
__nv_reservedSMEM_offset_0_alias:
	.zero		0


//--------------------- .nv.global                --------------------------
	.section	.nv.global,"aw",@nobits
.nv.global:
	.type		_ZN81_INTERNAL_8b9486a0_45_flash_fwd_hdim96_e4m3_softcap_packgqa_sm90_cu_ee213261_37614cute1_E,@object
	.size		_ZN81_INTERNAL_8b9486a0_45_flash_fwd_hdim96_e4m3_softcap_packgqa_sm90_cu_ee213261_37614cute1_E,(_ZN81_INTERNAL_8b9486a0_45_flash_fwd_hdim96_e4m3_softcap_packgqa_sm90_cu_ee213261_37614cuda3std3__45__cpo6cbeginE - _ZN81_INTERNAL_8b9486a0_45_flash_fwd_hdim96_e4m3_softcap_packgqa_sm90_cu_ee213261_37614cute1_E)
_ZN81_INTERNAL_8b9486a0_45_flash_fwd_hdim96_e4m3_softcap_packgqa_sm90_cu_ee213261_37614cute1_E:
	.zero		1
	.type		_ZN81_INTERNAL_8b9486a0_45_flash_fwd_hdim96_e4m3_softcap_packgqa_sm90_cu_ee213261_37614cuda3std3__45__cpo6cbeginE,@object
	.size		_ZN81_INTERNAL_8b9486a0_45_flash_fwd_hdim96_e4m3_softcap_packgqa_sm90_cu_ee213261_37614cuda3std3__45__cpo6cbeginE,(_ZN81_INTERNAL_8b9486a0_45_flash_fwd_hdim96_e4m3_softcap_packgqa_sm90_cu_ee213261_37614cuda3std3__48in_placeE - _ZN81_INTERNAL_8b9486a0_45_flash_fwd_hdim96_e4m3_softcap_packgqa_sm90_cu_ee213261_37614cuda3std3__45__cpo6cbeginE)
_ZN81_INTERNAL_8b9486a0_45_flash_fwd_hdim96_e4m3_softcap_packgqa_sm90_cu_ee213261_37614cuda3std3__45__cpo6cbeginE:
	.zero		1
	.type		_ZN81_INTERNAL_8b9486a0_45_flash_fwd_hdim96_e4m3_softcap_packgqa_sm90_cu_ee213261_37614cuda3std3__48in_placeE,@object
	.size		_ZN81_INTERNAL_8b9486a0_45_flash_fwd_hdim96_e4m3_softcap_packgqa_sm90_cu_ee213261_37614cuda3std3__48in_placeE,(_ZN81_INTERNAL_8b9486a0_45_flash_fwd_hdim96_e4m3_softcap_packgqa_sm90_cu_ee213261_37614cuda3std6ranges3__45__cpo9iter_moveE - _ZN81_INTERNAL_8b9486a0_45_flash_fwd_hdim96_e4m3_softcap_packgqa_sm90_cu_ee213261_37614cuda3std3__48in_placeE)
_ZN81_INTERNAL_8b9486a0_45_flash_fwd_hdim96_e4m3_softcap_packgqa_sm90_cu_ee213261_37614cuda3std3__48in_placeE:
	.zero		1
	.type		_ZN81_INTERNAL_8b9486a0_45_flash_fwd_hdim96_e4m3_softcap_packgqa_sm90_cu_ee213261_37614cuda3std6ranges3__45__cpo9iter_moveE,@object
	.size		_ZN81_INTERNAL_8b9486a0_45_flash_fwd_hdim96_e4m3_softcap_packgqa_sm90_cu_ee213261_37614cuda3std6ranges3__45__cpo9iter_moveE,(_ZN81_INTERNAL_8b9486a0_45_flash_fwd_hdim96_e4m3_softcap_packgqa_sm90_cu_ee213261_37614cuda3std3__45__cpo5beginE - _ZN81_INTERNAL_8b9486a0_45_flash_fwd_hdim96_e4m3_softcap_packgqa_sm90_cu_ee213261_37614cuda3std6ranges3__45__cpo9iter_moveE)
_ZN81_INTERNAL_8b9486a0_45_flash_fwd_hdim96_e4m3_softcap_packgqa_sm90_cu_ee213261_37614cuda3std6ranges3__45__cpo9iter_moveE:
	.zero		1
	.type		_ZN81_INTERNAL_8b9486a0_45_flash_fwd_hdim96_e4m3_softcap_packgqa_sm90_cu_ee213261_37614cuda3std3__45__cpo5beginE,@object
	.size		_ZN81_INTERNAL_8b9486a0_45_flash_fwd_hdim96_e4m3_softcap_packgqa_sm90_cu_ee213261_37614cuda3std3__45__cpo5beginE,(_ZN81_INTERNAL_8b9486a0_45_flash_fwd_hdim96_e4m3_softcap_packgqa_sm90_cu_ee213261_37614cuda3std3__483_GLOBAL__N__8b9486a0_45_flash_fwd_hdim96_e4m3_softcap_packgqa_sm90_cu_ee213261_37616ignoreE - _ZN81_INTERNAL_8b9486a0_45_flash_fwd_hdim96_e4m3_softcap_packgqa_sm90_cu_ee213261_37614cuda3std3__45__cpo5beginE)
_ZN81_INTERNAL_8b9486a0_45_flash_fwd_hdim96_e4m3_softcap_packgqa_sm90_cu_ee213261_37614cuda3std3__45__cpo5beginE:
	.zero		1
	.type		_ZN81_INTERNAL_8b9486a0_45_flash_fwd_hdim96_e4m3_softcap_packgqa_sm90_cu_ee213261_37614cuda3std3__483_GLOBAL__N__8b9486a0_45_flash_fwd_hdim96_e4m3_softcap_packgqa_sm90_cu_ee213261_37616ignoreE,@object
	.size		_ZN81_INTERNAL_8b9486a0_45_flash_fwd_hdim96_e4m3_softcap_packgqa_sm90_cu_ee213261_37614cuda3std3__483_GLOBAL__N__8b9486a0_45_flash_fwd_hdim96_e4m3_softcap_packgqa_sm90_cu_ee213261_37616ignoreE,(_ZN81_INTERNAL_8b9486a0_45_flash_fwd_hdim96_e4m3_softcap_packgqa_sm90_cu_ee213261_37614cute7productE - _ZN81_INTERNAL_8b9486a0_45_flash_fwd_hdim96_e4m3_softcap_packgqa_sm90_cu_ee213261_37614cuda3std3__483_GLOBAL__N__8b9486a0_45_flash_fwd_hdim96_e4m3_softcap_packgqa_sm90_cu_ee213261_37616ignoreE)
_ZN81_INTERNAL_8b9486a0_45_flash_fwd_hdim96_e4m3_softcap_packgqa_sm90_cu_ee213261_37614cuda3std3__483_GLOBAL__N__8b9486a0_45_flash_fwd_hdim96_e4m3_softcap_packgqa_sm90_cu_ee213261_37616ignoreE:
	.zero		1
	.type		_ZN81_INTERNAL_8b9486a0_45_flash_fwd_hdim96_e4m3_softcap_packgqa_sm90_cu_ee213261_37614cute7productE,@object
	.size		_ZN81_INTERNAL_8b9486a0_45_flash_fwd_hdim96_e4m3_softcap_packgqa_sm90_cu_ee213261_37614cute7productE,(_ZN81_INTERNAL_8b9486a0_45_flash_fwd_hdim96_e4m3_softcap_packgqa_sm90_cu_ee213261_37614cuda3std3__45__cpo3endE - _ZN81_INTERNAL_8b9486a0_45_flash_fwd_hdim96_e4m3_softcap_packgqa_sm90_cu_ee213261_37614cute7productE)
_ZN81_INTERNAL_8b9486a0_45_flash_fwd_hdim96_e4m3_softcap_packgqa_sm90_cu_ee213261_37614cute7productE:
	.zero		1
	.type		_ZN81_INTERNAL_8b9486a0_45_flash_fwd_hdim96_e4m3_softcap_packgqa_sm90_cu_ee213261_37614cuda3std3__45__cpo3endE,@object
	.size		_ZN81_INTERNAL_8b9486a0_45_flash_fwd_hdim96_e4m3_softcap_packgqa_sm90_cu_ee213261_37614cuda3std3__45__cpo3endE,(_ZN81_INTERNAL_8b9486a0_45_flash_fwd_hdim96_e4m3_softcap_packgqa_sm90_cu_ee213261_37614cuda3std3__419piecewise_constructE - _ZN81_INTERNAL_8b9486a0_45_flash_fwd_hdim96_e4m3_softcap_packgqa_sm90_cu_ee213261_37614cuda3std3__45__cpo3endE)
_ZN81_INTERNAL_8b9486a0_45_flash_fwd_hdim96_e4m3_softcap_packgqa_sm90_cu_ee213261_37614cuda3std3__45__cpo3endE:
	.zero		1
	.type		_ZN81_INTERNAL_8b9486a0_45_flash_fwd_hdim96_e4m3_softcap_packgqa_sm90_cu_ee213261_37614cuda3std3__419piecewise_constructE,@object
	.size		_ZN81_INTERNAL_8b9486a0_45_flash_fwd_hdim96_e4m3_softcap_packgqa_sm90_cu_ee213261_37614cuda3std3__419piecewise_constructE,(_ZN81_INTERNAL_8b9486a0_45_flash_fwd_hdim96_e4m3_softcap_packgqa_sm90_cu_ee213261_37614cuda3std3__45__cpo4cendE - _ZN81_INTERNAL_8b9486a0_45_flash_fwd_hdim96_e4m3_softcap_packgqa_sm90_cu_ee213261_37614cuda3std3__419piecewise_constructE)
_ZN81_INTERNAL_8b9486a0_45_flash_fwd_hdim96_e4m3_softcap_packgqa_sm90_cu_ee213261_37614cuda3std3__419piecewise_constructE:
	.zero		1
	.type		_ZN81_INTERNAL_8b9486a0_45_flash_fwd_hdim96_e4m3_softcap_packgqa_sm90_cu_ee213261_37614cuda3std3__45__cpo4cendE,@object
	.size		_ZN81_INTERNAL_8b9486a0_45_flash_fwd_hdim96_e4m3_softcap_packgqa_sm90_cu_ee213261_37614cuda3std3__45__cpo4cendE,(_ZN81_INTERNAL_8b9486a0_45_flash_fwd_hdim96_e4m3_softcap_packgqa_sm90_cu_ee213261_37614cuda3std6ranges3__45__cpo4swapE - _ZN81_INTERNAL_8b9486a0_45_flash_fwd_hdim96_e4m3_softcap_packgqa_sm90_cu_ee213261_37614cuda3std3__45__cpo4cendE)
_ZN81_INTERNAL_8b9486a0_45_flash_fwd_hdim96_e4m3_softcap_packgqa_sm90_cu_ee213261_37614cuda3std3__45__cpo4cendE:
	.zero		1
	.type		_ZN81_INTERNAL_8b9486a0_45_flash_fwd_hdim96_e4m3_softcap_packgqa_sm90_cu_ee213261_37614cuda3std6ranges3__45__cpo4swapE,@object
	.size		_ZN81_INTERNAL_8b9486a0_45_flash_fwd_hdim96_e4m3_softcap_packgqa_sm90_cu_ee213261_37614cuda3std6ranges3__45__cpo4swapE,(.L_14 - _ZN81_INTERNAL_8b9486a0_45_flash_fwd_hdim96_e4m3_softcap_packgqa_sm90_cu_ee213261_37614cuda3std6ranges3__45__cpo4swapE)
_ZN81_INTERNAL_8b9486a0_45_flash_fwd_hdim96_e4m3_softcap_packgqa_sm90_cu_ee213261_37614cuda3std6ranges3__45__cpo4swapE:
	.zero		1
.L_14:


//--------------------- .nv.shared._ZN7cutlass13device_kernelIN5flash11enable_sm90INS1_16FlashAttnFwdSm90INS1_25CollectiveMainloopFwdSm90ILi2EN4cute5tupleIJNS5_1CILi1EEES8_S8_EEENS6_IJNS7_ILi192EEENS7_ILi128EEENS7_ILi96EEEEEELi96ENS_12float_e4m3_tEfNS_4arch4Sm90ELb0ELb0ELb1ELb1ELb0ELb0ELb0ELb1ELb1ELb1ELb0ELb0EEENS1_21CollectiveEpilogueFwdINS6_IJSA_SC_SB_EEES9_NS_10bfloat16_tESG_Li384ELb1ELb1ELb0ELb1EEENS1_36VarlenDynamicPersistentTileSchedulerILi192ELi128ELi384ELi128ELb0ELb1ELb1ELb0ELb1ELb1EEEEEEEEEvNT_6ParamsE --------------------------
	.section	.nv.shared._ZN7cutlass13device_kernelIN5flash11enable_sm90INS1_16FlashAttnFwdSm90INS1_25CollectiveMainloopFwdSm90ILi2EN4cute5tupleIJNS5_1CILi1EEES8_S8_EEENS6_IJNS7_ILi192EEENS7_ILi128EEENS7_ILi96EEEEEELi96ENS_12float_e4m3_tEfNS_4arch4Sm90ELb0ELb0ELb1ELb1ELb0ELb0ELb0ELb1ELb1ELb1ELb0ELb0EEENS1_21CollectiveEpilogueFwdINS6_IJSA_SC_SB_EEES9_NS_10bfloat16_tESG_Li384ELb1ELb1ELb0ELb1EEENS1_36VarlenDynamicPersistentTileSchedulerILi192ELi128ELi384ELi128ELb0ELb1ELb1ELb0ELb1ELb1EEEEEEEEEvNT_6ParamsE,"aw",@nobits
	.sectionflags	@""
	.align	16
	.zero		1024


//--------------------- .nv.shared._ZN7cutlass13device_kernelIN5flash11enable_sm90INS1_16FlashAttnFwdSm90INS1_25CollectiveMainloopFwdSm90ILi2EN4cute5tupleIJNS5_1CILi1EEES8_S8_EEENS6_IJNS7_ILi192EEENS7_ILi128EEENS7_ILi96EEEEEELi96ENS_12float_e4m3_tEfNS_4arch4Sm90ELb0ELb0ELb1ELb1ELb0ELb1ELb0ELb1ELb1ELb1ELb0ELb0EEENS1_21CollectiveEpilogueFwdINS6_IJSA_SC_SB_EEES9_NS_10bfloat16_tESG_Li384ELb1ELb1ELb0ELb1EEENS1_36VarlenDynamicPersistentTileSchedulerILi192ELi128ELi384ELi128ELb0ELb1ELb1ELb0ELb1ELb1EEEEEEEEEvNT_6ParamsE --------------------------
	.section	.nv.shared._ZN7cutlass13device_kernelIN5flash11enable_sm90INS1_16FlashAttnFwdSm90INS1_25CollectiveMainloopFwdSm90ILi2EN4cute5tupleIJNS5_1CILi1EEES8_S8_EEENS6_IJNS7_ILi192EEENS7_ILi128EEENS7_ILi96EEEEEELi96ENS_12float_e4m3_tEfNS_4arch4Sm90ELb0ELb0ELb1ELb1ELb0ELb1ELb0ELb1ELb1ELb1ELb0ELb0EEENS1_21CollectiveEpilogueFwdINS6_IJSA_SC_SB_EEES9_NS_10bfloat16_tESG_Li384ELb1ELb1ELb0ELb1EEENS1_36VarlenDynamicPersistentTileSchedulerILi192ELi128ELi384ELi128ELb0ELb1ELb1ELb0ELb1ELb1EEEEEEEEEvNT_6ParamsE,"aw",@nobits
	.sectionflags	@""
	.align	16
	.zero		1024


//--------------------- .nv.shared._ZN7cutlass13device_kernelIN5flash11enable_sm90INS1_16FlashAttnFwdSm90INS1_25CollectiveMainloopFwdSm90ILi2EN4cute5tupleIJNS5_1CILi1EEES8_S8_EEENS6_IJNS7_ILi192EEENS7_ILi128EEENS7_ILi96EEEEEELi96ENS_12float_e4m3_tEfNS_4arch4Sm90ELb0ELb1ELb1ELb0ELb0ELb0ELb0ELb1ELb1ELb1ELb0ELb0EEENS1_21CollectiveEpilogueFwdINS6_IJSA_SC_SB_EEES9_NS_10bfloat16_tESG_Li384ELb0ELb1ELb0ELb1EEENS1_30DynamicPersistentTileSchedulerILi384ELi128ELb0ELb1ELb1EEEEEEEEEvNT_6ParamsE --------------------------
	.section	.nv.shared._ZN7cutlass13device_kernelIN5flash11enable_sm90INS1_16FlashAttnFwdSm90INS1_25CollectiveMainloopFwdSm90ILi2EN4cute5tupleIJNS5_1CILi1EEES8_S8_EEENS6_IJNS7_ILi192EEENS7_ILi128EEENS7_ILi96EEEEEELi96ENS_12float_e4m3_tEfNS_4arch4Sm90ELb0ELb1ELb1ELb0ELb0ELb0ELb0ELb1ELb1ELb1ELb0ELb0EEENS1_21CollectiveEpilogueFwdINS6_IJSA_SC_SB_EEES9_NS_10bfloat16_tESG_Li384ELb0ELb1ELb0ELb1EEENS1_30DynamicPersistentTileSchedulerILi384ELi128ELb0ELb1ELb1EEEEEEEEEvNT_6ParamsE,"aw",@nobits
	.sectionflags	@""
	.align	16
	.zero		1024


//--------------------- .nv.shared._ZN7cutlass13device_kernelIN5flash11enable_sm90INS1_16FlashAttnFwdSm90INS1_25CollectiveMainloopFwdSm90ILi2EN4cute5tupleIJNS5_1CILi1EEES8_S8_EEENS6_IJNS7_ILi192EEENS7_ILi128EEENS7_ILi96EEEEEELi96ENS_12float_e4m3_tEfNS_4arch4Sm90ELb0ELb1ELb1ELb1ELb0ELb0ELb0ELb1ELb1ELb1ELb0ELb0EEENS1_21CollectiveEpilogueFwdINS6_IJSA_SC_SB_EEES9_NS_10bfloat16_tESG_Li384ELb1ELb1ELb0ELb1EEENS1_36VarlenDynamicPersistentTileSchedulerILi192ELi128ELi384ELi128ELb0ELb1ELb1ELb1ELb0ELb1EEEEEEEEEvNT_6ParamsE --------------------------
	.section	.nv.shared._ZN7cutlass13device_kernelIN5flash11enable_sm90INS1_16FlashAttnFwdSm90INS1_25CollectiveMainloopFwdSm90ILi2EN4cute5tupleIJNS5_1CILi1EEES8_S8_EEENS6_IJNS7_ILi192EEENS7_ILi128EEENS7_ILi96EEEEEELi96ENS_12float_e4m3_tEfNS_4arch4Sm90ELb0ELb1ELb1ELb1ELb0ELb0ELb0ELb1ELb1ELb1ELb0ELb0EEENS1_21CollectiveEpilogueFwdINS6_IJSA_SC_SB_EEES9_NS_10bfloat16_tESG_Li384ELb1ELb1ELb0ELb1EEENS1_36VarlenDynamicPersistentTileSchedulerILi192ELi128ELi384ELi128ELb0ELb1ELb1ELb1ELb0ELb1EEEEEEEEEvNT_6ParamsE,"aw",@nobits
	.sectionflags	@""
	.align	16
	.zero		1024


//--------------------- .nv.shared._ZN7cutlass13device_kernelIN5flash11enable_sm90INS1_16FlashAttnFwdSm90INS1_25CollectiveMainloopFwdSm90ILi2EN4cute5tupleIJNS5_1CILi1EEES8_S8_EEENS6_IJNS7_ILi192EEENS7_ILi128EEENS7_ILi96EEEEEELi96ENS_12float_e4m3_tEfNS_4arch4Sm90ELb0ELb1ELb1ELb1ELb0ELb1ELb0ELb1ELb1ELb1ELb0ELb0EEENS1_21CollectiveEpilogueFwdINS6_IJSA_SC_SB_EEES9_NS_10bfloat16_tESG_Li384ELb1ELb1ELb0ELb1EEENS1_36VarlenDynamicPersistentTileSchedulerILi192ELi128ELi384ELi128ELb0ELb1ELb1ELb1ELb0ELb1EEEEEEEEEvNT_6ParamsE --------------------------
	.section	.nv.shared._ZN7cutlass13device_kernelIN5flash11enable_sm90INS1_16FlashAttnFwdSm90INS1_25CollectiveMainloopFwdSm90ILi2EN4cute5tupleIJNS5_1CILi1EEES8_S8_EEENS6_IJNS7_ILi192EEENS7_ILi128EEENS7_ILi96EEEEEELi96ENS_12float_e4m3_tEfNS_4arch4Sm90ELb0ELb1ELb1ELb1ELb0ELb1ELb0ELb1ELb1ELb1ELb0ELb0EEENS1_21CollectiveEpilogueFwdINS6_IJSA_SC_SB_EEES9_NS_10bfloat16_tESG_Li384ELb1ELb1ELb0ELb1EEENS1_36VarlenDynamicPersistentTileSchedulerILi192ELi128ELi384ELi128ELb0ELb1ELb1ELb1ELb0ELb1EEEEEEEEEvNT_6ParamsE,"aw",@nobits
	.sectionflags	@""
	.align	16
	.zero		1024


//--------------------- .nv.shared._ZN7cutlass13device_kernelIN5flash11enable_sm90INS1_16FlashAttnFwdSm90INS1_25CollectiveMainloopFwdSm90ILi2EN4cute5tupleIJNS5_1CILi1EEES8_S8_EEENS6_IJNS7_ILi192EEENS7_ILi128EEENS7_ILi96EEEEEELi96ENS_12float_e4m3_tEfNS_4arch4Sm90ELb1ELb0ELb1ELb0ELb0ELb0ELb0ELb1ELb1ELb1ELb0ELb0EEENS1_21CollectiveEpilogueFwdINS6_IJSA_SC_SB_EEES9_NS_10bfloat16_tESG_Li384ELb0ELb1ELb0ELb1EEENS1_30DynamicPersistentTileSchedulerILi384ELi128ELb0ELb1ELb1EEEEEEEEEvNT_6ParamsE --------------------------
	.section	.nv.shared._ZN7cutlass13device_kernelIN5flash11enable_sm90INS1_16FlashAttnFwdSm90INS1_25CollectiveMainloopFwdSm90ILi2EN4cute5tupleIJNS5_1CILi1EEES8_S8_EEENS6_IJNS7_ILi192EEENS7_ILi128EEENS7_ILi96EEEEEELi96ENS_12float_e4m3_tEfNS_4arch4Sm90ELb1ELb0ELb1ELb0ELb0ELb0ELb0ELb1ELb1ELb1ELb0ELb0EEENS1_21CollectiveEpilogueFwdINS6_IJSA_SC_SB_EEES9_NS_10bfloat16_tESG_Li384ELb0ELb1ELb0ELb1EEENS1_30DynamicPersistentTileSchedulerILi384ELi128ELb0ELb1ELb1EEEEEEEEEvNT_6ParamsE,"aw",@nobits
	.sectionflags	@""
	.align	16
	.zero		1024


//--------------------- .nv.shared._ZN7cutlass13device_kernelIN5flash11enable_sm90INS1_16FlashAttnFwdSm90INS1_25CollectiveMainloopFwdSm90ILi2EN4cute5tupleIJNS5_1CILi1EEES8_S8_EEENS6_IJNS7_ILi192EEENS7_ILi128EEENS7_ILi96EEEEEELi96ENS_12float_e4m3_tEfNS_4arch4Sm90ELb1ELb0ELb1ELb1ELb0ELb0ELb0ELb1ELb1ELb1ELb0ELb0EEENS1_21CollectiveEpilogueFwdINS6_IJSA_SC_SB_EEES9_NS_10bfloat16_tESG_Li384ELb1ELb1ELb0ELb1EEENS1_36VarlenDynamicPersistentTileSchedulerILi192ELi128ELi384ELi128ELb0ELb1ELb1ELb1ELb1ELb1EEEEEEEEEvNT_6ParamsE --------------------------
	.section	.nv.shared._ZN7cutlass13device_kernelIN5flash11enable_sm90INS1_16FlashAttnFwdSm90INS1_25CollectiveMainloopFwdSm90ILi2EN4cute5tupleIJNS5_1CILi1EEES8_S8_EEENS6_IJNS7_ILi192EEENS7_ILi128EEENS7_ILi96EEEEEELi96ENS_12float_e4m3_tEfNS_4arch4Sm90ELb1ELb0ELb1ELb1ELb0ELb0ELb0ELb1ELb1ELb1ELb0ELb0EEENS1_21CollectiveEpilogueFwdINS6_IJSA_SC_SB_EEES9_NS_10bfloat16_tESG_Li384ELb1ELb1ELb0ELb1EEENS1_36VarlenDynamicPersistentTileSchedulerILi192ELi128ELi384ELi128ELb0ELb1ELb1ELb1ELb1ELb1EEEEEEEEEvNT_6ParamsE,"aw",@nobits
	.sectionflags	@""
	.align	16
	.zero		1024


//--------------------- .nv.shared._ZN7cutlass13device_kernelIN5flash11enable_sm90INS1_16FlashAttnFwdSm90INS1_25CollectiveMainloopFwdSm90ILi2EN4cute5tupleIJNS5_1CILi1EEES8_S8_EEENS6_IJNS7_ILi192EEENS7_ILi128EEENS7_ILi96EEEEEELi96ENS_12float_e4m3_tEfNS_4arch4Sm90ELb1ELb0ELb1ELb1ELb0ELb1ELb0ELb1ELb1ELb1ELb0ELb0EEENS1_21CollectiveEpilogueFwdINS6_IJSA_SC_SB_EEES9_NS_10bfloat16_tESG_Li384ELb1ELb1ELb0ELb1EEENS1_36VarlenDynamicPersistentTileSchedulerILi192ELi128ELi384ELi128ELb0ELb1ELb1ELb1ELb1ELb1EEEEEEEEEvNT_6ParamsE --------------------------
	.section	.nv.shared._ZN7cutlass13device_kernelIN5flash11enable_sm90INS1_16FlashAttnFwdSm90INS1_25CollectiveMainloopFwdSm90ILi2EN4cute5tupleIJNS5_1CILi1EEES8_S8_EEENS6_IJNS7_ILi192EEENS7_ILi128EEENS7_ILi96EEEEEELi96ENS_12float_e4m3_tEfNS_4arch4Sm90ELb1ELb0ELb1ELb1ELb0ELb1ELb0ELb1ELb1ELb1ELb0ELb0EEENS1_21CollectiveEpilogueFwdINS6_IJSA_SC_SB_EEES9_NS_10bfloat16_tESG_Li384ELb1ELb1ELb0ELb1EEENS1_36VarlenDynamicPersistentTileSchedulerILi192ELi128ELi384ELi128ELb0ELb1ELb1ELb1ELb1ELb1EEEEEEEEEvNT_6ParamsE,"aw",@nobits
	.sectionflags	@""
	.align	16
	.zero		1024


//--------------------- .nv.constant0._ZN7cutlass13device_kernelIN5flash11enable_sm90INS1_16FlashAttnFwdSm90INS1_25CollectiveMainloopFwdSm90ILi2EN4cute5tupleIJNS5_1CILi1EEES8_S8_EEENS6_IJNS7_ILi192EEENS7_ILi128EEENS7_ILi96EEEEEELi96ENS_12float_e4m3_tEfNS_4arch4Sm90ELb0ELb0ELb1ELb0ELb0ELb0ELb0ELb1ELb1ELb1ELb0ELb0EEENS1_21CollectiveEpilogueFwdINS6_IJSA_SC_SB_EEES9_NS_10bfloat16_tESG_Li384ELb0ELb1ELb0ELb1EEENS1_29StaticPersistentTileSchedulerILb0EEEEEEEEEvNT_6ParamsE --------------------------
	.section	.nv.constant0._ZN7cutlass13device_kernelIN5flash11enable_sm90INS1_16FlashAttnFwdSm90INS1_25CollectiveMainloopFwdSm90ILi2EN4cute5tupleIJNS5_1CILi1EEES8_S8_EEENS6_IJNS7_ILi192EEENS7_ILi128EEENS7_ILi96EEEEEELi96ENS_12float_e4m3_tEfNS_4arch4Sm90ELb0ELb0ELb1ELb0ELb0ELb0ELb0ELb1ELb1ELb1ELb0ELb0EEENS1_21CollectiveEpilogueFwdINS6_IJSA_SC_SB_EEES9_NS_10bfloat16_tESG_Li384ELb0ELb1ELb0ELb1EEENS1_29StaticPersistentTileSchedulerILb0EEEEEEEEEvNT_6ParamsE,"a",@progbits
	.sectionflags	@""
	.align	4
.nv.constant0._ZN7cutlass13device_kernelIN5flash11enable_sm90INS1_16FlashAttnFwdSm90INS1_25CollectiveMainloopFwdSm90ILi2EN4cute5tupleIJNS5_1CILi1EEES8_S8_EEENS6_IJNS7_ILi192EEENS7_ILi128EEENS7_ILi96EEEEEELi96ENS_12float_e4m3_tEfNS_4arch4Sm90ELb0ELb0ELb1ELb0ELb0ELb0ELb0ELb1ELb1ELb1ELb0ELb0EEENS1_21CollectiveEpilogueFwdINS6_IJSA_SC_SB_EEES9_NS_10bfloat16_tESG_Li384ELb0ELb1ELb0ELb1EEENS1_29StaticPersistentTileSchedulerILb0EEEEEEEEEvNT_6ParamsE:
	.zero		3200


//--------------------- .nv.constant0._ZN7cutlass13device_kernelIN5flash11enable_sm90INS1_16FlashAttnFwdSm90INS1_25CollectiveMainloopFwdSm90ILi2EN4cute5tupleIJNS5_1CILi1EEES8_S8_EEENS6_IJNS7_ILi192EEENS7_ILi128EEENS7_ILi96EEEEEELi96ENS_12float_e4m3_tEfNS_4arch4Sm90ELb0ELb0ELb1ELb1ELb0ELb0ELb0ELb1ELb1ELb1ELb0ELb0EEENS1_21CollectiveEpilogueFwdINS6_IJSA_SC_SB_EEES9_NS_10bfloat16_tESG_Li384ELb1ELb1ELb0ELb1EEENS1_36VarlenDynamicPersistentTileSchedulerILi192ELi128ELi384ELi128ELb0ELb1ELb1ELb0ELb1ELb1EEEEEEEEEvNT_6ParamsE --------------------------
	.section	.nv.constant0._ZN7cutlass13device_kernelIN5flash11enable_sm90INS1_16FlashAttnFwdSm90INS1_25CollectiveMainloopFwdSm90ILi2EN4cute5tupleIJNS5_1CILi1EEES8_S8_EEENS6_IJNS7_ILi192EEENS7_ILi128EEENS7_ILi96EEEEEELi96ENS_12float_e4m3_tEfNS_4arch4Sm90ELb0ELb0ELb1ELb1ELb0ELb0ELb0ELb1ELb1ELb1ELb0ELb0EEENS1_21CollectiveEpilogueFwdINS6_IJSA_SC_SB_EEES9_NS_10bfloat16_tESG_Li384ELb1ELb1ELb0ELb1EEENS1_36VarlenDynamicPersistentTileSchedulerILi192ELi128ELi384ELi128ELb0ELb1ELb1ELb0ELb1ELb1EEEEEEEEEvNT_6ParamsE,"a",@progbits
	.sectionflags	@""
	.align	4
.nv.constant0._ZN7cutlass13device_kernelIN5flash11enable_sm90INS1_16FlashAttnFwdSm90INS1_25CollectiveMainloopFwdSm90ILi2EN4cute5tupleIJNS5_1CILi1EEES8_S8_EEENS6_IJNS7_ILi192EEENS7_ILi128EEENS7_ILi96EEEEEELi96ENS_12float_e4m3_tEfNS_4arch4Sm90ELb0ELb0ELb1ELb1ELb0ELb0ELb0ELb1ELb1ELb1ELb0ELb0EEENS1_21CollectiveEpilogueFwdINS6_IJSA_SC_SB_EEES9_NS_10bfloat16_tESG_Li384ELb1ELb1ELb0ELb1EEENS1_36VarlenDynamicPersistentTileSchedulerILi192ELi128ELi384ELi128ELb0ELb1ELb1ELb0ELb1ELb1EEEEEEEEEvNT_6ParamsE:
	.zero		3328


//--------------------- .nv.constant0._ZN7cutlass13device_kernelIN5flash11enable_sm90INS1_16FlashAttnFwdSm90INS1_25CollectiveMainloopFwdSm90ILi2EN4cute5tupleIJNS5_1CILi1EEES8_S8_EEENS6_IJNS7_ILi192EEENS7_ILi128EEENS7_ILi96EEEEEELi96ENS_12float_e4m3_tEfNS_4arch4Sm90ELb0ELb0ELb1ELb1ELb0ELb1ELb0ELb1ELb1ELb1ELb0ELb0EEENS1_21CollectiveEpilogueFwdINS6_IJSA_SC_SB_EEES9_NS_10bfloat16_tESG_Li384ELb1ELb1ELb0ELb1EEENS1_36VarlenDynamicPersistentTileSchedulerILi192ELi128ELi384ELi128ELb0ELb1ELb1ELb0ELb1ELb1EEEEEEEEEvNT_6ParamsE --------------------------
	.section	.nv.constant0._ZN7cutlass13device_kernelIN5flash11enable_sm90INS1_16FlashAttnFwdSm90INS1_25CollectiveMainloopFwdSm90ILi2EN4cute5tupleIJNS5_1CILi1EEES8_S8_EEENS6_IJNS7_ILi192EEENS7_ILi128EEENS7_ILi96EEEEEELi96ENS_12float_e4m3_tEfNS_4arch4Sm90ELb0ELb0ELb1ELb1ELb0ELb1ELb0ELb1ELb1ELb1ELb0ELb0EEENS1_21CollectiveEpilogueFwdINS6_IJSA_SC_SB_EEES9_NS_10bfloat16_tESG_Li384ELb1ELb1ELb0ELb1EEENS1_36VarlenDynamicPersistentTileSchedulerILi192ELi128ELi384ELi128ELb0ELb1ELb1ELb0ELb1ELb1EEEEEEEEEvNT_6ParamsE,"a",@progbits
	.sectionflags	@""
	.align	4
.nv.constant0._ZN7cutlass13device_kernelIN5flash11enable_sm90INS1_16FlashAttnFwdSm90INS1_25CollectiveMainloopFwdSm90ILi2EN4cute5tupleIJNS5_1CILi1EEES8_S8_EEENS6_IJNS7_ILi192EEENS7_ILi128EEENS7_ILi96EEEEEELi96ENS_12float_e4m3_tEfNS_4arch4Sm90ELb0ELb0ELb1ELb1ELb0ELb1ELb0ELb1ELb1ELb1ELb0ELb0EEENS1_21CollectiveEpilogueFwdINS6_IJSA_SC_SB_EEES9_NS_10bfloat16_tESG_Li384ELb1ELb1ELb0ELb1EEENS1_36VarlenDynamicPersistentTileSchedulerILi192ELi128ELi384ELi128ELb0ELb1ELb1ELb0ELb1ELb1EEEEEEEEEvNT_6ParamsE:
	.zero		3328


//--------------------- .nv.constant0._ZN7cutlass13device_kernelIN5flash11enable_sm90INS1_16FlashAttnFwdSm90INS1_25CollectiveMainloopFwdSm90ILi2EN4cute5tupleIJNS5_1CILi1EEES8_S8_EEENS6_IJNS7_ILi192EEENS7_ILi128EEENS7_ILi96EEEEEELi96ENS_12float_e4m3_tEfNS_4arch4Sm90ELb0ELb1ELb1ELb0ELb0ELb0ELb0ELb1ELb1ELb1ELb0ELb0EEENS1_21CollectiveEpilogueFwdINS6_IJSA_SC_SB_EEES9_NS_10bfloat16_tESG_Li384ELb0ELb1ELb0ELb1EEENS1_30DynamicPersistentTileSchedulerILi384ELi128ELb0ELb1ELb1EEEEEEEEEvNT_6ParamsE --------------------------
	.section	.nv.constant0._ZN7cutlass13device_kernelIN5flash11enable_sm90INS1_16FlashAttnFwdSm90INS1_25CollectiveMainloopFwdSm90ILi2EN4cute5tupleIJNS5_1CILi1EEES8_S8_EEENS6_IJNS7_ILi192EEENS7_ILi128EEENS7_ILi96EEEEEELi96ENS_12float_e4m3_tEfNS_4arch4Sm90ELb0ELb1ELb1ELb0ELb0ELb0ELb0ELb1ELb1ELb1ELb0ELb0EEENS1_21CollectiveEpilogueFwdINS6_IJSA_SC_SB_EEES9_NS_10bfloat16_tESG_Li384ELb0ELb1ELb0ELb1EEENS1_30DynamicPersistentTileSchedulerILi384ELi128ELb0ELb1ELb1EEEEEEEEEvNT_6ParamsE,"a",@progbits
	.sectionflags	@""
	.align	4
.nv.constant0._ZN7cutlass13device_kernelIN5flash11enable_sm90INS1_16FlashAttnFwdSm90INS1_25CollectiveMainloopFwdSm90ILi2EN4cute5tupleIJNS5_1CILi1EEES8_S8_EEENS6_IJNS7_ILi192EEENS7_ILi128EEENS7_ILi96EEEEEELi96ENS_12float_e4m3_tEfNS_4arch4Sm90ELb0ELb1ELb1ELb0ELb0ELb0ELb0ELb1ELb1ELb1ELb0ELb0EEENS1_21CollectiveEpilogueFwdINS6_IJSA_SC_SB_EEES9_NS_10bfloat16_tESG_Li384ELb0ELb1ELb0ELb1EEENS1_30DynamicPersistentTileSchedulerILi384ELi128ELb0ELb1ELb1EEEEEEEEEvNT_6ParamsE:
	.zero		3328


//--------------------- .nv.constant0._ZN7cutlass13device_kernelIN5flash11enable_sm90INS1_16FlashAttnFwdSm90INS1_25CollectiveMainloopFwdSm90ILi2EN4cute5tupleIJNS5_1CILi1EEES8_S8_EEENS6_IJNS7_ILi192EEENS7_ILi128EEENS7_ILi96EEEEEELi96ENS_12float_e4m3_tEfNS_4arch4Sm90ELb0ELb1ELb1ELb1ELb0ELb0ELb0ELb1ELb1ELb1ELb0ELb0EEENS1_21CollectiveEpilogueFwdINS6_IJSA_SC_SB_EEES9_NS_10bfloat16_tESG_Li384ELb1ELb1ELb0ELb1EEENS1_36VarlenDynamicPersistentTileSchedulerILi192ELi128ELi384ELi128ELb0ELb1ELb1ELb1ELb0ELb1EEEEEEEEEvNT_6ParamsE --------------------------
	.section	.nv.constant0._ZN7cutlass13device_kernelIN5flash11enable_sm90INS1_16FlashAttnFwdSm90INS1_25CollectiveMainloopFwdSm90ILi2EN4cute5tupleIJNS5_1CILi1EEES8_S8_EEENS6_IJNS7_ILi192EEENS7_ILi128EEENS7_ILi96EEEEEELi96ENS_12float_e4m3_tEfNS_4arch4Sm90ELb0ELb1ELb1ELb1ELb0ELb0ELb0ELb1ELb1ELb1ELb0ELb0EEENS1_21CollectiveEpilogueFwdINS6_IJSA_SC_SB_EEES9_NS_10bfloat16_tESG_Li384ELb1ELb1ELb0ELb1EEENS1_36VarlenDynamicPersistentTileSchedulerILi192ELi128ELi384ELi128ELb0ELb1ELb1ELb1ELb0ELb1EEEEEEEEEvNT_6ParamsE,"a",@progbits
	.sectionflags	@""
	.align	4
.nv.constant0._ZN7cutlass13device_kernelIN5flash11enable_sm90INS1_16FlashAttnFwdSm90INS1_25CollectiveMainloopFwdSm90ILi2EN4cute5tupleIJNS5_1CILi1EEES8_S8_EEENS6_IJNS7_ILi192EEENS7_ILi128EEENS7_ILi96EEEEEELi96ENS_12float_e4m3_tEfNS_4arch4Sm90ELb0ELb1ELb1ELb1ELb0ELb0ELb0ELb1ELb1ELb1ELb0ELb0EEENS1_21CollectiveEpilogueFwdINS6_IJSA_SC_SB_EEES9_NS_10bfloat16_tESG_Li384ELb1ELb1ELb0ELb1EEENS1_36VarlenDynamicPersistentTileSchedulerILi192ELi128ELi384ELi128ELb0ELb1ELb1ELb1ELb0ELb1EEEEEEEEEvNT_6ParamsE:
	.zero		3328


//--------------------- .nv.constant0._ZN7cutlass13device_kernelIN5flash11enable_sm90INS1_16FlashAttnFwdSm90INS1_25CollectiveMainloopFwdSm90ILi2EN4cute5tupleIJNS5_1CILi1EEES8_S8_EEENS6_IJNS7_ILi192EEENS7_ILi128EEENS7_ILi96EEEEEELi96ENS_12float_e4m3_tEfNS_4arch4Sm90ELb0ELb1ELb1ELb1ELb0ELb1ELb0ELb1ELb1ELb1ELb0ELb0EEENS1_21CollectiveEpilogueFwdINS6_IJSA_SC_SB_EEES9_NS_10bfloat16_tESG_Li384ELb1ELb1ELb0ELb1EEENS1_36VarlenDynamicPersistentTileSchedulerILi192ELi128ELi384ELi128ELb0ELb1ELb1ELb1ELb0ELb1EEEEEEEEEvNT_6ParamsE --------------------------
	.section	.nv.constant0._ZN7cutlass13device_kernelIN5flash11enable_sm90INS1_16FlashAttnFwdSm90INS1_25CollectiveMainloopFwdSm90ILi2EN4cute5tupleIJNS5_1CILi1EEES8_S8_EEENS6_IJNS7_ILi192EEENS7_ILi128EEENS7_ILi96EEEEEELi96ENS_12float_e4m3_tEfNS_4arch4Sm90ELb0ELb1ELb1ELb1ELb0ELb1ELb0ELb1ELb1ELb1ELb0ELb0EEENS1_21CollectiveEpilogueFwdINS6_IJSA_SC_SB_EEES9_NS_10bfloat16_tESG_Li384ELb1ELb1ELb0ELb1EEENS1_36VarlenDynamicPersistentTileSchedulerILi192ELi128ELi384ELi128ELb0ELb1ELb1ELb1ELb0ELb1EEEEEEEEEvNT_6ParamsE,"a",@progbits
	.sectionflags	@""
	.align	4
.nv.constant0._ZN7cutlass13device_kernelIN5flash11enable_sm90INS1_16FlashAttnFwdSm90INS1_25CollectiveMainloopFwdSm90ILi2EN4cute5tupleIJNS5_1CILi1EEES8_S8_EEENS6_IJNS7_ILi192EEENS7_ILi128EEENS7_ILi96EEEEEELi96ENS_12float_e4m3_tEfNS_4arch4Sm90ELb0ELb1ELb1ELb1ELb0ELb1ELb0ELb1ELb1ELb1ELb0ELb0EEENS1_21CollectiveEpilogueFwdINS6_IJSA_SC_SB_EEES9_NS_10bfloat16_tESG_Li384ELb1ELb1ELb0ELb1EEENS1_36VarlenDynamicPersistentTileSchedulerILi192ELi128ELi384ELi128ELb0ELb1ELb1ELb1ELb0ELb1EEEEEEEEEvNT_6ParamsE:
	.zero		3328


//--------------------- .nv.constant0._ZN7cutlass13device_kernelIN5flash11enable_sm90INS1_16FlashAttnFwdSm90INS1_25CollectiveMainloopFwdSm90ILi2EN4cute5tupleIJNS5_1CILi1EEES8_S8_EEENS6_IJNS7_ILi192EEENS7_ILi128EEENS7_ILi96EEEEEELi96ENS_12float_e4m3_tEfNS_4arch4Sm90ELb1ELb0ELb1ELb0ELb0ELb0ELb0ELb1ELb1ELb1ELb0ELb0EEENS1_21CollectiveEpilogueFwdINS6_IJSA_SC_SB_EEES9_NS_10bfloat16_tESG_Li384ELb0ELb1ELb0ELb1EEENS1_30DynamicPersistentTileSchedulerILi384ELi128ELb0ELb1ELb1EEEEEEEEEvNT_6ParamsE --------------------------
	.section	.nv.constant0._ZN7cutlass13device_kernelIN5flash11enable_sm90INS1_16FlashAttnFwdSm90INS1_25CollectiveMainloopFwdSm90ILi2EN4cute5tupleIJNS5_1CILi1EEES8_S8_EEENS6_IJNS7_ILi192EEENS7_ILi128EEENS7_ILi96EEEEEELi96ENS_12float_e4m3_tEfNS_4arch4Sm90ELb1ELb0ELb1ELb0ELb0ELb0ELb0ELb1ELb1ELb1ELb0ELb0EEENS1_21CollectiveEpilogueFwdINS6_IJSA_SC_SB_EEES9_NS_10bfloat16_tESG_Li384ELb0ELb1ELb0ELb1EEENS1_30DynamicPersistentTileSchedulerILi384ELi128ELb0ELb1ELb1EEEEEEEEEvNT_6ParamsE,"a",@progbits
	.sectionflags	@""
	.align	4
.nv.constant0._ZN7cutlass13device_kernelIN5flash11enable_sm90INS1_16FlashAttnFwdSm90INS1_25CollectiveMainloopFwdSm90ILi2EN4cute5tupleIJNS5_1CILi1EEES8_S8_EEENS6_IJNS7_ILi192EEENS7_ILi128EEENS7_ILi96EEEEEELi96ENS_12float_e4m3_tEfNS_4arch4Sm90ELb1ELb0ELb1ELb0ELb0ELb0ELb0ELb1ELb1ELb1ELb0ELb0EEENS1_21CollectiveEpilogueFwdINS6_IJSA_SC_SB_EEES9_NS_10bfloat16_tESG_Li384ELb0ELb1ELb0ELb1EEENS1_30DynamicPersistentTileSchedulerILi384ELi128ELb0ELb1ELb1EEEEEEEEEvNT_6ParamsE:
	.zero		3328


//--------------------- .nv.constant0._ZN7cutlass13device_kernelIN5flash11enable_sm90INS1_16FlashAttnFwdSm90INS1_25CollectiveMainloopFwdSm90ILi2EN4cute5tupleIJNS5_1CILi1EEES8_S8_EEENS6_IJNS7_ILi192EEENS7_ILi128EEENS7_ILi96EEEEEELi96ENS_12float_e4m3_tEfNS_4arch4Sm90ELb1ELb0ELb1ELb1ELb0ELb0ELb0ELb1ELb1ELb1ELb0ELb0EEENS1_21CollectiveEpilogueFwdINS6_IJSA_SC_SB_EEES9_NS_10bfloat16_tESG_Li384ELb1ELb1ELb0ELb1EEENS1_36VarlenDynamicPersistentTileSchedulerILi192ELi128ELi384ELi128ELb0ELb1ELb1ELb1ELb1ELb1EEEEEEEEEvNT_6ParamsE --------------------------
	.section	.nv.constant0._ZN7cutlass13device_kernelIN5flash11enable_sm90INS1_16FlashAttnFwdSm90INS1_25CollectiveMainloopFwdSm90ILi2EN4cute5tupleIJNS5_1CILi1EEES8_S8_EEENS6_IJNS7_ILi192EEENS7_ILi128EEENS7_ILi96EEEEEELi96ENS_12float_e4m3_tEfNS_4arch4Sm90ELb1ELb0ELb1ELb1ELb0ELb0ELb0ELb1ELb1ELb1ELb0ELb0EEENS1_21CollectiveEpilogueFwdINS6_IJSA_SC_SB_EEES9_NS_10bfloat16_tESG_Li384ELb1ELb1ELb0ELb1EEENS1_36VarlenDynamicPersistentTileSchedulerILi192ELi128ELi384ELi128ELb0ELb1ELb1ELb1ELb1ELb1EEEEEEEEEvNT_6ParamsE,"a",@progbits
	.sectionflags	@""
	.align	4
.nv.constant0._ZN7cutlass13device_kernelIN5flash11enable_sm90INS1_16FlashAttnFwdSm90INS1_25CollectiveMainloopFwdSm90ILi2EN4cute5tupleIJNS5_1CILi1EEES8_S8_EEENS6_IJNS7_ILi192EEENS7_ILi128EEENS7_ILi96EEEEEELi96ENS_12float_e4m3_tEfNS_4arch4Sm90ELb1ELb0ELb1ELb1ELb0ELb0ELb0ELb1ELb1ELb1ELb0ELb0EEENS1_21CollectiveEpilogueFwdINS6_IJSA_SC_SB_EEES9_NS_10bfloat16_tESG_Li384ELb1ELb1ELb0ELb1EEENS1_36VarlenDynamicPersistentTileSchedulerILi192ELi128ELi384ELi128ELb0ELb1ELb1ELb1ELb1ELb1EEEEEEEEEvNT_6ParamsE:
	.zero		3328


//--------------------- .nv.constant0._ZN7cutlass13device_kernelIN5flash11enable_sm90INS1_16FlashAttnFwdSm90INS1_25CollectiveMainloopFwdSm90ILi2EN4cute5tupleIJNS5_1CILi1EEES8_S8_EEENS6_IJNS7_ILi192EEENS7_ILi128EEENS7_ILi96EEEEEELi96ENS_12float_e4m3_tEfNS_4arch4Sm90ELb1ELb0ELb1ELb1ELb0ELb1ELb0ELb1ELb1ELb1ELb0ELb0EEENS1_21CollectiveEpilogueFwdINS6_IJSA_SC_SB_EEES9_NS_10bfloat16_tESG_Li384ELb1ELb1ELb0ELb1EEENS1_36VarlenDynamicPersistentTileSchedulerILi192ELi128ELi384ELi128ELb0ELb1ELb1ELb1ELb1ELb1EEEEEEEEEvNT_6ParamsE --------------------------
	.section	.nv.constant0._ZN7cutlass13device_kernelIN5flash11enable_sm90INS1_16FlashAttnFwdSm90INS1_25CollectiveMainloopFwdSm90ILi2EN4cute5tupleIJNS5_1CILi1EEES8_S8_EEENS6_IJNS7_ILi192EEENS7_ILi128EEENS7_ILi96EEEEEELi96ENS_12float_e4m3_tEfNS_4arch4Sm90ELb1ELb0ELb1ELb1ELb0ELb1ELb0ELb1ELb1ELb1ELb0ELb0EEENS1_21CollectiveEpilogueFwdINS6_IJSA_SC_SB_EEES9_NS_10bfloat16_tESG_Li384ELb1ELb1ELb0ELb1EEENS1_36VarlenDynamicPersistentTileSchedulerILi192ELi128ELi384ELi128ELb0ELb1ELb1ELb1ELb1ELb1EEEEEEEEEvNT_6ParamsE,"a",@progbits
	.sectionflags	@""
	.align	4
.nv.constant0._ZN7cutlass13device_kernelIN5flash11enable_sm90INS1_16FlashAttnFwdSm90INS1_25CollectiveMainloopFwdSm90ILi2EN4cute5tupleIJNS5_1CILi1EEES8_S8_EEENS6_IJNS7_ILi192EEENS7_ILi128EEENS7_ILi96EEEEEELi96ENS_12float_e4m3_tEfNS_4arch4Sm90ELb1ELb0ELb1ELb1ELb0ELb1ELb0ELb1ELb1ELb1ELb0ELb0EEENS1_21CollectiveEpilogueFwdINS6_IJSA_SC_SB_EEES9_NS_10bfloat16_tESG_Li384ELb1ELb1ELb0ELb1EEENS1_36VarlenDynamicPersistentTileSchedulerILi192ELi128ELi384ELi128ELb0ELb1ELb1ELb1ELb1ELb1EEEEEEEEEvNT_6ParamsE:
	.zero		3328


//--------------------- SYMBOLS --------------------------

	.type		.nv.reservedSmem.offset0,@object
	.size		.nv.reservedSmem.offset0,0x4
	.type		__assertfail,@function
